def matmul_kernel(
    a_ptr,
    b_ptr,
    c_ptr,
    M,
    N,
    K,
    stride_am,
    stride_ak,
    stride_bk,
    stride_bn,
    stride_cm,
    stride_cn,
    BLOCK_M: tl.constexpr,
    BLOCK_N: tl.constexpr,
    BLOCK_K: tl.constexpr,
    GROUP_M: tl.constexpr,
):
    pid = tl.program_id(axis=0)
    num_pid_m = tl.cdiv(M, BLOCK_M)
    num_pid_n = tl.cdiv(N, BLOCK_N)
    num_pid_in_group = GROUP_M * num_pid_n
    group_id = pid // num_pid_in_group
    first_pid_m = group_id * GROUP_M
    group_size_m = min(num_pid_m - first_pid_m, GROUP_M)
    pid_m = first_pid_m + ((pid % num_pid_in_group) % group_size_m)
    pid_n = (pid % num_pid_in_group) // group_size_m

    offs_am = (pid_m * BLOCK_M + tl.arange(0, BLOCK_M)) % M
    offs_bn = (pid_n * BLOCK_N + tl.arange(0, BLOCK_N)) % N
    offs_k = tl.arange(0, BLOCK_K)
    a_ptrs = a_ptr + offs_am[:, None] * stride_am + offs_k[None, :] * stride_ak
    b_ptrs = b_ptr + offs_k[:, None] * stride_bk + offs_bn[None, :] * stride_bn

    acc = tl.zeros((BLOCK_M, BLOCK_N), dtype=tl.float32)
    for kk in range(0, tl.cdiv(K, BLOCK_K)):
        a = tl.load(a_ptrs, mask=offs_k[None, :] < K - kk * BLOCK_K, other=0.0)
        b = tl.load(b_ptrs, mask=offs_k[:, None] < K - kk * BLOCK_K, other=0.0)
        acc = tl.dot(a, b, acc)
        a_ptrs += BLOCK_K * stride_ak
        b_ptrs += BLOCK_K * stride_bk

    c = acc.to(c_ptr.dtype.element_ty)
    offs_cm = pid_m * BLOCK_M + tl.arange(0, BLOCK_M)
    offs_cn = pid_n * BLOCK_N + tl.arange(0, BLOCK_N)
    c_ptrs = c_ptr + offs_cm[:, None] * stride_cm + offs_cn[None, :] * stride_cn
    mask = (offs_cm[:, None] < M) & (offs_cn[None, :] < N)
    tl.store(c_ptrs, c, mask=mask)

# config = {"BLOCK_K": 32, "BLOCK_M": 128, "BLOCK_N": 128, "GROUP_M": 8, "arch": "sm_100", "dtype": "fp8e4m3", "num_ctas": 1, "num_stages": 3, "num_warps": 2}
# arch = sm_100


// ===== COMPILED SASS (sm_100a) =====

	.target	sm_100a

	.elftype	@"ET_EXEC"


//--------------------- .note.nv.tkinfo           --------------------------
	.section	.note.nv.tkinfo,"",@"SHT_NOTE"
	.sectionflags	@"SHF_NOTE_NV_TKINFO"
	.tkinfo
        /*0018*/ 	.word	0x00000081
        /*0030*/ 	.string	""
        /*0030*/ 	.string	"ptxas-blackwell"
        /*0030*/ 	.string	"Cuda compilation tools, release 12.9, V12.9.86"
        /*0030*/ 	.string	"Build cuda_12.9.r12.9/compiler.36037853_0"
        /*0030*/ 	.string	"-v  -suppress-debug-info  -lineinfo  -arch sm_100a "



//--------------------- .note.nv.cuver            --------------------------
	.section	.note.nv.cuver,"",@"SHT_NOTE"
	.sectionflags	@"SHF_NOTE_NV_CUVER"
        /*0018*/ 	.short	0x0001
        /*001a*/ 	.short	0x0064
        /*001c*/ 	.short	0x0001
        /*001e*/ 	.short	0x0000
        /*0020*/ 	.short	0x0001
        /*0022*/ 	.short	0x0000


//--------------------- .nv.info                  --------------------------
	.section	.nv.info,"",@"SHT_CUDA_INFO"
	.align	4


	//----- nvinfo : EIATTR_REGCOUNT
	.align		4
        /*0000*/ 	.byte	0x04, 0x2f
        /*0002*/ 	.short	(.L_1 - .L_0)
	.align		4
.L_0:
        /*0004*/ 	.word	index@(matmul_kernel)
        /*0008*/ 	.word	0x00000020


	//----- nvinfo : EIATTR_FRAME_SIZE
	.align		4
.L_1:
        /*000c*/ 	.byte	0x04, 0x11
        /*000e*/ 	.short	(.L_3 - .L_2)
	.align		4
.L_2:
        /*0010*/ 	.word	index@(matmul_kernel)
        /*0014*/ 	.word	0x00001290


	//----- nvinfo : EIATTR_MIN_STACK_SIZE
	.align		4
.L_3:
        /*0018*/ 	.byte	0x04, 0x12
        /*001a*/ 	.short	(.L_5 - .L_4)
	.align		4
.L_4:
        /*001c*/ 	.word	index@(matmul_kernel)
        /*0020*/ 	.word	0x00001290
.L_5:


//--------------------- .nv.info.matmul_kernel    --------------------------
	.section	.nv.info.matmul_kernel,"",@"SHT_CUDA_INFO"
	.sectionflags	@""
	.align	4


	//----- nvinfo : EIATTR_CUDA_API_VERSION
	.align		4
        /*0000*/ 	.byte	0x04, 0x37
        /*0002*/ 	.short	(.L_7 - .L_6)
.L_6:
        /*0004*/ 	.word	0x00000081


	//----- nvinfo : EIATTR_KPARAM_INFO
	.align		4
.L_7:
        /*0008*/ 	.byte	0x04, 0x17
        /*000a*/ 	.short	(.L_9 - .L_8)
.L_8:
        /*000c*/ 	.word	0x00000000
        /*0010*/ 	.short	0x000d
        /*0012*/ 	.short	0x0048
        /*0014*/ 	.byte	0x00, 0xf4, 0x21, 0x00


	//----- nvinfo : EIATTR_KPARAM_INFO
	.align		4
.L_9:
        /*0018*/ 	.byte	0x04, 0x17
        /*001a*/ 	.short	(.L_11 - .L_10)
.L_10:
        /*001c*/ 	.word	0x00000000
        /*0020*/ 	.short	0x000c
        /*0022*/ 	.short	0x0040
        /*0024*/ 	.byte	0x00, 0xf4, 0x21, 0x00


	//----- nvinfo : EIATTR_KPARAM_INFO
	.align		4
.L_11:
        /*0028*/ 	.byte	0x04, 0x17
        /*002a*/ 	.short	(.L_13 - .L_12)
.L_12:
        /*002c*/ 	.word	0x00000000
        /*0030*/ 	.short	0x000b
        /*0032*/ 	.short	0x0038
        /*0034*/ 	.byte	0x00, 0xf0, 0x11, 0x00


	//----- nvinfo : EIATTR_KPARAM_INFO
	.align		4
.L_13:
        /*0038*/ 	.byte	0x04, 0x17
        /*003a*/ 	.short	(.L_15 - .L_14)
.L_14:
        /*003c*/ 	.word	0x00000000
        /*0040*/ 	.short	0x000a
        /*0042*/ 	.short	0x0034
        /*0044*/ 	.byte	0x00, 0xf0, 0x11, 0x00


	//----- nvinfo : EIATTR_KPARAM_INFO
	.align		4
.L_15:
        /*0048*/ 	.byte	0x04, 0x17
        /*004a*/ 	.short	(.L_17 - .L_16)
.L_16:
        /*004c*/ 	.word	0x00000000
        /*0050*/ 	.short	0x0009
        /*0052*/ 	.short	0x0030
        /*0054*/ 	.byte	0x00, 0xf0, 0x11, 0x00


	//----- nvinfo : EIATTR_KPARAM_INFO
	.align		4
.L_17:
        /*0058*/ 	.byte	0x04, 0x17
        /*005a*/ 	.short	(.L_19 - .L_18)
.L_18:
        /*005c*/ 	.word	0x00000000
        /*0060*/ 	.short	0x0008
        /*0062*/ 	.short	0x002c
        /*0064*/ 	.byte	0x00, 0xf0, 0x11, 0x00


	//----- nvinfo : EIATTR_KPARAM_INFO
	.align		4
.L_19:
        /*0068*/ 	.byte	0x04, 0x17
        /*006a*/ 	.short	(.L_21 - .L_20)
.L_20:
        /*006c*/ 	.word	0x00000000
        /*0070*/ 	.short	0x0007
        /*0072*/ 	.short	0x0028
        /*0074*/ 	.byte	0x00, 0xf0, 0x11, 0x00


	//----- nvinfo : EIATTR_KPARAM_INFO
	.align		4
.L_21:
        /*0078*/ 	.byte	0x04, 0x17
        /*007a*/ 	.short	(.L_23 - .L_22)
.L_22:
        /*007c*/ 	.word	0x00000000
        /*0080*/ 	.short	0x0006
        /*0082*/ 	.short	0x0024
        /*0084*/ 	.byte	0x00, 0xf0, 0x11, 0x00


	//----- nvinfo : EIATTR_KPARAM_INFO
	.align		4
.L_23:
        /*0088*/ 	.byte	0x04, 0x17
        /*008a*/ 	.short	(.L_25 - .L_24)
.L_24:
        /*008c*/ 	.word	0x00000000
        /*0090*/ 	.short	0x0005
        /*0092*/ 	.short	0x0020
        /*0094*/ 	.byte	0x00, 0xf0, 0x11, 0x00


	//----- nvinfo : EIATTR_KPARAM_INFO
	.align		4
.L_25:
        /*0098*/ 	.byte	0x04, 0x17
        /*009a*/ 	.short	(.L_27 - .L_26)
.L_26:
        /*009c*/ 	.word	0x00000000
        /*00a0*/ 	.short	0x0004
        /*00a2*/ 	.short	0x001c
        /*00a4*/ 	.byte	0x00, 0xf0, 0x11, 0x00


	//----- nvinfo : EIATTR_KPARAM_INFO
	.align		4
.L_27:
        /*00a8*/ 	.byte	0x04, 0x17
        /*00aa*/ 	.short	(.L_29 - .L_28)
.L_28:
        /*00ac*/ 	.word	0x00000000
        /*00b0*/ 	.short	0x0003
        /*00b2*/ 	.short	0x0018
        /*00b4*/ 	.byte	0x00, 0xf0, 0x11, 0x00


	//----- nvinfo : EIATTR_KPARAM_INFO
	.align		4
.L_29:
        /*00b8*/ 	.byte	0x04, 0x17
        /*00ba*/ 	.short	(.L_31 - .L_30)
.L_30:
        /*00bc*/ 	.word	0x00000000
        /*00c0*/ 	.short	0x0002
        /*00c2*/ 	.short	0x0010
        /*00c4*/ 	.byte	0x00, 0xf4, 0x21, 0x00


	//----- nvinfo : EIATTR_KPARAM_INFO
	.align		4
.L_31:
        /*00c8*/ 	.byte	0x04, 0x17
        /*00ca*/ 	.short	(.L_33 - .L_32)
.L_32:
        /*00cc*/ 	.word	0x00000000
        /*00d0*/ 	.short	0x0001
        /*00d2*/ 	.short	0x0008
        /*00d4*/ 	.byte	0x00, 0xf4, 0x21, 0x00


	//----- nvinfo : EIATTR_KPARAM_INFO
	.align		4
.L_33:
        /*00d8*/ 	.byte	0x04, 0x17
        /*00da*/ 	.short	(.L_35 - .L_34)
.L_34:
        /*00dc*/ 	.word	0x00000000
        /*00e0*/ 	.short	0x0000
        /*00e2*/ 	.short	0x0000
        /*00e4*/ 	.byte	0x00, 0xf4, 0x21, 0x00


	//----- nvinfo : EIATTR_SPARSE_MMA_MASK
	.align		4
.L_35:
        /*00e8*/ 	.byte	0x03, 0x50
        /*00ea*/ 	.short	0x0000


	//----- nvinfo : EIATTR_MAXREG_COUNT
	.align		4
        /*00ec*/ 	.byte	0x03, 0x1b
        /*00ee*/ 	.short	0x00ff


	//----- nvinfo : EIATTR_NUM_BARRIERS
	.align		4
        /*00f0*/ 	.byte	0x02, 0x4c
        /*00f2*/ 	.byte	0x01
	.zero		1


	//----- nvinfo : EIATTR_ANNOTATIONS
	.align		4
        /*00f4*/ 	.byte	0x04, 0x55
        /*00f6*/ 	.short	(.L_37 - .L_36)


	//   ....[0]....
.L_36:
        /*00f8*/ 	.word	0x00000001
        /*00fc*/ 	.byte	0x50, 0x00, 0x00, 0x00, 0x01, 0x00, 0x00, 0x00, 0x90, 0x00, 0x00, 0x00, 0x01, 0x00, 0x00, 0x00
        /* <DEDUP_REMOVED lines=2189> */
        /*89dc*/ 	.byte	0x20, 0x5b, 0x02, 0x00


	//----- nvinfo : EIATTR_VRC_CTA_INIT_COUNT
	.align		4
.L_37:
        /*89e0*/ 	.byte	0x02, 0x4a
	.zero		1
	.zero		1


	//----- nvinfo : EIATTR_EXIT_INSTR_OFFSETS
	.align		4
        /*89e4*/ 	.byte	0x04, 0x1c
        /*89e6*/ 	.short	(.L_39 - .L_38)


	//   ....[0]....
.L_38:
        /*89e8*/ 	.word	0x00027fc0


	//   ....[1]....
        /*89ec*/ 	.word	0x00027fe0


	//----- nvinfo : EIATTR_REQNTID
	.align		4
.L_39:
        /*89f0*/ 	.byte	0x04, 0x10
        /*89f2*/ 	.short	(.L_41 - .L_40)
.L_40:
        /*89f4*/ 	.word	0x00000040
        /*89f8*/ 	.word	0x00000001
        /*89fc*/ 	.word	0x00000001


	//----- nvinfo : EIATTR_CBANK_PARAM_SIZE
	.align		4
.L_41:
        /*8a00*/ 	.byte	0x03, 0x19
        /*8a02*/ 	.short	0x0050


	//----- nvinfo : EIATTR_PARAM_CBANK
	.align		4
        /*8a04*/ 	.byte	0x04, 0x0a
        /*8a06*/ 	.short	(.L_43 - .L_42)
	.align		4
.L_42:
        /*8a08*/ 	.word	index@(.nv.constant0.matmul_kernel)
        /*8a0c*/ 	.short	0x0380
        /*8a0e*/ 	.short	0x0050


	//----- nvinfo : EIATTR_SW_WAR
	.align		4
.L_43:
        /*8a10*/ 	.byte	0x04, 0x36
        /*8a12*/ 	.short	(.L_45 - .L_44)
.L_44:
        /*8a14*/ 	.word	0x00000008
.L_45:


//--------------------- .nv.compat                --------------------------
	.section	.nv.compat,"",@"SHT_CUDA_COMPAT_INFO"
	.align	4
        /*0000*/ 	.byte	0x02, 0x02, 0x02, 0x00, 0x02, 0x05, 0x05, 0x00, 0x02, 0x03, 0x00, 0x00, 0x02, 0x06, 0x01, 0x00


//--------------------- .nv.callgraph             --------------------------
	.section	.nv.callgraph,"",@"SHT_CUDA_CALLGRAPH"
	.align	4
	.sectionentsize	8
	.align		4
        /*0000*/ 	.word	0x00000000
	.align		4
        /*0004*/ 	.word	0xffffffff
	.align		4
        /*0008*/ 	.word	0x00000000
	.align		4
        /*000c*/ 	.word	0xfffffffe
	.align		4
        /*0010*/ 	.word	0x00000000
	.align		4
        /*0014*/ 	.word	0xfffffffd
	.align		4
        /*0018*/ 	.word	0x00000000
	.align		4
        /*001c*/ 	.word	0xfffffffc


//--------------------- .text.matmul_kernel       --------------------------
	.section	.text.matmul_kernel,"ax",@progbits
	.align	128
        .global         matmul_kernel
        .type           matmul_kernel,@function
        .size           matmul_kernel,(.L_x_3 - matmul_kernel)
        .other          matmul_kernel,@"STO_CUDA_ENTRY STV_DEFAULT"
matmul_kernel:
.text.matmul_kernel:
[----:B------:R-:W0:Y:S08]  /*0000*/  LDC R1, c[0x0][0x37c] ;  /* 0x0000df00ff017b82 */ /* 0x000e300000000800 */
[----:B------:R-:W1:Y:S01]  /*0010*/  LDC.64 R26, c[0x0][0x398] ;  /* 0x0000e600ff1a7b82 */ /* 0x000e620000000a00 */
[----:B0-----:R-:W-:Y:S01]  /*0020*/  VIADD R1, R1, 0xffffed70 ;  /* 0xffffed7001017836 */ /* 0x001fe20000000000 */
[----:B------:R-:W0:Y:S01]  /*0030*/  S2R R13, SR_TID.X ;  /* 0x00000000000d7919 */ /* 0x000e220000002100 */
[----:B------:R-:W2:Y:S03]  /*0040*/  LDCU UR6, c[0x0][0x3a0] ;  /* 0x00007400ff0677ac */ /* 0x000ea60008000800 */
[----:B------:R3:W-:Y:S01]  /*0050*/  STL [R1+0x60], RZ ;  /* 0x000060ff01007387 */ /* 0x0007e20000100800 */
[----:B------:R-:W-:Y:S01]  /*0060*/  UMOV UR4, 0x400 ;  /* 0x0000040000047882 */ /* 0x000fe20000000000 */
[----:B------:R-:W4:Y:S01]  /*0070*/  S2UR UR7, SR_CgaCtaId ;  /* 0x00000000000779c3 */ /* 0x000f220000008800 */
[----:B------:R-:W0:Y:S01]  /*0080*/  LDCU.64 UR8, c[0x0][0x358] ;  /* 0x00006b00ff0877ac */ /* 0x000e220008000a00 */
[----:B------:R3:W-:Y:S04]  /*0090*/  STL [R1+0x64], RZ ;  /* 0x000064ff01007387 */ /* 0x0007e80000100800 */
[----:B------:R3:W-:Y:S04]  /*00a0*/  STL [R1+0x68], RZ ;  /* 0x000068ff01007387 */ /* 0x0007e80000100800 */
[----:B------:R3:W-:Y:S01]  /*00b0*/  STL [R1+0x6c], RZ ;  /* 0x00006cff01007387 */ /* 0x0007e20000100800 */
[----:B--2---:R-:W-:-:S03]  /*00c0*/  UIADD3 UR6, UPT, UPT, UR6, 0x1f, URZ ;  /* 0x0000001f06067890 */ /* 0x004fc6000fffe0ff */
[----:B------:R3:W-:Y:S01]  /*00d0*/  STL [R1+0x80], RZ ;  /* 0x000080ff01007387 */ /* 0x0007e20000100800 */
[----:B-1----:R-:W-:Y:S01]  /*00e0*/  VIADD R0, R27, 0x7f ;  /* 0x0000007f1b007836 */ /* 0x002fe20000000000 */
[----:B------:R-:W-:Y:S02]  /*00f0*/  UISETP.GE.AND UP0, UPT, UR6, 0x20, UPT ;  /* 0x000000200600788c */ /* 0x000fe4000bf06270 */
[----:B------:R3:W-:Y:S02]  /*0100*/  STL [R1+0x84], RZ ;  /* 0x000084ff01007387 */ /* 0x0007e40000100800 */
[----:B------:R-:W-:Y:S02]  /*0110*/  SHF.R.S32.HI R3, RZ, 0x1f, R0 ;  /* 0x0000001fff037819 */ /* 0x000fe40000011400 */
[----:B------:R3:W-:Y:S01]  /*0120*/  STL [R1+0x88], RZ ;  /* 0x000088ff01007387 */ /* 0x0007e20000100800 */
[----:B----4-:R-:W-:Y:S01]  /*0130*/  ULEA UR4, UR7, UR4, 0x18 ;  /* 0x0000000407047291 */ /* 0x010fe2000f8ec0ff */
[----:B------:R-:W-:-:S02]  /*0140*/  LEA.HI R3, R3, R0, RZ, 0x7 ;  /* 0x0000000003037211 */ /* 0x000fc400078f38ff */
[----:B------:R3:W-:Y:S01]  /*0150*/  STL [R1+0x8c], RZ ;  /* 0x00008cff01007387 */ /* 0x0007e20000100800 */
[----:B0-----:R-:W-:Y:S02]  /*0160*/  LOP3.LUT R29, R13, 0x1f, RZ, 0xc0, !PT ;  /* 0x0000001f0d1d7812 */ /* 0x001fe400078ec0ff */
[----:B------:R-:W-:Y:S01]  /*0170*/  SHF.R.S32.HI R0, RZ, 0x7, R3 ;  /* 0x00000007ff007819 */ /* 0x000fe20000011403 */
[----:B------:R3:W-:Y:S04]  /*0180*/  STL [R1+0xa0], RZ ;  /* 0x0000a0ff01007387 */ /* 0x0007e80000100800 */
[----:B------:R-:W-:Y:S01]  /*0190*/  IMAD.SHL.U32 R0, R0, 0x8, RZ ;  /* 0x0000000800007824 */ /* 0x000fe200078e00ff */
[----:B------:R-:W0:Y:S04]  /*01a0*/  S2R R3, SR_CTAID.X ;  /* 0x0000000000037919 */ /* 0x000e280000002500 */
[-C--:B------:R-:W-:Y:S01]  /*01b0*/  IABS R7, R0.reuse ;  /* 0x0000000000077213 */ /* 0x080fe20000000000 */
[----:B------:R3:W-:Y:S01]  /*01c0*/  STL [R1+0xa4], RZ ;  /* 0x0000a4ff01007387 */ /* 0x0007e20000100800 */
[----:B------:R-:W-:-:S02]  /*01d0*/  IABS R10, R0 ;  /* 0x00000000000a7213 */ /* 0x000fc40000000000 */
[----:B------:R-:W1:Y:S01]  /*01e0*/  I2F.RP R2, R7 ;  /* 0x0000000700027306 */ /* 0x000e620000209400 */
[----:B------:R3:W-:Y:S04]  /*01f0*/  STL [R1+0xa8], RZ ;  /* 0x0000a8ff01007387 */ /* 0x0007e80000100800 */
[----:B------:R3:W-:Y:S04]  /*0200*/  STL [R1+0xac], RZ ;  /* 0x0000acff01007387 */ /* 0x0007e80000100800 */
[----:B------:R3:W-:Y:S04]  /*0210*/  STL [R1+0xc0], RZ ;  /* 0x0000c0ff01007387 */ /* 0x0007e80000100800 */
[----:B------:R3:W-:Y:S01]  /*0220*/  STL [R1+0xc4], RZ ;  /* 0x0000c4ff01007387 */ /* 0x0007e20000100800 */
[----:B-1----:R-:W1:Y:S03]  /*0230*/  MUFU.RCP R2, R2 ;  /* 0x0000000200027308 */ /* 0x002e660000001000 */
[----:B------:R3:W-:Y:S04]  /*0240*/  STL [R1+0xc8], RZ ;  /* 0x0000c8ff01007387 */ /* 0x0007e80000100800 */
[----:B------:R3:W-:Y:S01]  /*0250*/  STL [R1+0xcc], RZ ;  /* 0x0000ccff01007387 */ /* 0x0007e20000100800 */
[----:B0-----:R-:W-:-:S03]  /*0260*/  IABS R8, R3 ;  /* 0x0000000300087213 */ /* 0x001fc60000000000 */
[----:B------:R3:W-:Y:S04]  /*0270*/  STL [R1+0xe0], RZ ;  /* 0x0000e0ff01007387 */ /* 0x0007e80000100800 */
[----:B------:R3:W-:Y:S01]  /*0280*/  STL [R1+0xe4], RZ ;  /* 0x0000e4ff01007387 */ /* 0x0007e20000100800 */
[----:B-1----:R-:W-:-:S03]  /*0290*/  VIADD R4, R2, 0xffffffe ;  /* 0x0ffffffe02047836 */ /* 0x002fc60000000000 */
[----:B------:R3:W-:Y:S01]  /*02a0*/  STL [R1+0xe8], RZ ;  /* 0x0000e8ff01007387 */ /* 0x0007e20000100800 */
[----:B------:R-:W-:Y:S01]  /*02b0*/  IMAD.MOV R2, RZ, RZ, -R10 ;  /* 0x000000ffff027224 */ /* 0x000fe200078e0a0a */
[----:B------:R0:W1:Y:S02]  /*02c0*/  F2I.FTZ.U32.TRUNC.NTZ R5, R4 ;  /* 0x0000000400057305 */ /* 0x000064000021f000 */
[----:B------:R3:W-:Y:S04]  /*02d0*/  STL [R1+0xec], RZ ;  /* 0x0000ecff01007387 */ /* 0x0007e80000100800 */
[----:B------:R3:W-:Y:S01]  /*02e0*/  STL [R1+0x170], RZ ;  /* 0x000170ff01007387 */ /* 0x0007e20000100800 */
[----:B0-----:R-:W-:-:S03]  /*02f0*/  IMAD.MOV.U32 R4, RZ, RZ, RZ ;  /* 0x000000ffff047224 */ /* 0x001fc600078e00ff */
[----:B------:R3:W-:Y:S04]  /*0300*/  STL [R1+0x174], RZ ;  /* 0x000174ff01007387 */ /* 0x0007e80000100800 */
[----:B------:R3:W-:Y:S01]  /*0310*/  STL [R1+0x178], RZ ;  /* 0x000178ff01007387 */ /* 0x0007e20000100800 */
[----:B-1----:R-:W-:-:S03]  /*0320*/  IMAD.MOV R6, RZ, RZ, -R5 ;  /* 0x000000ffff067224 */ /* 0x002fc600078e0a05 */
[----:B------:R3:W-:Y:S01]  /*0330*/  STL [R1+0x17c], RZ ;  /* 0x00017cff01007387 */ /* 0x0007e20000100800 */
[----:B------:R-:W-:Y:S02]  /*0340*/  IMAD R9, R6, R7, RZ ;  /* 0x0000000706097224 */ /* 0x000fe400078e02ff */
[----:B------:R-:W-:Y:S01]  /*0350*/  IMAD.MOV.U32 R6, RZ, RZ, R8 ;  /* 0x000000ffff067224 */ /* 0x000fe200078e0008 */
[----:B------:R3:W-:Y:S01]  /*0360*/  STL [R1+0x420], RZ ;  /* 0x000420ff01007387 */ /* 0x0007e20000100800 */
[----:B------:R-:W-:-:S03]  /*0370*/  IMAD.HI.U32 R5, R5, R9, R4 ;  /* 0x0000000905057227 */ /* 0x000fc600078e0004 */
[----:B------:R3:W-:Y:S03]  /*0380*/  STL [R1+0x424], RZ ;  /* 0x000424ff01007387 */ /* 0x0007e60000100800 */
[----:B------:R-:W-:Y:S01]  /*0390*/  IMAD.HI.U32 R5, R5, R6, RZ ;  /* 0x0000000605057227 */ /* 0x000fe200078e00ff */
[----:B------:R3:W-:Y:S03]  /*03a0*/  STL [R1+0x428], RZ ;  /* 0x000428ff01007387 */ /* 0x0007e60000100800 */
[----:B------:R-:W-:Y:S01]  /*03b0*/  IMAD R2, R5, R2, R6 ;  /* 0x0000000205027224 */ /* 0x000fe200078e0206 */
[----:B------:R3:W-:Y:S04]  /*03c0*/  STL [R1+0x42c], RZ ;  /* 0x00042cff01007387 */ /* 0x0007e80000100800 */
[----:B------:R3:W-:Y:S01]  /*03d0*/  STL [R1+0x160], RZ ;  /* 0x000160ff01007387 */ /* 0x0007e20000100800 */
[----:B------:R-:W-:-:S03]  /*03e0*/  ISETP.GT.U32.AND P1, PT, R7, R2, PT ;  /* 0x000000020700720c */ /* 0x000fc60003f24070 */
[----:B------:R3:W-:Y:S04]  /*03f0*/  STL [R1+0x164], RZ ;  /* 0x000164ff01007387 */ /* 0x0007e80000100800 */
[----:B------:R3:W-:Y:S04]  /*0400*/  STL [R1+0x168], RZ ;  /* 0x000168ff01007387 */ /* 0x0007e80000100800 */
[----:B------:R3:W-:Y:S02]  /*0410*/  STL [R1+0x16c], RZ ;  /* 0x00016cff01007387 */ /* 0x0007e40000100800 */
[----:B------:R-:W-:-:S02]  /*0420*/  @!P1 IMAD.IADD R2, R2, 0x1, -R7 ;  /* 0x0000000102029824 */ /* 0x000fc400078e0a07 */
[----:B------:R3:W-:Y:S01]  /*0430*/  STL [R1+0x410], RZ ;  /* 0x000410ff01007387 */ /* 0x0007e20000100800 */
[----:B------:R-:W-:Y:S01]  /*0440*/  @!P1 VIADD R5, R5, 0x1 ;  /* 0x0000000105059836 */ /* 0x000fe20000000000 */
[----:B------:R-:W-:Y:S02]  /*0450*/  ISETP.NE.AND P1, PT, R0, RZ, PT ;  /* 0x000000ff0000720c */ /* 0x000fe40003f25270 */
[----:B------:R3:W-:Y:S01]  /*0460*/  STL [R1+0x414], RZ ;  /* 0x000414ff01007387 */ /* 0x0007e20000100800 */
[----:B------:R-:W-:Y:S02]  /*0470*/  ISETP.GE.U32.AND P0, PT, R2, R7, PT ;  /* 0x000000070200720c */ /* 0x000fe40003f06070 */
[----:B------:R-:W-:Y:S01]  /*0480*/  LOP3.LUT R2, R3, R0, RZ, 0x3c, !PT ;  /* 0x0000000003027212 */ /* 0x000fe200078e3cff */
[----:B------:R3:W-:Y:S03]  /*0490*/  STL [R1+0x418], RZ ;  /* 0x000418ff01007387 */ /* 0x0007e60000100800 */
[----:B------:R-:W-:Y:S01]  /*04a0*/  ISETP.GE.AND P2, PT, R2, RZ, PT ;  /* 0x000000ff0200720c */ /* 0x000fe20003f46270 */
[----:B------:R3:W-:Y:S01]  /*04b0*/  STL [R1+0x41c], RZ ;  /* 0x00041cff01007387 */ /* 0x0007e20000100800 */
[----:B------:R-:W-:-:S03]  /*04c0*/  VIADD R2, R26, 0x7f ;  /* 0x0000007f1a027836 */ /* 0x000fc60000000000 */
[----:B------:R3:W-:Y:S02]  /*04d0*/  STL [R1+0x400], RZ ;  /* 0x000400ff01007387 */ /* 0x0007e40000100800 */
[----:B------:R-:W-:Y:S02]  /*04e0*/  @P0 VIADD R5, R5, 0x1 ;  /* 0x0000000105050836 */ /* 0x000fe40000000000 */
[----:B------:R3:W-:Y:S02]  /*04f0*/  STL [R1+0x404], RZ ;  /* 0x000404ff01007387 */ /* 0x0007e40000100800 */
[----:B------:R-:W-:Y:S01]  /*0500*/  IMAD.MOV.U32 R4, RZ, RZ, R5 ;  /* 0x000000ffff047224 */ /* 0x000fe200078e0005 */
[----:B------:R-:W-:Y:S01]  /*0510*/  SHF.R.S32.HI R5, RZ, 0x1f, R2 ;  /* 0x0000001fff057819 */ /* 0x000fe20000011402 */
[----:B------:R3:W-:Y:S02]  /*0520*/  STL [R1+0x408], RZ ;  /* 0x000408ff01007387 */ /* 0x0007e40000100800 */
[----:B------:R-:W-:Y:S01]  /*0530*/  @!P2 IMAD.MOV R4, RZ, RZ, -R4 ;  /* 0x000000ffff04a224 */ /* 0x000fe200078e0a04 */
[----:B------:R-:W-:Y:S01]  /*0540*/  @!P1 LOP3.LUT R4, RZ, R0, RZ, 0x33, !PT ;  /* 0x00000000ff049212 */ /* 0x000fe200078e33ff */
[----:B------:R3:W-:Y:S01]  /*0550*/  STL [R1+0x40c], RZ ;  /* 0x00040cff01007387 */ /* 0x0007e20000100800 */
[----:B------:R-:W-:-:S03]  /*0560*/  LEA.HI R5, R5, R2, RZ, 0x7 ;  /* 0x0000000205057211 */ /* 0x000fc600078f38ff */
[----:B------:R3:W-:Y:S01]  /*0570*/  STL [R1+0x3f0], RZ ;  /* 0x0003f0ff01007387 */ /* 0x0007e20000100800 */
[----:B------:R-:W-:Y:S02]  /*0580*/  IMAD.SHL.U32 R2, R4, 0x8, RZ ;  /* 0x0000000804027824 */ /* 0x000fe400078e00ff */
[----:B------:R-:W-:Y:S01]  /*0590*/  IMAD.MOV R4, RZ, RZ, -R4 ;  /* 0x000000ffff047224 */ /* 0x000fe200078e0a04 */
[----:B------:R3:W-:Y:S02]  /*05a0*/  STL [R1+0x3f4], RZ ;  /* 0x0003f4ff01007387 */ /* 0x0007e40000100800 */
[----:B------:R-:W-:Y:S01]  /*05b0*/  LEA.HI.SX32 R5, R5, -R2, 0x19 ;  /* 0x8000000205057211 */ /* 0x000fe200078fcaff */
[----:B------:R-:W-:Y:S01]  /*05c0*/  IMAD R11, R0, R4, R3 ;  /* 0x00000004000b7224 */ /* 0x000fe200078e0203 */
[----:B------:R3:W-:Y:S01]  /*05d0*/  STL [R1+0x3f8], RZ ;  /* 0x0003f8ff01007387 */ /* 0x0007e20000100800 */
[----:B------:R-:W-:Y:S01]  /*05e0*/  IMAD.MOV.U32 R4, RZ, RZ, RZ ;  /* 0x000000ffff047224 */ /* 0x000fe200078e00ff */
[----:B------:R-:W-:-:S02]  /*05f0*/  VIMNMX R6, PT, PT, R5, 0x8, PT ;  /* 0x0000000805067848 */ /* 0x000fc40003fe0100 */
[----:B------:R3:W-:Y:S02]  /*0600*/  STL [R1+0x3fc], RZ ;  /* 0x0003fcff01007387 */ /* 0x0007e40000100800 */
[-C--:B------:R-:W-:Y:S02]  /*0610*/  IABS R8, R6.reuse ;  /* 0x0000000600087213 */ /* 0x080fe40000000000 */
[----:B------:R3:W-:Y:S01]  /*0620*/  STL [R1+0x3e0], RZ ;  /* 0x0003e0ff01007387 */ /* 0x0007e20000100800 */
[----:B------:R-:W-:Y:S01]  /*0630*/  IABS R0, R6 ;  /* 0x0000000600007213 */ /* 0x000fe20000000000 */
[----:B------:R-:W0:Y:S02]  /*0640*/  I2F.RP R7, R8 ;  /* 0x0000000800077306 */ /* 0x000e240000209400 */
[----:B------:R3:W-:Y:S04]  /*0650*/  STL [R1+0x3e4], RZ ;  /* 0x0003e4ff01007387 */ /* 0x0007e80000100800 */
[----:B------:R3:W-:Y:S04]  /*0660*/  STL [R1+0x3e8], RZ ;  /* 0x0003e8ff01007387 */ /* 0x0007e80000100800 */
[----:B------:R3:W-:Y:S04]  /*0670*/  STL [R1+0x3ec], RZ ;  /* 0x0003ecff01007387 */ /* 0x0007e80000100800 */
[----:B------:R3:W-:Y:S01]  /*0680*/  STL [R1+0x3d0], RZ ;  /* 0x0003d0ff01007387 */ /* 0x0007e20000100800 */
[----:B0-----:R-:W0:Y:S03]  /*0690*/  MUFU.RCP R7, R7 ;  /* 0x0000000700077308 */ /* 0x001e260000001000 */
[----:B------:R3:W-:Y:S04]  /*06a0*/  STL [R1+0x3d4], RZ ;  /* 0x0003d4ff01007387 */ /* 0x0007e80000100800 */
[----:B------:R3:W-:Y:S04]  /*06b0*/  STL [R1+0x3d8], RZ ;  /* 0x0003d8ff01007387 */ /* 0x0007e80000100800 */
[----:B------:R3:W-:Y:S04]  /*06c0*/  STL [R1+0x3dc], RZ ;  /* 0x0003dcff01007387 */ /* 0x0007e80000100800 */
[----:B------:R3:W-:Y:S01]  /*06d0*/  STL [R1+0x3c0], RZ ;  /* 0x0003c0ff01007387 */ /* 0x0007e20000100800 */
[----:B0-----:R-:W-:-:S03]  /*06e0*/  VIADD R5, R7, 0xffffffe ;  /* 0x0ffffffe07057836 */ /* 0x001fc60000000000 */
[----:B------:R3:W-:Y:S04]  /*06f0*/  STL [R1+0x3c4], RZ ;  /* 0x0003c4ff01007387 */ /* 0x0007e80000100800 */
[----:B------:R3:W-:Y:S01]  /*0700*/  STL [R1+0x3c8], RZ ;  /* 0x0003c8ff01007387 */ /* 0x0007e20000100800 */
[----:B------:R-:W0:Y:S03]  /*0710*/  F2I.FTZ.U32.TRUNC.NTZ R5, R5 ;  /* 0x0000000500057305 */ /* 0x000e26000021f000 */
[----:B------:R3:W-:Y:S04]  /*0720*/  STL [R1+0x3cc], RZ ;  /* 0x0003ccff01007387 */ /* 0x0007e80000100800 */
[----:B------:R3:W-:Y:S04]  /*0730*/  STL [R1+0x3b0], RZ ;  /* 0x0003b0ff01007387 */ /* 0x0007e80000100800 */
[----:B------:R3:W-:Y:S04]  /*0740*/  STL [R1+0x3b4], RZ ;  /* 0x0003b4ff01007387 */ /* 0x0007e80000100800 */
[----:B------:R3:W-:Y:S01]  /*0750*/  STL [R1+0x3b8], RZ ;  /* 0x0003b8ff01007387 */ /* 0x0007e20000100800 */
[----:B0-----:R-:W-:-:S03]  /*0760*/  IMAD.MOV R9, RZ, RZ, -R5 ;  /* 0x000000ffff097224 */ /* 0x001fc600078e0a05 */
[----:B------:R3:W-:Y:S01]  /*0770*/  STL [R1+0x3bc], RZ ;  /* 0x0003bcff01007387 */ /* 0x0007e20000100800 */
[----:B------:R-:W-:Y:S01]  /*0780*/  IMAD.MOV.U32 R3, RZ, RZ, R9 ;  /* 0x000000ffff037224 */ /* 0x000fe200078e0009 */
[----:B------:R-:W-:Y:S02]  /*0790*/  IABS R9, R11 ;  /* 0x0000000b00097213 */ /* 0x000fe40000000000 */
[----:B------:R3:W-:Y:S01]  /*07a0*/  STL [R1+0x150], RZ ;  /* 0x000150ff01007387 */ /* 0x0007e20000100800 */
[----:B------:R-:W-:-:S03]  /*07b0*/  IMAD R3, R3, R8, RZ ;  /* 0x0000000803037224 */ /* 0x000fc600078e02ff */
[----:B------:R3:W-:Y:S01]  /*07c0*/  STL [R1+0x154], RZ ;  /* 0x000154ff01007387 */ /* 0x0007e20000100800 */
[----:B------:R-:W-:-:S03]  /*07d0*/  IMAD.HI.U32 R4, R5, R3, R4 ;  /* 0x0000000305047227 */ /* 0x000fc600078e0004 */
[----:B------:R3:W-:Y:S01]  /*07e0*/  STL [R1+0x158], RZ ;  /* 0x000158ff01007387 */ /* 0x0007e20000100800 */
[----:B------:R-:W-:Y:S02]  /*07f0*/  IMAD.MOV R3, RZ, RZ, -R0 ;  /* 0x000000ffff037224 */ /* 0x000fe400078e0a00 */
[----:B------:R-:W-:Y:S01]  /*0800*/  IMAD.HI.U32 R0, R4, R9, RZ ;  /* 0x0000000904007227 */ /* 0x000fe200078e00ff */
[----:B------:R3:W-:Y:S01]  /*0810*/  STL [R1+0x15c], RZ ;  /* 0x00015cff01007387 */ /* 0x0007e20000100800 */
[----:B------:R-:W-:Y:S02]  /*0820*/  LOP3.LUT R4, R13, 0x20, RZ, 0xc0, !PT ;  /* 0x000000200d047812 */ /* 0x000fe400078ec0ff */
[----:B------:R-:W-:Y:S01]  /*0830*/  IMAD R3, R0, R3, R9 ;  /* 0x0000000300037224 */ /* 0x000fe200078e0209 */
[----:B------:R3:W-:Y:S01]  /*0840*/  STL [R1+0x3a0], RZ ;  /* 0x0003a0ff01007387 */ /* 0x0007e20000100800 */
[----:B------:R-:W-:-:S03]  /*0850*/  R2UR UR5, R4 ;  /* 0x00000000040572ca */ /* 0x000fc600000e0000 */
        /* <DEDUP_REMOVED lines=14> */
[----:B------:R3:W-:Y:S04]  /*0940*/  STL [R1+0x380], RZ ;  /* 0x000380ff01007387 */ /* 0x0007e80000100800 */
[----:B------:R3:W-:Y:S02]  /*0950*/  STL [R1+0x384], RZ ;  /* 0x000384ff01007387 */ /* 0x0007e40000100800 */
[----:B------:R-:W-:-:S02]  /*0960*/  @P0 VIADD R0, R0, 0x1 ;  /* 0x0000000100000836 */ /* 0x000fc40000000000 */
[----:B------:R3:W-:Y:S04]  /*0970*/  STL [R1+0x388], RZ ;  /* 0x000388ff01007387 */ /* 0x0007e80000100800 */
[----:B------:R3:W-:Y:S01]  /*0980*/  STL [R1+0x38c], RZ ;  /* 0x00038cff01007387 */ /* 0x0007e20000100800 */
[----:B------:R-:W-:Y:S01]  /*0990*/  @!P2 IMAD.MOV R0, RZ, RZ, -R0 ;  /* 0x000000ffff00a224 */ /* 0x000fe200078e0a00 */
[----:B------:R-:W-:Y:S02]  /*09a0*/  @!P1 LOP3.LUT R0, RZ, R6, RZ, 0x33, !PT ;  /* 0x00000006ff009212 */ /* 0x000fe400078e33ff */
[----:B------:R3:W-:Y:S03]  /*09b0*/  STL [R1+0x370], RZ ;  /* 0x000370ff01007387 */ /* 0x0007e60000100800 */
[----:B------:R-:W-:Y:S01]  /*09c0*/  IMAD.MOV R3, RZ, RZ, -R0 ;  /* 0x000000ffff037224 */ /* 0x000fe200078e0a00 */
[----:B------:R3:W-:Y:S01]  /*09d0*/  STL [R1+0x374], RZ ;  /* 0x000374ff01007387 */ /* 0x0007e20000100800 */
[----:B------:R-:W-:-:S02]  /*09e0*/  IMAD.SHL.U32 R12, R0, 0x80, RZ ;  /* 0x00000080000c7824 */ /* 0x000fc400078e00ff */
[----:B------:R-:W-:Y:S01]  /*09f0*/  IMAD R3, R6, R3, R11 ;  /* 0x0000000306037224 */ /* 0x000fe200078e020b */
[----:B------:R3:W-:Y:S03]  /*0a00*/  STL [R1+0x378], RZ ;  /* 0x000378ff01007387 */ /* 0x0007e60000100800 */
[----:B------:R-:W-:Y:S01]  /*0a10*/  IMAD.IADD R2, R2, 0x1, R3 ;  /* 0x0000000102027824 */ /* 0x000fe200078e0203 */
[----:B------:R3:W-:Y:S01]  /*0a20*/  STL [R1+0x37c], RZ ;  /* 0x00037cff01007387 */ /* 0x0007e20000100800 */
[----:B------:R-:W-:-:S03]  /*0a30*/  LOP3.LUT R3, R13, 0x3f, RZ, 0xc0, !PT ;  /* 0x0000003f0d037812 */ /* 0x000fc600078ec0ff */
[----:B------:R3:W-:Y:S02]  /*0a40*/  STL [R1+0x360], RZ ;  /* 0x000360ff01007387 */ /* 0x0007e40000100800 */
[----:B------:R-:W-:Y:S02]  /*0a50*/  IMAD R17, R2, 0x80, R3 ;  /* 0x0000008002117824 */ /* 0x000fe400078e0203 */
[----:B------:R3:W-:Y:S02]  /*0a60*/  STL [R1+0x364], RZ ;  /* 0x000364ff01007387 */ /* 0x0007e40000100800 */
[----:B------:R-:W-:Y:S02]  /*0a70*/  VIADD R18, R17, 0x40 ;  /* 0x0000004011127836 */ /* 0x000fe40000000000 */
[----:B------:R3:W-:Y:S04]  /*0a80*/  STL [R1+0x368], RZ ;  /* 0x000368ff01007387 */ /* 0x0007e80000100800 */
        /* <DEDUP_REMOVED lines=157> */
[----:B------:R3:W-:Y:S04]  /*1460*/  STL [R1+0x45c], R12 ;  /* 0x00045c0c01007387 */ /* 0x0007e80000100800 */
[----:B------:R3:W-:Y:S04]  /*1470*/  STL [R1+0x70], RZ ;  /* 0x000070ff01007387 */ /* 0x0007e80000100800 */
[----:B------:R3:W-:Y:S04]  /*1480*/  STL [R1+0x4a8], R17 ;  /* 0x0004a81101007387 */ /* 0x0007e80000100800 */
        /* <DEDUP_REMOVED lines=15> */
[----:B------:R3:W-:Y:S01]  /*1580*/  STL [R1+0x4bc], R18 ;  /* 0x0004bc1201007387 */ /* 0x0007e20000100800 */
[----:B------:R-:W-:Y:S05]  /*1590*/  BRA.U !UP0, `(.L_x_0) ;  /* 0x0000016908c87547 */ /* 0x000fea000b800000 */
[----:B------:R-:W-:Y:S01]  /*15a0*/  IABS R5, R26 ;  /* 0x0000001a00057213 */ /* 0x000fe20000000000 */
[----:B------:R-:W0:Y:S01]  /*15b0*/  LDCU UR10, c[0x0][0x3b0] ;  /* 0x00007600ff0a77ac */ /* 0x000e220008000800 */
[----:B------:R-:W-:Y:S02]  /*15c0*/  IABS R9, R27 ;  /* 0x0000001b00097213 */ /* 0x000fe40000000000 */
[----:B------:R-:W1:Y:S01]  /*15d0*/  I2F.RP R4, R5 ;  /* 0x0000000500047306 */ /* 0x000e620000209400 */
[----:B------:R-:W-:Y:S01]  /*15e0*/  IABS R10, R18 ;  /* 0x00000012000a7213 */ /* 0x000fe20000000000 */
[----:B------:R-:W2:Y:S01]  /*15f0*/  LDCU.64 UR16, c[0x0][0x388] ;  /* 0x00007100ff1077ac */ /* 0x000ea20008000a00 */
[----:B------:R-:W-:Y:S01]  /*1600*/  IABS R14, R17 ;  /* 0x00000011000e7213 */ /* 0x000fe20000000000 */
[----:B------:R-:W4:Y:S04]  /*1610*/  LDCU UR14, c[0x0][0x3a8] ;  /* 0x00007500ff0e77ac */ /* 0x000f280008000800 */
[----:B------:R-:W5:Y:S01]  /*1620*/  I2F.RP R0, R9 ;  /* 0x0000000900007306 */ /* 0x000f620000209400 */
[----:B------:R-:W3:Y:S01]  /*1630*/  LDCU UR15, c[0x0][0x3ac] ;  /* 0x00007580ff0f77ac */ /* 0x000ee20008000800 */
[----:B------:R-:W0:Y:S06]  /*1640*/  LDCU UR12, c[0x0][0x3a4] ;  /* 0x00007480ff0c77ac */ /* 0x000e2c0008000800 */
[----:B-1----:R-:W1:Y:S01]  /*1650*/  MUFU.RCP R4, R4 ;  /* 0x0000000400047308 */ /* 0x002e620000001000 */
[----:B------:R-:W-:-:S07]  /*1660*/  USHF.R.S32.HI UR7, URZ, 0x1f, UR6 ;  /* 0x0000001fff077899 */ /* 0x000fce0008011406 */
[----:B-----5:R-:W5:Y:S01]  /*1670*/  MUFU.RCP R0, R0 ;  /* 0x0000000000007308 */ /* 0x020f620000001000 */
[----:B-1----:R-:W-:Y:S02]  /*1680*/  VIADD R6, R4, 0xffffffe ;  /* 0x0ffffffe04067836 */ /* 0x002fe40000000000 */
[----:B------:R-:W-:Y:S01]  /*1690*/  IMAD.U32 R4, RZ, RZ, UR5 ;  /* 0x00000005ff047e24 */ /* 0x000fe2000f8e00ff */
[----:B----4-:R-:W-:-:S04]  /*16a0*/  UIMAD UR47, UR14, 0x1f, URZ ;  /* 0x0000001f0e2f78a4 */ /* 0x010fc8000f8e02ff */
[----:B------:R1:W4:Y:S01]  /*16b0*/  F2I.FTZ.U32.TRUNC.NTZ R7, R6 ;  /* 0x0000000600077305 */ /* 0x000322000021f000 */
[----:B------:R-:W-:Y:S02]  /*16c0*/  UIMAD UR46, UR14, 0x1e, URZ ;  /* 0x0000001e0e2e78a4 */ /* 0x000fe4000f8e02ff */
[----:B------:R-:W-:Y:S01]  /*16d0*/  UIMAD UR45, UR14, 0x1d, URZ ;  /* 0x0000001d0e2d78a4 */ /* 0x000fe2000f8e02ff */
[----:B-----5:R-:W-:Y:S01]  /*16e0*/  VIADD R2, R0, 0xffffffe ;  /* 0x0ffffffe00027836 */ /* 0x020fe20000000000 */
[----:B------:R-:W-:Y:S02]  /*16f0*/  UIMAD UR44, UR14, 0x1c, URZ ;  /* 0x0000001c0e2c78a4 */ /* 0x000fe4000f8e02ff */
[----:B------:R-:W-:Y:S01]  /*1700*/  UIMAD UR43, UR14, 0x1b, URZ ;  /* 0x0000001b0e2b78a4 */ /* 0x000fe2000f8e02ff */
[----:B------:R-:W5:Y:S01]  /*1710*/  F2I.FTZ.U32.TRUNC.NTZ R3, R2 ;  /* 0x0000000200037305 */ /* 0x000f62000021f000 */
[----:B-1----:R-:W-:Y:S01]  /*1720*/  IMAD.MOV.U32 R6, RZ, RZ, RZ ;  /* 0x000000ffff067224 */ /* 0x002fe200078e00ff */
[----:B------:R-:W-:-:S02]  /*1730*/  UIMAD UR42, UR14, 0x1a, URZ ;  /* 0x0000001a0e2a78a4 */ /* 0x000fc4000f8e02ff */
[----:B------:R-:W-:Y:S02]  /*1740*/  UIMAD UR41, UR14, 0x19, URZ ;  /* 0x000000190e2978a4 */ /* 0x000fe4000f8e02ff */
[----:B------:R-:W-:Y:S01]  /*1750*/  UIMAD UR40, UR14, 0x18, URZ ;  /* 0x000000180e2878a4 */ /* 0x000fe2000f8e02ff */
[--C-:B----4-:R-:W-:Y:S01]  /*1760*/  IMAD.MOV R8, RZ, RZ, -R7.reuse ;  /* 0x000000ffff087224 */ /* 0x110fe200078e0a07 */
[----:B------:R-:W-:Y:S02]  /*1770*/  UIMAD UR39, UR14, 0x17, URZ ;  /* 0x000000170e2778a4 */ /* 0x000fe4000f8e02ff */
[----:B------:R-:W-:Y:S01]  /*1780*/  UIMAD UR38, UR14, 0x16, URZ ;  /* 0x000000160e2678a4 */ /* 0x000fe2000f8e02ff */
[----:B------:R-:W-:Y:S01]  /*1790*/  IMAD R11, R8, R5, RZ ;  /* 0x00000005080b7224 */ /* 0x000fe200078e02ff */
[----:B------:R-:W-:Y:S02]  /*17a0*/  UIMAD UR37, UR14, 0x15, URZ ;  /* 0x000000150e2578a4 */ /* 0x000fe4000f8e02ff */
[----:B------:R-:W-:Y:S01]  /*17b0*/  UIMAD UR36, UR14, 0x14, URZ ;  /* 0x000000140e2478a4 */ /* 0x000fe2000f8e02ff */
[----:B------:R-:W-:Y:S01]  /*17c0*/  IMAD.HI.U32 R7, R7, R11, R6 ;  /* 0x0000000b07077227 */ /* 0x000fe200078e0006 */
[----:B------:R-:W-:Y:S01]  /*17d0*/  LEA.HI R6, R4, R12, RZ, 0x1b ;  /* 0x0000000c04067211 */ /* 0x000fe200078fd8ff */
[----:B------:R-:W-:-:S02]  /*17e0*/  UIMAD UR35, UR14, 0x13, URZ ;  /* 0x000000130e2378a4 */ /* 0x000fc4000f8e02ff */
[----:B-----5:R-:W-:Y:S01]  /*17f0*/  IMAD.MOV R4, RZ, RZ, -R3 ;  /* 0x000000ffff047224 */ /* 0x020fe200078e0a03 */
[----:B------:R-:W-:Y:S01]  /*1800*/  UIMAD UR34, UR14, 0x12, URZ ;  /* 0x000000120e2278a4 */ /* 0x000fe2000f8e02ff */
[C---:B------:R-:W-:Y:S01]  /*1810*/  IMAD.HI.U32 R2, R7.reuse, R10, RZ ;  /* 0x0000000a07027227 */ /* 0x040fe200078e00ff */
[----:B------:R-:W-:Y:S02]  /*1820*/  UIMAD UR33, UR14, 0x11, URZ ;  /* 0x000000110e2178a4 */ /* 0x000fe4000f8e02ff */
[----:B------:R-:W-:Y:S01]  /*1830*/  USHF.L.U32 UR32, UR14, 0x4, URZ ;  /* 0x000000040e207899 */ /* 0x000fe200080006ff */
[----:B------:R-:W-:Y:S01]  /*1840*/  IMAD.HI.U32 R7, R7, R14, RZ ;  /* 0x0000000e07077227 */ /* 0x000fe200078e00ff */
[----:B------:R-:W-:Y:S02]  /*1850*/  UIMAD UR31, UR14, 0xf, URZ ;  /* 0x0000000f0e1f78a4 */ /* 0x000fe4000f8e02ff */
[----:B------:R-:W-:Y:S01]  /*1860*/  UIMAD UR30, UR14, 0xe, URZ ;  /* 0x0000000e0e1e78a4 */ /* 0x000fe2000f8e02ff */
[----:B------:R-:W-:Y:S01]  /*1870*/  IMAD.MOV R7, RZ, RZ, -R7 ;  /* 0x000000ffff077224 */ /* 0x000fe200078e0a07 */
[----:B------:R-:W-:Y:S01]  /*1880*/  UIMAD UR29, UR14, 0xd, URZ ;  /* 0x0000000d0e1d78a4 */ /* 0x000fe2000f8e02ff */
[----:B------:R-:W-:Y:S01]  /*1890*/  IMAD R11, R4, R9, RZ ;  /* 0x00000009040b7224 */ /* 0x000fe200078e02ff */
[----:B------:R-:W-:Y:S01]  /*18a0*/  UIMAD UR28, UR14, 0xc, URZ ;  /* 0x0000000c0e1c78a4 */ /* 0x000fe2000f8e02ff */
[C---:B------:R-:W-:Y:S01]  /*18b0*/  IMAD R14, R5.reuse, R7, R14 ;  /* 0x00000007050e7224 */ /* 0x040fe200078e020e */
[----:B------:R-:W-:Y:S01]  /*18c0*/  UIMAD UR27, UR14, 0xb, URZ ;  /* 0x0000000b0e1b78a4 */ /* 0x000fe2000f8e02ff */
[----:B------:R-:W-:Y:S01]  /*18d0*/  IMAD.MOV R4, RZ, RZ, -R2 ;  /* 0x000000ffff047224 */ /* 0x000fe200078e0a02 */
[----:B------:R-:W-:Y:S01]  /*18e0*/  UIMAD UR26, UR14, 0xa, URZ ;  /* 0x0000000a0e1a78a4 */ /* 0x000fe2000f8e02ff */
[----:B------:R-:W-:Y:S01]  /*18f0*/  VIADD R0, R6, 0x7e ;  /* 0x0000007e06007836 */ /* 0x000fe20000000000 */
[C---:B------:R-:W-:Y:S01]  /*1900*/  ISETP.GT.U32.AND P2, PT, R5.reuse, R14, PT ;  /* 0x0000000e0500720c */ /* 0x040fe20003f44070 */
[C---:B------:R-:W-:Y:S01]  /*1910*/  IMAD R10, R5.reuse, R4, R10 ;  /* 0x00000004050a7224 */ /* 0x040fe200078e020a */
[----:B------:R-:W-:Y:S01]  /*1920*/  UIMAD UR25, UR14, 0x9, URZ ;  /* 0x000000090e1978a4 */ /* 0x000fe2000f8e02ff */
[----:B------:R-:W-:Y:S01]  /*1930*/  IMAD.MOV.U32 R2, RZ, RZ, RZ ;  /* 0x000000ffff027224 */ /* 0x000fe200078e00ff */
[----:B------:R-:W-:Y:S01]  /*1940*/  ISETP.GE.AND P3, PT, R0, RZ, PT ;  /* 0x000000ff0000720c */ /* 0x000fe20003f66270 */
[C---:B------:R-:W-:Y:S01]  /*1950*/  VIADD R7, R6.reuse, 0x7a ;  /* 0x0000007a06077836 */ /* 0x040fe20000000000 */
[----:B------:R-:W-:Y:S01]  /*1960*/  ISETP.GT.U32.AND P1, PT, R5, R10, PT ;  /* 0x0000000a0500720c */ /* 0x000fe20003f24070 */
[----:B------:R-:W-:Y:S01]  /*1970*/  VIADD R4, R6, 0x7c ;  /* 0x0000007c06047836 */ /* 0x000fe20000000000 */
[----:B------:R-:W-:Y:S01]  /*1980*/  IABS R19, R0 ;  /* 0x0000000000137213 */ /* 0x000fe20000000000 */
[----:B------:R-:W-:Y:S01]  /*1990*/  IMAD.HI.U32 R0, R3, R11, R2 ;  /* 0x0000000b03007227 */ /* 0x000fe200078e0002 */
[----:B------:R-:W-:Y:S01]  /*19a0*/  IABS R8, R7 ;  /* 0x0000000700087213 */ /* 0x000fe20000000000 */
[----:B------:R-:W-:Y:S01]  /*19b0*/  USHF.L.U32 UR24, UR14, 0x3, URZ ;  /* 0x000000030e187899 */ /* 0x000fe200080006ff */
[----:B------:R-:W-:Y:S01]  /*19c0*/  ISETP.GE.AND P0, PT, R4, RZ, PT ;  /* 0x000000ff0400720c */ /* 0x000fe20003f06270 */
[--C-:B------:R-:W-:Y:S01]  /*19d0*/  @!P2 IMAD.IADD R14, R14, 0x1, -R5.reuse ;  /* 0x000000010e0ea824 */ /* 0x100fe200078e0a05 */
[----:B------:R-:W-:Y:S01]  /*19e0*/  IABS R16, R4 ;  /* 0x0000000400107213 */ /* 0x000fe20000000000 */
[----:B------:R-:W-:Y:S01]  /*19f0*/  IMAD.HI.U32 R2, R0, R19, RZ ;  /* 0x0000001300027227 */ /* 0x000fe200078e00ff */
[----:B------:R-:W-:Y:S01]  /*1a00*/  ISETP.GE.AND P4, PT, R7, RZ, PT ;  /* 0x000000ff0700720c */ /* 0x000fe20003f86270 */
[----:B------:R-:W-:Y:S01]  /*1a10*/  UIMAD UR23, UR14, 0x7, URZ ;  /* 0x000000070e1778a4 */ /* 0x000fe2000f8e02ff */
[----:B------:R-:W-:Y:S01]  /*1a20*/  ISETP.GT.U32.AND P6, PT, R5, R14, PT ;  /* 0x0000000e0500720c */ /* 0x000fe20003fc4070 */
[----:B------:R-:W-:Y:S01]  /*1a30*/  VIADD R3, R6, 0x78 ;  /* 0x0000007806037836 */ /* 0x000fe20000000000 */
[----:B------:R-:W-:Y:S01]  /*1a40*/  ISETP.GE.AND P2, PT, R17, RZ, PT ;  /* 0x000000ff1100720c */ /* 0x000fe20003f46270 */
[----:B------:R-:W-:Y:S01]  /*1a50*/  IMAD.MOV R2, RZ, RZ, -R2 ;  /* 0x000000ffff027224 */ /* 0x000fe200078e0a02 */
[----:B------:R-:W-:Y:S01]  /*1a60*/  UIMAD UR22, UR14, 0x6, URZ ;  /* 0x000000060e1678a4 */ /* 0x000fe2000f8e02ff */
[----:B------:R-:W-:Y:S01]  /*1a70*/  @!P1 IMAD.IADD R10, R10, 0x1, -R5 ;  /* 0x000000010a0a9824 */ /* 0x000fe200078e0a05 */
[----:B---3--:R-:W-:Y:S01]  /*1a80*/  IABS R12, R3 ;  /* 0x00000003000c7213 */ /* 0x008fe20000000000 */
[----:B------:R-:W-:Y:S01]  /*1a90*/  VIADD R4, R6, 0x76 ;  /* 0x0000007606047836 */ /* 0x000fe20000000000 */
[----:B------:R-:W-:Y:S01]  /*1aa0*/  ISETP.GE.AND P1, PT, R18, RZ, PT ;  /* 0x000000ff1200720c */ /* 0x000fe20003f26270 */
[----:B------:R-:W-:Y:S01]  /*1ab0*/  IMAD R19, R9, R2, R19 ;  /* 0x0000000209137224 */ /* 0x000fe200078e0213 */
[----:B------:R-:W-:Y:S01]  /*1ac0*/  ISETP.GT.U32.AND P5, PT, R5, R10, PT ;  /* 0x0000000a0500720c */ /* 0x000fe20003fa4070 */
[----:B------:R-:W-:Y:S01]  /*1ad0*/  IMAD.HI.U32 R11, R0, R8, RZ ;  /* 0x00000008000b7227 */ /* 0x000fe200078e00ff */
[----:B------:R-:W-:Y:S01]  /*1ae0*/  IABS R15, R4 ;  /* 0x00000004000f7213 */ /* 0x000fe20000000000 */
[----:B------:R-:W-:-:S02]  /*1af0*/  UIMAD UR21, UR14, 0x5, URZ ;  /* 0x000000050e1578a4 */ /* 0x000fc4000f8e02ff */
[----:B------:R-:W-:Y:S01]  /*1b00*/  IMAD.HI.U32 R13, R0, R12, RZ ;  /* 0x0000000c000d7227 */ /* 0x000fe200078e00ff */
[----:B------:R-:W-:Y:S02]  /*1b10*/  USHF.L.U32 UR20, UR14, 0x2, URZ ;  /* 0x000000020e147899 */ /* 0x000fe400080006ff */
[----:B------:R-:W-:Y:S01]  /*1b20*/  UIMAD UR19, UR14, 0x3, URZ ;  /* 0x000000030e1378a4 */ /* 0x000fe2000f8e02ff */
[----:B------:R-:W-:Y:S01]  /*1b30*/  IMAD.MOV R11, RZ, RZ, -R11 ;  /* 0x000000ffff0b7224 */ /* 0x000fe200078e0a0b */
[----:B------:R-:W-:Y:S01]  /*1b40*/  USHF.L.U32 UR18, UR14, 0x1, URZ ;  /* 0x000000010e127899 */ /* 0x000fe200080006ff */
[----:B------:R-:W-:Y:S01]  /*1b50*/  @!P6 IMAD.IADD R14, R14, 0x1, -R5 ;  /* 0x000000010e0ee824 */ /* 0x000fe200078e0a05 */
[C---:B------:R-:W-:Y:S01]  /*1b60*/  ISETP.GT.U32.AND P6, PT, R9.reuse, R19, PT ;  /* 0x000000130900720c */ /* 0x040fe20003fc4070 */
[----:B------:R-:W-:Y:S01]  /*1b70*/  IMAD.MOV R13, RZ, RZ, -R13 ;  /* 0x000000ffff0d7224 */ /* 0x000fe200078e0a0d */
[----:B------:R-:W1:Y:S01]  /*1b80*/  LDCU UR13, c[0x0][0x3a0] ;  /* 0x00007400ff0d77ac */ /* 0x000e620008000800 */
[----:B------:R-:W-:-:S02]  /*1b90*/  IMAD R8, R9, R11, R8 ;  /* 0x0000000b09087224 */ /* 0x000fc400078e0208 */
[----:B------:R-:W-:Y:S01]  /*1ba0*/  IMAD.MOV.U32 R11, RZ, RZ, R15 ;  /* 0x000000ffff0b7224 */ /* 0x000fe200078e000f */
[----:B------:R-:W-:Y:S01]  /*1bb0*/  ULEA.HI UR6, UR7, UR6, URZ, 0x5 ;  /* 0x0000000607067291 */ /* 0x000fe2000f8f28ff */
[----:B------:R-:W-:Y:S01]  /*1bc0*/  IMAD R12, R9, R13, R12 ;  /* 0x0000000d090c7224 */ /* 0x000fe200078e020c */
[----:B------:R-:W-:Y:S01]  /*1bd0*/  ULEA UR5, UR5, UR4, 0x3 ;  /* 0x0000000405057291 */ /* 0x000fe2000f8e18ff */
[----:B------:R-:W-:-:S04]  /*1be0*/  IMAD.HI.U32 R13, R0, R11, RZ ;  /* 0x0000000b000d7227 */ /* 0x000fc800078e00ff */
[----:B------:R-:W-:-:S04]  /*1bf0*/  IMAD.HI.U32 R7, R0, R16, RZ ;  /* 0x0000001000077227 */ /* 0x000fc800078e00ff */
[----:B------:R-:W-:Y:S01]  /*1c00*/  @!P5 IMAD.IADD R10, R10, 0x1, -R5 ;  /* 0x000000010a0ad824 */ /* 0x000fe200078e0a05 */
[----:B------:R-:W-:Y:S01]  /*1c10*/  ISETP.NE.AND P5, PT, R26, RZ, PT ;  /* 0x000000ff1a00720c */ /* 0x000fe20003fa5270 */
[----:B------:R-:W-:Y:S01]  /*1c20*/  IMAD.MOV R18, RZ, RZ, -R13 ;  /* 0x000000ffff127224 */ /* 0x000fe200078e0a0d */
[----:B------:R-:W-:Y:S01]  /*1c30*/  LOP3.LUT R26, RZ, R26, RZ, 0x33, !PT ;  /* 0x0000001aff1a7212 */ /* 0x000fe200078e33ff */
[----:B------:R-:W-:Y:S02]  /*1c40*/  VIADD R2, R6, 0x74 ;  /* 0x0000007406027836 */ /* 0x000fe40000000000 */
[----:B------:R-:W-:Y:S02]  /*1c50*/  IMAD.MOV R7, RZ, RZ, -R7 ;  /* 0x000000ffff077224 */ /* 0x000fe400078e0a07 */
[----:B------:R-:W-:Y:S02]  /*1c60*/  IMAD.MOV.U32 R13, RZ, RZ, R10 ;  /* 0x000000ffff0d7224 */ /* 0x000fe400078e000a */
[----:B------:R-:W-:Y:S01]  /*1c70*/  @!P6 IMAD.IADD R19, R19, 0x1, -R9 ;  /* 0x000000011313e824 */ /* 0x000fe200078e0a09 */
[C---:B------:R-:W-:Y:S01]  /*1c80*/  ISETP.GT.U32.AND P6, PT, R9.reuse, R8, PT ;  /* 0x000000080900720c */ /* 0x040fe20003fc4070 */
[C---:B------:R-:W-:Y:S01]  /*1c90*/  IMAD R16, R9.reuse, R7, R16 ;  /* 0x0000000709107224 */ /* 0x040fe200078e0210 */
[----:B------:R-:W-:Y:S01]  /*1ca0*/  IABS R7, R2 ;  /* 0x0000000200077213 */ /* 0x000fe20000000000 */
[----:B------:R-:W-:Y:S01]  /*1cb0*/  @!P1 IMAD.MOV R13, RZ, RZ, -R13 ;  /* 0x000000ffff0d9224 */ /* 0x000fe200078e0a0d */
[C---:B------:R-:W-:Y:S01]  /*1cc0*/  ISETP.GT.U32.AND P1, PT, R9.reuse, R19, PT ;  /* 0x000000130900720c */ /* 0x040fe20003f24070 */
[----:B------:R-:W-:Y:S01]  /*1cd0*/  @!P2 IMAD.MOV R14, RZ, RZ, -R14 ;  /* 0x000000ffff0ea224 */ /* 0x000fe200078e0a0e */
[----:B------:R-:W-:Y:S01]  /*1ce0*/  ISETP.GT.U32.AND P2, PT, R9, R16, PT ;  /* 0x000000100900720c */ /* 0x000fe20003f44070 */
[----:B------:R-:W-:-:S04]  /*1cf0*/  IMAD.HI.U32 R5, R0, R7, RZ ;  /* 0x0000000700057227 */ /* 0x000fc800078e00ff */
[----:B------:R-:W-:Y:S01]  /*1d00*/  IMAD.MOV R10, RZ, RZ, -R5 ;  /* 0x000000ffff0a7224 */ /* 0x000fe200078e0a05 */
[C---:B------:R-:W-:Y:S01]  /*1d10*/  SEL R5, R26.reuse, R14, !P5 ;  /* 0x0000000e1a057207 */ /* 0x040fe20006800000 */
[C---:B------:R-:W-:Y:S02]  /*1d20*/  IMAD R11, R9.reuse, R18, R11 ;  /* 0x00000012090b7224 */ /* 0x040fe400078e020b */
[----:B------:R-:W-:Y:S01]  /*1d30*/  IMAD R10, R9, R10, R7 ;  /* 0x0000000a090a7224 */ /* 0x000fe200078e0207 */
[----:B------:R-:W-:Y:S01]  /*1d40*/  SEL R7, R26, R13, !P5 ;  /* 0x0000000d1a077207 */ /* 0x000fe20006800000 */
[--C-:B------:R-:W-:Y:S01]  /*1d50*/  @!P1 IMAD.IADD R19, R19, 0x1, -R9.reuse ;  /* 0x0000000113139824 */ /* 0x100fe200078e0a09 */
[C---:B------:R-:W-:Y:S01]  /*1d60*/  ISETP.GT.U32.AND P1, PT, R9.reuse, R11, PT ;  /* 0x0000000b0900720c */ /* 0x040fe20003f24070 */
[----:B------:R-:W-:Y:S01]  /*1d70*/  VIADD R14, R6, 0x72 ;  /* 0x00000072060e7836 */ /* 0x000fe20000000000 */
[C---:B------:R-:W-:Y:S01]  /*1d80*/  ISETP.GT.U32.AND P5, PT, R9.reuse, R12, PT ;  /* 0x0000000c0900720c */ /* 0x040fe20003fa4070 */
[--C-:B------:R-:W-:Y:S01]  /*1d90*/  @!P6 IMAD.IADD R8, R8, 0x1, -R9.reuse ;  /* 0x000000010808e824 */ /* 0x100fe200078e0a09 */
[----:B------:R-:W-:Y:S01]  /*1da0*/  ISETP.GT.U32.AND P6, PT, R9, R10, PT ;  /* 0x0000000a0900720c */ /* 0x000fe20003fc4070 */
[----:B------:R-:W-:Y:S01]  /*1db0*/  @!P2 IMAD.IADD R16, R16, 0x1, -R9 ;  /* 0x000000011010a824 */ /* 0x000fe200078e0a09 */
[----:B------:R-:W-:Y:S01]  /*1dc0*/  IABS R20, R14 ;  /* 0x0000000e00147213 */ /* 0x000fe20000000000 */
[----:B------:R-:W-:Y:S01]  /*1dd0*/  STL [R1+0x430], R7 ;  /* 0x0004300701007387 */ /* 0x000fe20000100800 */
[----:B------:R-:W-:-:S02]  /*1de0*/  VIADD R13, R6, 0x70 ;  /* 0x00000070060d7836 */ /* 0x000fc40000000000 */
[----:B------:R-:W-:Y:S01]  /*1df0*/  ISETP.GT.U32.AND P2, PT, R9, R16, PT ;  /* 0x000000100900720c */ /* 0x000fe20003f44070 */
[----:B------:R3:W-:Y:S01]  /*1e00*/  STL [R1+0x434], R5 ;  /* 0x0004340501007387 */ /* 0x0007e20000100800 */
[----:B------:R-:W-:Y:S01]  /*1e10*/  IMAD.HI.U32 R21, R0, R20, RZ ;  /* 0x0000001400157227 */ /* 0x000fe200078e00ff */
[----:B------:R-:W-:-:S03]  /*1e20*/  IABS R17, R13 ;  /* 0x0000000d00117213 */ /* 0x000fc60000000000 */
[----:B------:R-:W-:Y:S02]  /*1e30*/  @!P1 IMAD.IADD R11, R11, 0x1, -R9 ;  /* 0x000000010b0b9824 */ /* 0x000fe400078e0a09 */
[----:B------:R-:W-:Y:S02]  /*1e40*/  IMAD.MOV R21, RZ, RZ, -R21 ;  /* 0x000000ffff157224 */ /* 0x000fe400078e0a15 */
[--C-:B------:R-:W-:Y:S01]  /*1e50*/  @!P5 IMAD.IADD R12, R12, 0x1, -R9.reuse ;  /* 0x000000010c0cd824 */ /* 0x100fe200078e0a09 */
[----:B------:R-:W-:Y:S01]  /*1e60*/  ISETP.GE.AND P5, PT, R3, RZ, PT ;  /* 0x000000ff0300720c */ /* 0x000fe20003fa6270 */
[----:B---3--:R-:W-:Y:S02]  /*1e70*/  VIADD R5, R6, 0x6e ;  /* 0x0000006e06057836 */ /* 0x008fe40000000000 */
[--C-:B------:R-:W-:Y:S01]  /*1e80*/  @!P6 IMAD.IADD R10, R10, 0x1, -R9.reuse ;  /* 0x000000010a0ae824 */ /* 0x100fe200078e0a09 */
[C---:B------:R-:W-:Y:S01]  /*1e90*/  ISETP.GT.U32.AND P6, PT, R9.reuse, R11, PT ;  /* 0x0000000b0900720c */ /* 0x040fe20003fc4070 */
[C---:B------:R-:W-:Y:S01]  /*1ea0*/  IMAD R3, R9.reuse, R21, R20 ;  /* 0x0000001509037224 */ /* 0x040fe200078e0214 */
[----:B------:R-:W-:Y:S01]  /*1eb0*/  IABS R18, R5 ;  /* 0x0000000500127213 */ /* 0x000fe20000000000 */
[----:B------:R-:W-:Y:S01]  /*1ec0*/  @!P2 IMAD.IADD R16, R16, 0x1, -R9 ;  /* 0x000000011010a824 */ /* 0x000fe200078e0a09 */
[C---:B------:R-:W-:Y:S01]  /*1ed0*/  ISETP.GT.U32.AND P1, PT, R9.reuse, R12, PT ;  /* 0x0000000c0900720c */ /* 0x040fe20003f24070 */
[----:B------:R-:W-:Y:S01]  /*1ee0*/  IMAD.MOV.U32 R22, RZ, RZ, R19 ;  /* 0x000000ffff167224 */ /* 0x000fe200078e0013 */
[----:B------:R-:W-:Y:S01]  /*1ef0*/  ISETP.GT.U32.AND P2, PT, R9, R8, PT ;  /* 0x000000080900720c */ /* 0x000fe20003f44070 */
[----:B------:R-:W-:-:S04]  /*1f00*/  IMAD.HI.U32 R20, R0, R18, RZ ;  /* 0x0000001200147227 */ /* 0x000fc800078e00ff */
[----:B------:R-:W-:Y:S02]  /*1f10*/  IMAD.MOV R20, RZ, RZ, -R20 ;  /* 0x000000ffff147224 */ /* 0x000fe400078e0a14 */
[----:B------:R-:W-:Y:S01]  /*1f20*/  @!P3 IMAD.MOV R22, RZ, RZ, -R22 ;  /* 0x000000ffff16b224 */ /* 0x000fe200078e0a16 */
[C---:B------:R-:W-:Y:S01]  /*1f30*/  ISETP.GT.U32.AND P3, PT, R9.reuse, R10, PT ;  /* 0x0000000a0900720c */ /* 0x040fe20003f64070 */
[----:B------:R-:W-:Y:S02]  /*1f40*/  IMAD.MOV.U32 R19, RZ, RZ, R16 ;  /* 0x000000ffff137224 */ /* 0x000fe400078e0010 */
[----:B------:R-:W-:Y:S01]  /*1f50*/  IMAD R16, R9, R20, R18 ;  /* 0x0000001409107224 */ /* 0x000fe200078e0212 */
[----:B------:R-:W-:Y:S01]  /*1f60*/  STL [R1+0xc], R22 ;  /* 0x00000c1601007387 */ /* 0x000fe20000100800 */
[----:B------:R-:W-:-:S04]  /*1f70*/  IMAD.HI.U32 R15, R0, R17, RZ ;  /* 0x00000011000f7227 */ /* 0x000fc800078e00ff */
[----:B------:R-:W-:Y:S01]  /*1f80*/  @!P0 IMAD.MOV R19, RZ, RZ, -R19 ;  /* 0x000000ffff138224 */ /* 0x000fe200078e0a13 */
[----:B------:R-:W-:Y:S01]  /*1f90*/  ISETP.GT.U32.AND P0, PT, R9, R3, PT ;  /* 0x000000030900720c */ /* 0x000fe20003f04070 */
[----:B------:R-:W-:Y:S01]  /*1fa0*/  @!P6 IMAD.IADD R11, R11, 0x1, -R9 ;  /* 0x000000010b0be824 */ /* 0x000fe200078e0a09 */
[C---:B------:R-:W-:Y:S01]  /*1fb0*/  ISETP.GT.U32.AND P6, PT, R9.reuse, R16, PT ;  /* 0x000000100900720c */ /* 0x040fe20003fc4070 */
[----:B------:R-:W-:Y:S01]  /*1fc0*/  IMAD.MOV R15, RZ, RZ, -R15 ;  /* 0x000000ffff0f7224 */ /* 0x000fe200078e0a0f */
[----:B------:R3:W-:Y:S01]  /*1fd0*/  STL [R1+0x8], R19 ;  /* 0x0000081301007387 */ /* 0x0007e20000100800 */
[----:B------:R-:W-:Y:S01]  /*1fe0*/  @!P1 IMAD.IADD R12, R12, 0x1, -R9 ;  /* 0x000000010c0c9824 */ /* 0x000fe200078e0a09 */
[----:B------:R-:W-:Y:S01]  /*1ff0*/  ISETP.GE.AND P1, PT, R4, RZ, PT ;  /* 0x000000ff0400720c */ /* 0x000fe20003f26270 */
[----:B------:R-:W-:Y:S02]  /*2000*/  IMAD R17, R9, R15, R17 ;  /* 0x0000000f09117224 */ /* 0x000fe400078e0211 */
[----:B------:R-:W-:-:S02]  /*2010*/  VIADD R7, R6, 0x6c ;  /* 0x0000006c06077836 */ /* 0x000fc40000000000 */
[----:B------:R-:W-:Y:S02]  /*2020*/  VIADD R4, R6, 0x6a ;  /* 0x0000006a06047836 */ /* 0x000fe40000000000 */
[--C-:B------:R-:W-:Y:S01]  /*2030*/  @!P2 IMAD.IADD R8, R8, 0x1, -R9.reuse ;  /* 0x000000010808a824 */ /* 0x100fe200078e0a09 */
[----:B------:R-:W-:Y:S01]  /*2040*/  ISETP.GT.U32.AND P2, PT, R9, R17, PT ;  /* 0x000000110900720c */ /* 0x000fe20003f44070 */
[--C-:B------:R-:W-:Y:S01]  /*2050*/  @!P3 IMAD.IADD R10, R10, 0x1, -R9.reuse ;  /* 0x000000010a0ab824 */ /* 0x100fe200078e0a09 */
[----:B------:R-:W-:Y:S01]  /*2060*/  ISETP.GE.AND P3, PT, R2, RZ, PT ;  /* 0x000000ff0200720c */ /* 0x000fe20003f66270 */
[--C-:B------:R-:W-:Y:S01]  /*2070*/  @!P0 IMAD.IADD R3, R3, 0x1, -R9.reuse ;  /* 0x0000000103038824 */ /* 0x100fe200078e0a09 */
[----:B------:R-:W-:Y:S01]  /*2080*/  IABS R15, R7 ;  /* 0x00000007000f7213 */ /* 0x000fe20000000000 */
[----:B------:R-:W-:Y:S01]  /*2090*/  @!P6 IMAD.IADD R16, R16, 0x1, -R9 ;  /* 0x000000011010e824 */ /* 0x000fe200078e0a09 */
[----:B------:R-:W-:Y:S01]  /*20a0*/  IABS R2, R4 ;  /* 0x0000000400027213 */ /* 0x000fe20000000000 */
[----:B------:R-:W-:Y:S01]  /*20b0*/  IMAD.MOV.U32 R20, RZ, RZ, R8 ;  /* 0x000000ffff147224 */ /* 0x000fe200078e0008 */
[----:B------:R-:W-:Y:S01]  /*20c0*/  ISETP.GE.AND P0, PT, R14, RZ, PT ;  /* 0x000000ff0e00720c */ /* 0x000fe20003f06270 */
[----:B------:R-:W-:Y:S01]  /*20d0*/  IMAD.HI.U32 R18, R0, R15, RZ ;  /* 0x0000000f00127227 */ /* 0x000fe200078e00ff */
[----:B------:R-:W-:-:S03]  /*20e0*/  ISETP.GT.U32.AND P6, PT, R9, R16, PT ;  /* 0x000000100900720c */ /* 0x000fc60003fc4070 */
[----:B------:R-:W-:Y:S02]  /*20f0*/  IMAD.MOV.U32 R14, RZ, RZ, R2 ;  /* 0x000000ffff0e7224 */ /* 0x000fe400078e0002 */
[----:B------:R-:W-:Y:S02]  /*2100*/  IMAD.MOV R18, RZ, RZ, -R18 ;  /* 0x000000ffff127224 */ /* 0x000fe400078e0a12 */
[----:B------:R-:W-:-:S04]  /*2110*/  IMAD.HI.U32 R8, R0, R14, RZ ;  /* 0x0000000e00087227 */ /* 0x000fc800078e00ff */
[----:B------:R-:W-:Y:S01]  /*2120*/  @!P2 IMAD.IADD R17, R17, 0x1, -R9 ;  /* 0x000000011111a824 */ /* 0x000fe200078e0a09 */
[----:B------:R-:W-:Y:S01]  /*2130*/  ISETP.GE.AND P2, PT, R13, RZ, PT ;  /* 0x000000ff0d00720c */ /* 0x000fe20003f46270 */
[----:B---3--:R-:W-:Y:S02]  /*2140*/  IMAD.MOV.U32 R19, RZ, RZ, R12 ;  /* 0x000000ffff137224 */ /* 0x008fe400078e000c */
[C---:B------:R-:W-:Y:S02]  /*2150*/  IMAD R15, R9.reuse, R18, R15 ;  /* 0x00000012090f7224 */ /* 0x040fe400078e020f */
[----:B------:R-:W-:Y:S02]  /*2160*/  IMAD.MOV R8, RZ, RZ, -R8 ;  /* 0x000000ffff087224 */ /* 0x000fe400078e0a08 */
[----:B------:R-:W-:Y:S01]  /*2170*/  @!P4 IMAD.MOV R20, RZ, RZ, -R20 ;  /* 0x000000ffff14c224 */ /* 0x000fe200078e0a14 */
[C---:B------:R-:W-:Y:S01]  /*2180*/  ISETP.GT.U32.AND P4, PT, R9.reuse, R3, PT ;  /* 0x000000030900720c */ /* 0x040fe20003f84070 */
[----:B------:R-:W-:Y:S01]  /*2190*/  @!P5 IMAD.MOV R19, RZ, RZ, -R19 ;  /* 0x000000ffff13d224 */ /* 0x000fe200078e0a13 */
[C---:B------:R-:W-:Y:S01]  /*21a0*/  ISETP.GT.U32.AND P5, PT, R9.reuse, R17, PT ;  /* 0x000000110900720c */ /* 0x040fe20003fa4070 */
[----:B------:R-:W-:Y:S01]  /*21b0*/  @!P3 IMAD.MOV R10, RZ, RZ, -R10 ;  /* 0x000000ffff0ab224 */ /* 0x000fe200078e0a0a */
[C---:B------:R-:W-:Y:S01]  /*21c0*/  ISETP.GT.U32.AND P3, PT, R9.reuse, R15, PT ;  /* 0x0000000f0900720c */ /* 0x040fe20003f64070 */
[----:B------:R-:W-:Y:S01]  /*21d0*/  IMAD R14, R9, R8, R14 ;  /* 0x00000008090e7224 */ /* 0x000fe200078e020e */
[----:B------:R-:W-:Y:S01]  /*21e0*/  STL [R1+0x18], R20 ;  /* 0x0000181401007387 */ /* 0x000fe20000100800 */
[----:B------:R-:W-:-:S02]  /*21f0*/  @!P6 IMAD.IADD R16, R16, 0x1, -R9 ;  /* 0x000000011010e824 */ /* 0x000fc400078e0a09 */
[C---:B------:R-:W-:Y:S01]  /*2200*/  VIADD R2, R6.reuse, 0x68 ;  /* 0x0000006806027836 */ /* 0x040fe20000000000 */
[----:B------:R-:W-:Y:S01]  /*2210*/  ISETP.GT.U32.AND P6, PT, R9, R14, PT ;  /* 0x0000000e0900720c */ /* 0x000fe20003fc4070 */
[----:B------:R-:W-:Y:S01]  /*2220*/  @!P1 IMAD.MOV R11, RZ, RZ, -R11 ;  /* 0x000000ffff0b9224 */ /* 0x000fe200078e0a0b */
[----:B------:R-:W-:Y:S01]  /*2230*/  ISETP.GE.AND P1, PT, R5, RZ, PT ;  /* 0x000000ff0500720c */ /* 0x000fe20003f26270 */
[--C-:B------:R-:W-:Y:S01]  /*2240*/  @!P4 IMAD.IADD R3, R3, 0x1, -R9.reuse ;  /* 0x000000010303c824 */ /* 0x100fe200078e0a09 */
[----:B------:R-:W-:Y:S01]  /*2250*/  IABS R5, R2 ;  /* 0x0000000200057213 */ /* 0x000fe20000000000 */
[--C-:B------:R-:W-:Y:S01]  /*2260*/  @!P5 IMAD.IADD R17, R17, 0x1, -R9.reuse ;  /* 0x000000011111d824 */ /* 0x100fe200078e0a09 */
[----:B------:R-:W-:Y:S01]  /*2270*/  ISETP.GE.AND P4, PT, R7, RZ, PT ;  /* 0x000000ff0700720c */ /* 0x000fe20003f86270 */
[----:B------:R-:W-:Y:S01]  /*2280*/  VIADD R7, R6, 0x66 ;  /* 0x0000006606077836 */ /* 0x000fe20000000000 */
[----:B------:R-:W-:Y:S01]  /*2290*/  ISETP.GE.AND P5, PT, R4, RZ, PT ;  /* 0x000000ff0400720c */ /* 0x000fe20003fa6270 */
[----:B------:R-:W-:Y:S01]  /*22a0*/  @!P3 IMAD.IADD R15, R15, 0x1, -R9 ;  /* 0x000000010f0fb824 */ /* 0x000fe200078e0a09 */
[----:B------:R-:W-:Y:S01]  /*22b0*/  STL [R1+0xa4], R19 ;  /* 0x0000a41301007387 */ /* 0x000fe20000100800 */
[----:B------:R-:W-:Y:S01]  /*22c0*/  IMAD.HI.U32 R4, R0, R5, RZ ;  /* 0x0000000500047227 */ /* 0x000fe200078e00ff */
[----:B------:R-:W-:-:S02]  /*22d0*/  IABS R8, R7 ;  /* 0x0000000700087213 */ /* 0x000fc40000000000 */
[C---:B------:R-:W-:Y:S01]  /*22e0*/  ISETP.GT.U32.AND P3, PT, R9.reuse, R15, PT ;  /* 0x0000000f0900720c */ /* 0x040fe20003f64070 */
[----:B------:R-:W-:Y:S01]  /*22f0*/  @!P6 IMAD.IADD R14, R14, 0x1, -R9 ;  /* 0x000000010e0ee824 */ /* 0x000fe200078e0a09 */
[----:B------:R-:W-:Y:S01]  /*2300*/  STL [R1+0xac], R11 ;  /* 0x0000ac0b01007387 */ /* 0x000fe20000100800 */
[----:B------:R-:W-:Y:S02]  /*2310*/  IMAD.MOV R4, RZ, RZ, -R4 ;  /* 0x000000ffff047224 */ /* 0x000fe400078e0a04 */
[----:B------:R-:W-:Y:S01]  /*2320*/  @!P2 IMAD.MOV R17, RZ, RZ, -R17 ;  /* 0x000000ffff11a224 */ /* 0x000fe200078e0a11 */
[----:B------:R3:W-:Y:S01]  /*2330*/  STL [R1+0xb0], R10 ;  /* 0x0000b00a01007387 */ /* 0x0007e20000100800 */
[----:B------:R-:W-:Y:S01]  /*2340*/  ISETP.GT.U32.AND P6, PT, R9, R14, PT ;  /* 0x0000000e0900720c */ /* 0x000fe20003fc4070 */
[----:B------:R-:W-:Y:S02]  /*2350*/  @!P1 IMAD.MOV R16, RZ, RZ, -R16 ;  /* 0x000000ffff109224 */ /* 0x000fe400078e0a10 */
[----:B------:R-:W-:-:S03]  /*2360*/  VIADD R22, R6, 0x16 ;  /* 0x0000001606167836 */ /* 0x000fc60000000000 */
[----:B------:R-:W-:Y:S02]  /*2370*/  @!P3 IMAD.IADD R15, R15, 0x1, -R9 ;  /* 0x000000010f0fb824 */ /* 0x000fe400078e0a09 */
[----:B---3--:R-:W-:Y:S02]  /*2380*/  IMAD.MOV.U32 R10, RZ, RZ, R3 ;  /* 0x000000ffff0a7224 */ /* 0x008fe400078e0003 */
[----:B------:R-:W-:Y:S02]  /*2390*/  IMAD R3, R9, R4, R5 ;  /* 0x0000000409037224 */ /* 0x000fe400078e0205 */
[----:B------:R-:W-:-:S03]  /*23a0*/  IMAD.HI.U32 R4, R0, R8, RZ ;  /* 0x0000000800047227 */ /* 0x000fc600078e00ff */
[C---:B------:R-:W-:Y:S01]  /*23b0*/  ISETP.GT.U32.AND P3, PT, R9.reuse, R3, PT ;  /* 0x000000030900720c */ /* 0x040fe20003f64070 */
[----:B------:R-:W-:Y:S02]  /*23c0*/  IMAD.MOV R4, RZ, RZ, -R4 ;  /* 0x000000ffff047224 */ /* 0x000fe400078e0a04 */
[----:B------:R-:W-:Y:S01]  /*23d0*/  @!P0 IMAD.MOV R10, RZ, RZ, -R10 ;  /* 0x000000ffff0a8224 */ /* 0x000fe200078e0a0a */
[----:B------:R-:W-:Y:S01]  /*23e0*/  ISETP.GE.AND P0, PT, R2, RZ, PT ;  /* 0x000000ff0200720c */ /* 0x000fe20003f06270 */
[C---:B------:R-:W-:Y:S02]  /*23f0*/  IMAD R8, R9.reuse, R4, R8 ;  /* 0x0000000409087224 */ /* 0x040fe400078e0208 */
[----:B------:R-:W-:Y:S01]  /*2400*/  VIADD R5, R6, 0x64 ;  /* 0x0000006406057836 */ /* 0x000fe20000000000 */
[----:B------:R3:W-:Y:S01]  /*2410*/  STL [R1+0xb4], R10 ;  /* 0x0000b40a01007387 */ /* 0x0007e20000100800 */
[--C-:B------:R-:W-:Y:S01]  /*2420*/  @!P6 IMAD.IADD R14, R14, 0x1, -R9.reuse ;  /* 0x000000010e0ee824 */ /* 0x100fe200078e0a09 */
[----:B------:R-:W-:Y:S01]  /*2430*/  ISETP.GT.U32.AND P6, PT, R9, R8, PT ;  /* 0x000000080900720c */ /* 0x000fe20003fc4070 */
[----:B------:R-:W-:Y:S01]  /*2440*/  VIADD R2, R6, 0x62 ;  /* 0x0000006206027836 */ /* 0x000fe20000000000 */
[----:B------:R-:W-:Y:S01]  /*2450*/  IABS R11, R5 ;  /* 0x00000005000b7213 */ /* 0x000fe20000000000 */
[----:B------:R-:W-:Y:S01]  /*2460*/  @!P3 IMAD.IADD R3, R3, 0x1, -R9 ;  /* 0x000000010303b824 */ /* 0x000fe200078e0a09 */
[----:B------:R-:W-:Y:S01]  /*2470*/  ISETP.GE.AND P3, PT, R7, RZ, PT ;  /* 0x000000ff0700720c */ /* 0x000fe20003f66270 */
[----:B------:R-:W-:Y:S01]  /*2480*/  STL [R1+0x28], R17 ;  /* 0x0000281101007387 */ /* 0x000fe20000100800 */
[----:B------:R-:W-:Y:S01]  /*2490*/  IABS R13, R2 ;  /* 0x00000002000d7213 */ /* 0x000fe20000000000 */
[----:B------:R-:W-:-:S02]  /*24a0*/  IMAD.HI.U32 R20, R0, R11, RZ ;  /* 0x0000000b00147227 */ /* 0x000fc400078e00ff */
[----:B------:R4:W-:Y:S02]  /*24b0*/  STL [R1+0x30], R16 ;  /* 0x0000301001007387 */ /* 0x0009e40000100800 */
[----:B---3--:R-:W-:Y:S02]  /*24c0*/  VIADD R10, R6, 0x60 ;  /* 0x00000060060a7836 */ /* 0x008fe40000000000 */
[----:B------:R-:W-:-:S03]  /*24d0*/  IMAD.HI.U32 R19, R0, R13, RZ ;  /* 0x0000000d00137227 */ /* 0x000fc600078e00ff */
[----:B------:R-:W-:Y:S01]  /*24e0*/  IABS R12, R10 ;  /* 0x0000000a000c7213 */ /* 0x000fe20000000000 */
[----:B------:R-:W-:Y:S02]  /*24f0*/  IMAD.MOV R20, RZ, RZ, -R20 ;  /* 0x000000ffff147224 */ /* 0x000fe400078e0a14 */
[----:B------:R-:W-:Y:S01]  /*2500*/  @!P6 IMAD.IADD R8, R8, 0x1, -R9 ;  /* 0x000000010808e824 */ /* 0x000fe200078e0a09 */
[----:B------:R-:W-:Y:S01]  /*2510*/  ISETP.GT.U32.AND P6, PT, R9, R3, PT ;  /* 0x000000030900720c */ /* 0x000fe20003fc4070 */
[----:B------:R-:W-:-:S03]  /*2520*/  IMAD.HI.U32 R18, R0, R12, RZ ;  /* 0x0000000c00127227 */ /* 0x000fc600078e00ff */
[C---:B------:R-:W-:Y:S01]  /*2530*/  ISETP.GT.U32.AND P2, PT, R9.reuse, R8, PT ;  /* 0x000000080900720c */ /* 0x040fe20003f44070 */
[----:B------:R-:W-:Y:S02]  /*2540*/  IMAD.MOV R19, RZ, RZ, -R19 ;  /* 0x000000ffff137224 */ /* 0x000fe400078e0a13 */
[C---:B------:R-:W-:Y:S02]  /*2550*/  IMAD R7, R9.reuse, R20, R11 ;  /* 0x0000001409077224 */ /* 0x040fe400078e020b */
[----:B------:R-:W-:Y:S02]  /*2560*/  IMAD.MOV R18, RZ, RZ, -R18 ;  /* 0x000000ffff127224 */ /* 0x000fe400078e0a12 */
[C---:B------:R-:W-:Y:S01]  /*2570*/  IMAD R13, R9.reuse, R19, R13 ;  /* 0x00000013090d7224 */ /* 0x040fe200078e020d */
[C---:B------:R-:W-:Y:S01]  /*2580*/  ISETP.GT.U32.AND P1, PT, R9.reuse, R7, PT ;  /* 0x000000070900720c */ /* 0x040fe20003f24070 */
[C---:B------:R-:W-:Y:S02]  /*2590*/  IMAD R12, R9.reuse, R18, R12 ;  /* 0x00000012090c7224 */ /* 0x040fe400078e020c */
[----:B------:R-:W-:Y:S01]  /*25a0*/  @!P4 IMAD.MOV R15, RZ, RZ, -R15 ;  /* 0x000000ffff0fc224 */ /* 0x000fe200078e0a0f */
[----:B------:R-:W-:Y:S01]  /*25b0*/  ISETP.GT.U32.AND P4, PT, R9, R13, PT ;  /* 0x0000000d0900720c */ /* 0x000fe20003f84070 */
[----:B----4-:R-:W-:-:S02]  /*25c0*/  IMAD.MOV.U32 R16, RZ, RZ, R14 ;  /* 0x000000ffff107224 */ /* 0x010fc400078e000e */
[--C-:B------:R-:W-:Y:S01]  /*25d0*/  @!P6 IMAD.IADD R3, R3, 0x1, -R9.reuse ;  /* 0x000000010303e824 */ /* 0x100fe200078e0a09 */
[----:B------:R-:W-:Y:S01]  /*25e0*/  ISETP.GT.U32.AND P6, PT, R9, R12, PT ;  /* 0x0000000c0900720c */ /* 0x000fe20003fc4070 */
[C---:B------:R-:W-:Y:S01]  /*25f0*/  VIADD R4, R6.reuse, 0x5e ;  /* 0x0000005e06047836 */ /* 0x040fe20000000000 */
[----:B------:R3:W-:Y:S01]  /*2600*/  STL [R1+0x38], R15 ;  /* 0x0000380f01007387 */ /* 0x0007e20000100800 */
[----:B------:R-:W-:Y:S01]  /*2610*/  @!P5 IMAD.MOV R16, RZ, RZ, -R16 ;  /* 0x000000ffff10d224 */ /* 0x000fe200078e0a10 */
[----:B------:R-:W-:Y:S01]  /*2620*/  ISETP.GE.AND P5, PT, R5, RZ, PT ;  /* 0x000000ff0500720c */ /* 0x000fe20003fa6270 */
[----:B------:R-:W-:Y:S01]  /*2630*/  VIADD R5, R6, 0x5c ;  /* 0x0000005c06057836 */ /* 0x000fe20000000000 */
[----:B------:R-:W-:Y:S01]  /*2640*/  IABS R11, R4 ;  /* 0x00000004000b7213 */ /* 0x000fe20000000000 */
[--C-:B------:R-:W-:Y:S01]  /*2650*/  @!P1 IMAD.IADD R7, R7, 0x1, -R9.reuse ;  /* 0x0000000107079824 */ /* 0x100fe200078e0a09 */
[----:B------:R-:W-:Y:S01]  /*2660*/  ISETP.GE.AND P1, PT, R10, RZ, PT ;  /* 0x000000ff0a00720c */ /* 0x000fe20003f26270 */
[----:B------:R-:W-:Y:S01]  /*2670*/  @!P4 IMAD.IADD R13, R13, 0x1, -R9 ;  /* 0x000000010d0dc824 */ /* 0x000fe200078e0a09 */
[----:B------:R4:W-:Y:S01]  /*2680*/  STL [R1+0x3c], R16 ;  /* 0x00003c1001007387 */ /* 0x0009e20000100800 */
[----:B------:R-:W-:Y:S01]  /*2690*/  IMAD.HI.U32 R14, R0, R11, RZ ;  /* 0x0000000b000e7227 */ /* 0x000fe200078e00ff */
[----:B---3--:R-:W-:-:S02]  /*26a0*/  IABS R15, R5 ;  /* 0x00000005000f7213 */ /* 0x008fc40000000000 */
[C---:B------:R-:W-:Y:S01]  /*26b0*/  ISETP.GT.U32.AND P4, PT, R9.reuse, R7, PT ;  /* 0x000000070900720c */ /* 0x040fe20003f84070 */
[----:B------:R-:W-:Y:S02]  /*26c0*/  @!P6 IMAD.IADD R12, R12, 0x1, -R9 ;  /* 0x000000010c0ce824 */ /* 0x000fe400078e0a09 */
[----:B------:R-:W-:Y:S02]  /*26d0*/  IMAD.MOV R14, RZ, RZ, -R14 ;  /* 0x000000ffff0e7224 */ /* 0x000fe400078e0a0e */
[----:B------:R-:W-:Y:S01]  /*26e0*/  IMAD.MOV.U32 R10, RZ, RZ, R15 ;  /* 0x000000ffff0a7224 */ /* 0x000fe200078e000f */
[C---:B------:R-:W-:Y:S01]  /*26f0*/  ISETP.GT.U32.AND P6, PT, R9.reuse, R12, PT ;  /* 0x0000000c0900720c */ /* 0x040fe20003fc4070 */
[----:B------:R-:W-:Y:S01]  /*2700*/  @!P2 IMAD.IADD R8, R8, 0x1, -R9 ;  /* 0x000000010808a824 */ /* 0x000fe200078e0a09 */
[----:B------:R-:W-:Y:S01]  /*2710*/  ISETP.GE.AND P2, PT, R2, RZ, PT ;  /* 0x000000ff0200720c */ /* 0x000fe20003f46270 */
[----:B------:R-:W-:Y:S02]  /*2720*/  IMAD R2, R9, R14, R11 ;  /* 0x0000000e09027224 */ /* 0x000fe400078e020b */
[----:B------:R-:W-:-:S04]  /*2730*/  IMAD.HI.U32 R11, R0, R10, RZ ;  /* 0x0000000a000b7227 */ /* 0x000fc800078e00ff */
[----:B----4-:R-:W-:Y:S02]  /*2740*/  IMAD.MOV.U32 R16, RZ, RZ, R3 ;  /* 0x000000ffff107224 */ /* 0x010fe400078e0003 */
[----:B------:R-:W-:Y:S02]  /*2750*/  VIADD R3, R6, 0x5a ;  /* 0x0000005a06037836 */ /* 0x000fe40000000000 */
[----:B------:R-:W-:Y:S02]  /*2760*/  IMAD.MOV R11, RZ, RZ, -R11 ;  /* 0x000000ffff0b7224 */ /* 0x000fe400078e0a0b */
[----:B------:R-:W-:Y:S01]  /*2770*/  @!P3 IMAD.MOV R8, RZ, RZ, -R8 ;  /* 0x000000ffff08b224 */ /* 0x000fe200078e0a08 */
[----:B------:R-:W-:Y:S01]  /*2780*/  ISETP.GT.U32.AND P3, PT, R9, R2, PT ;  /* 0x000000020900720c */ /* 0x000fe20003f64070 */
[--C-:B------:R-:W-:Y:S01]  /*2790*/  @!P4 IMAD.IADD R7, R7, 0x1, -R9.reuse ;  /* 0x000000010707c824 */ /* 0x100fe200078e0a09 */
[----:B------:R-:W-:Y:S01]  /*27a0*/  ISETP.GE.AND P4, PT, R4, RZ, PT ;  /* 0x000000ff0400720c */ /* 0x000fe20003f86270 */
[C---:B------:R-:W-:Y:S01]  /*27b0*/  IMAD R4, R9.reuse, R11, R10 ;  /* 0x0000000b09047224 */ /* 0x040fe200078e020a */
[----:B------:R-:W-:Y:S01]  /*27c0*/  IABS R15, R3 ;  /* 0x00000003000f7213 */ /* 0x000fe20000000000 */
[----:B------:R-:W-:Y:S01]  /*27d0*/  @!P0 IMAD.MOV R16, RZ, RZ, -R16 ;  /* 0x000000ffff108224 */ /* 0x000fe200078e0a10 */
[C---:B------:R-:W-:Y:S01]  /*27e0*/  ISETP.GT.U32.AND P0, PT, R9.reuse, R13, PT ;  /* 0x0000000d0900720c */ /* 0x040fe20003f04070 */
[--C-:B------:R-:W-:Y:S01]  /*27f0*/  @!P6 IMAD.IADD R12, R12, 0x1, -R9.reuse ;  /* 0x000000010c0ce824 */ /* 0x100fe200078e0a09 */
[----:B------:R-:W-:Y:S01]  /*2800*/  ISETP.GT.U32.AND P6, PT, R9, R4, PT ;  /* 0x000000040900720c */ /* 0x000fe20003fc4070 */
[----:B------:R-:W-:Y:S01]  /*2810*/  IMAD.HI.U32 R10, R0, R15, RZ ;  /* 0x0000000f000a7227 */ /* 0x000fe200078e00ff */
[----:B------:R-:W-:Y:S03]  /*2820*/  STL [R1+0x48], R16 ;  /* 0x0000481001007387 */ /* 0x000fe60000100800 */
[----:B------:R-:W-:Y:S01]  /*2830*/  IMAD.MOV R10, RZ, RZ, -R10 ;  /* 0x000000ffff0a7224 */ /* 0x000fe200078e0a0a */
[----:B------:R3:W-:Y:S01]  /*2840*/  STL [R1+0xa0], R8 ;  /* 0x0000a00801007387 */ /* 0x0007e20000100800 */
[----:B------:R-:W-:Y:S01]  /*2850*/  @!P3 IMAD.IADD R2, R2, 0x1, -R9 ;  /* 0x000000010202b824 */ /* 0x000fe200078e0a09 */
[----:B------:R-:W-:Y:S01]  /*2860*/  ISETP.GE.AND P3, PT, R3, RZ, PT ;  /* 0x000000ff0300720c */ /* 0x000fe20003f66270 */
[----:B------:R-:W-:-:S02]  /*2870*/  IMAD.MOV.U32 R17, RZ, RZ, R7 ;  /* 0x000000ffff117224 */ /* 0x000fc400078e0007 */
[C---:B------:R-:W-:Y:S02]  /*2880*/  IMAD R15, R9.reuse, R10, R15 ;  /* 0x0000000a090f7224 */ /* 0x040fe400078e020f */
[----:B------:R-:W-:Y:S01]  /*2890*/  @!P5 IMAD.MOV R17, RZ, RZ, -R17 ;  /* 0x000000ffff11d224 */ /* 0x000fe200078e0a11 */
[----:B------:R-:W-:Y:S01]  /*28a0*/  ISETP.GT.U32.AND P5, PT, R9, R2, PT ;  /* 0x000000020900720c */ /* 0x000fe20003fa4070 */
[--C-:B------:R-:W-:Y:S01]  /*28b0*/  @!P0 IMAD.IADD R13, R13, 0x1, -R9.reuse ;  /* 0x000000010d0d8824 */ /* 0x100fe200078e0a09 */
[----:B------:R-:W-:Y:S01]  /*28c0*/  ISETP.GE.AND P0, PT, R5, RZ, PT ;  /* 0x000000ff0500720c */ /* 0x000fe20003f06270 */
[----:B---3--:R-:W-:Y:S01]  /*28d0*/  VIADD R8, R6, 0x58 ;  /* 0x0000005806087836 */ /* 0x008fe20000000000 */
[----:B------:R-:W-:Y:S01]  /*28e0*/  STL [R1+0x50], R17 ;  /* 0x0000501101007387 */ /* 0x000fe20000100800 */
[----:B------:R-:W-:Y:S01]  /*28f0*/  @!P6 IMAD.IADD R4, R4, 0x1, -R9 ;  /* 0x000000010404e824 */ /* 0x000fe200078e0a09 */
[----:B------:R-:W-:Y:S01]  /*2900*/  ISETP.GT.U32.AND P6, PT, R9, R15, PT ;  /* 0x0000000f0900720c */ /* 0x000fe20003fc4070 */
[----:B------:R-:W-:Y:S01]  /*2910*/  IMAD.MOV.U32 R14, RZ, RZ, R13 ;  /* 0x000000ffff0e7224 */ /* 0x000fe200078e000d */
[----:B------:R-:W-:Y:S01]  /*2920*/  IABS R16, R8 ;  /* 0x0000000800107213 */ /* 0x000fe20000000000 */
[----:B------:R-:W-:-:S02]  /*2930*/  VIADD R3, R6, 0x54 ;  /* 0x0000005406037836 */ /* 0x000fc40000000000 */
[----:B------:R-:W-:Y:S01]  /*2940*/  @!P2 IMAD.MOV R14, RZ, RZ, -R14 ;  /* 0x000000ffff0ea224 */ /* 0x000fe200078e0a0e */
[----:B------:R-:W-:Y:S01]  /*2950*/  ISETP.GT.U32.AND P2, PT, R9, R4, PT ;  /* 0x000000040900720c */ /* 0x000fe20003f44070 */
[----:B------:R-:W-:Y:S01]  /*2960*/  IMAD.HI.U32 R7, R0, R16, RZ ;  /* 0x0000001000077227 */ /* 0x000fe200078e00ff */
[----:B------:R-:W-:Y:S02]  /*2970*/  IABS R11, R3 ;  /* 0x00000003000b7213 */ /* 0x000fe40000000000 */
[----:B------:R3:W-:Y:S01]  /*2980*/  STL [R1+0x94], R14 ;  /* 0x0000940e01007387 */ /* 0x0007e20000100800 */
[----:B------:R-:W-:Y:S02]  /*2990*/  @!P5 IMAD.IADD R2, R2, 0x1, -R9 ;  /* 0x000000010202d824 */ /* 0x000fe400078e0a09 */
[----:B------:R-:W-:Y:S02]  /*29a0*/  VIADD R5, R6, 0x56 ;  /* 0x0000005606057836 */ /* 0x000fe40000000000 */
[----:B------:R-:W-:-:S02]  /*29b0*/  IMAD.MOV R7, RZ, RZ, -R7 ;  /* 0x000000ffff077224 */ /* 0x000fc400078e0a07 */
[----:B------:R-:W-:Y:S01]  /*29c0*/  @!P6 IMAD.IADD R15, R15, 0x1, -R9 ;  /* 0x000000010f0fe824 */ /* 0x000fe200078e0a09 */
[----:B------:R-:W-:Y:S01]  /*29d0*/  IABS R10, R5 ;  /* 0x00000005000a7213 */ /* 0x000fe20000000000 */
[----:B------:R-:W-:Y:S01]  /*29e0*/  IMAD.MOV.U32 R13, RZ, RZ, R2 ;  /* 0x000000ffff0d7224 */ /* 0x000fe200078e0002 */
[----:B------:R-:W-:Y:S01]  /*29f0*/  ISETP.GE.AND P6, PT, R3, RZ, PT ;  /* 0x000000ff0300720c */ /* 0x000fe20003fc6270 */
[C---:B------:R-:W-:Y:S02]  /*2a00*/  IMAD R16, R9.reuse, R7, R16 ;  /* 0x0000000709107224 */ /* 0x040fe400078e0210 */
[----:B------:R-:W-:Y:S01]  /*2a10*/  @!P1 IMAD.MOV R12, RZ, RZ, -R12 ;  /* 0x000000ffff0c9224 */ /* 0x000fe200078e0a0c */
[----:B------:R-:W-:Y:S01]  /*2a20*/  ISETP.GE.AND P1, PT, R8, RZ, PT ;  /* 0x000000ff0800720c */ /* 0x000fe20003f26270 */
[----:B------:R-:W-:Y:S01]  /*2a30*/  @!P4 IMAD.MOV R13, RZ, RZ, -R13 ;  /* 0x000000ffff0dc224 */ /* 0x000fe200078e0a0d */
[C---:B------:R-:W-:Y:S01]  /*2a40*/  ISETP.GT.U32.AND P4, PT, R9.reuse, R15, PT ;  /* 0x0000000f0900720c */ /* 0x040fe20003f84070 */
[C---:B------:R-:W-:Y:S01]  /*2a50*/  IMAD.HI.U32 R8, R0.reuse, R11, RZ ;  /* 0x0000000b00087227 */ /* 0x040fe200078e00ff */
[----:B------:R-:W-:Y:S01]  /*2a60*/  ISETP.GT.U32.AND P5, PT, R9, R16, PT ;  /* 0x000000100900720c */ /* 0x000fe20003fa4070 */
[----:B------:R-:W-:Y:S02]  /*2a70*/  STL [R1+0x98], R12 ;  /* 0x0000980c01007387 */ /* 0x000fe40000100800 */
[----:B------:R-:W-:-:S02]  /*2a80*/  IMAD.HI.U32 R7, R0, R10, RZ ;  /* 0x0000000a00077227 */ /* 0x000fc400078e00ff */
[----:B------:R-:W-:Y:S02]  /*2a90*/  STL [R1+0xa8], R13 ;  /* 0x0000a80d01007387 */ /* 0x000fe40000100800 */
[----:B------:R-:W-:Y:S01]  /*2aa0*/  @!P2 IMAD.IADD R4, R4, 0x1, -R9 ;  /* 0x000000010404a824 */ /* 0x000fe200078e0a09 */
[----:B------:R-:W-:Y:S01]  /*2ab0*/  ISETP.GE.AND P2, PT, R5, RZ, PT ;  /* 0x000000ff0500720c */ /* 0x000fe20003f46270 */
[----:B------:R-:W-:Y:S02]  /*2ac0*/  IMAD.MOV R5, RZ, RZ, -R8 ;  /* 0x000000ffff057224 */ /* 0x000fe400078e0a08 */
[----:B------:R-:W-:Y:S02]  /*2ad0*/  IMAD.MOV R7, RZ, RZ, -R7 ;  /* 0x000000ffff077224 */ /* 0x000fe400078e0a07 */
[----:B------:R-:W-:Y:S02]  /*2ae0*/  VIADD R3, R6, 0x52 ;  /* 0x0000005206037836 */ /* 0x000fe40000000000 */
[----:B------:R-:W-:-:S02]  /*2af0*/  IMAD R11, R9, R5, R11 ;  /* 0x00000005090b7224 */ /* 0x000fc400078e020b */
[----:B------:R-:W-:Y:S01]  /*2b00*/  IMAD R10, R9, R7, R10 ;  /* 0x00000007090a7224 */ /* 0x000fe200078e020a */
[----:B------:R-:W-:Y:S01]  /*2b10*/  IABS R7, R3 ;  /* 0x0000000300077213 */ /* 0x000fe20000000000 */
[--C-:B------:R-:W-:Y:S01]  /*2b20*/  @!P4 IMAD.IADD R15, R15, 0x1, -R9.reuse ;  /* 0x000000010f0fc824 */ /* 0x100fe200078e0a09 */
[C---:B------:R-:W-:Y:S01]  /*2b30*/  ISETP.GT.U32.AND P4, PT, R9.reuse, R11, PT ;  /* 0x0000000b0900720c */ /* 0x040fe20003f84070 */
[----:B------:R-:W-:Y:S02]  /*2b40*/  @!P5 IMAD.IADD R16, R16, 0x1, -R9 ;  /* 0x000000011010d824 */ /* 0x000fe400078e0a09 */
[----:B------:R-:W-:Y:S01]  /*2b50*/  @!P0 IMAD.MOV R4, RZ, RZ, -R4 ;  /* 0x000000ffff048224 */ /* 0x000fe200078e0a04 */
[C---:B------:R-:W-:Y:S01]  /*2b60*/  ISETP.GT.U32.AND P0, PT, R9.reuse, R10, PT ;  /* 0x0000000a0900720c */ /* 0x040fe20003f04070 */
[----:B---3--:R-:W-:Y:S01]  /*2b70*/  IMAD.HI.U32 R14, R0, R7, RZ ;  /* 0x00000007000e7227 */ /* 0x008fe200078e00ff */
[----:B------:R-:W-:Y:S02]  /*2b80*/  ISETP.GT.U32.AND P5, PT, R9, R16, PT ;  /* 0x000000100900720c */ /* 0x000fe40003fa4070 */
[----:B------:R3:W-:Y:S01]  /*2b90*/  STL [R1+0x9c], R4 ;  /* 0x00009c0401007387 */ /* 0x0007e20000100800 */
[----:B------:R-:W-:-:S02]  /*2ba0*/  IMAD.MOV R14, RZ, RZ, -R14 ;  /* 0x000000ffff0e7224 */ /* 0x000fc400078e0a0e */
[----:B------:R-:W-:Y:S02]  /*2bb0*/  VIADD R2, R6, 0x4e ;  /* 0x0000004e06027836 */ /* 0x000fe40000000000 */
[----:B------:R-:W-:Y:S02]  /*2bc0*/  IMAD R7, R9, R14, R7 ;  /* 0x0000000e09077224 */ /* 0x000fe400078e0207 */
[--C-:B------:R-:W-:Y:S01]  /*2bd0*/  @!P4 IMAD.IADD R11, R11, 0x1, -R9.reuse ;  /* 0x000000010b0bc824 */ /* 0x100fe200078e0a09 */
[----:B------:R-:W-:Y:S01]  /*2be0*/  IABS R8, R2 ;  /* 0x0000000200087213 */ /* 0x000fe20000000000 */
[--C-:B------:R-:W-:Y:S01]  /*2bf0*/  @!P0 IMAD.IADD R10, R10, 0x1, -R9.reuse ;  /* 0x000000010a0a8824 */ /* 0x100fe200078e0a09 */
[C---:B------:R-:W-:Y:S01]  /*2c00*/  ISETP.GT.U32.AND P0, PT, R9.reuse, R7, PT ;  /* 0x000000070900720c */ /* 0x040fe20003f04070 */
[----:B------:R-:W-:Y:S01]  /*2c10*/  VIADD R5, R6, 0x4c ;  /* 0x0000004c06057836 */ /* 0x000fe20000000000 */
[----:B------:R-:W-:Y:S01]  /*2c20*/  ISETP.GT.U32.AND P4, PT, R9, R11, PT ;  /* 0x0000000b0900720c */ /* 0x000fe20003f84070 */
[----:B------:R-:W-:Y:S01]  /*2c30*/  @!P5 IMAD.IADD R16, R16, 0x1, -R9 ;  /* 0x000000011010d824 */ /* 0x000fe200078e0a09 */
[----:B------:R-:W-:Y:S01]  /*2c40*/  ISETP.GE.AND P5, PT, R3, RZ, PT ;  /* 0x000000ff0300720c */ /* 0x000fe20003fa6270 */
[----:B------:R-:W-:Y:S01]  /*2c50*/  IMAD.HI.U32 R3, R0, R8, RZ ;  /* 0x0000000800037227 */ /* 0x000fe200078e00ff */
[----:B---3--:R-:W-:-:S03]  /*2c60*/  IABS R4, R5 ;  /* 0x0000000500047213 */ /* 0x008fc60000000000 */
[----:B------:R-:W-:Y:S02]  /*2c70*/  VIADD R12, R6, 0x50 ;  /* 0x00000050060c7836 */ /* 0x000fe40000000000 */
[----:B------:R-:W-:Y:S02]  /*2c80*/  IMAD.MOV.U32 R17, RZ, RZ, R15 ;  /* 0x000000ffff117224 */ /* 0x000fe400078e000f */
[----:B------:R-:W-:Y:S01]  /*2c90*/  IMAD.MOV R3, RZ, RZ, -R3 ;  /* 0x000000ffff037224 */ /* 0x000fe200078e0a03 */
[----:B------:R-:W-:Y:S01]  /*2ca0*/  IABS R13, R12 ;  /* 0x0000000c000d7213 */ /* 0x000fe20000000000 */
[----:B------:R-:W-:-:S04]  /*2cb0*/  IMAD.HI.U32 R15, R0, R4, RZ ;  /* 0x00000004000f7227 */ /* 0x000fc800078e00ff */
[----:B------:R-:W-:Y:S01]  /*2cc0*/  @!P3 IMAD.MOV R17, RZ, RZ, -R17 ;  /* 0x000000ffff11b224 */ /* 0x000fe200078e0a11 */
[----:B------:R-:W-:Y:S01]  /*2cd0*/  ISETP.GT.U32.AND P3, PT, R9, R10, PT ;  /* 0x0000000a0900720c */ /* 0x000fe20003f64070 */
[----:B------:R-:W-:Y:S01]  /*2ce0*/  @!P1 IMAD.MOV R16, RZ, RZ, -R16 ;  /* 0x000000ffff109224 */ /* 0x000fe200078e0a10 */
[----:B------:R-:W-:Y:S01]  /*2cf0*/  ISETP.GE.AND P1, PT, R12, RZ, PT ;  /* 0x000000ff0c00720c */ /* 0x000fe20003f26270 */
[----:B------:R-:W-:Y:S01]  /*2d00*/  @!P0 IMAD.IADD R7, R7, 0x1, -R9 ;  /* 0x0000000107078824 */ /* 0x000fe200078e0a09 */
[----:B------:R-:W-:Y:S01]  /*2d10*/  STL [R1+0x90], R17 ;  /* 0x0000901101007387 */ /* 0x000fe20000100800 */
[----:B------:R-:W-:Y:S02]  /*2d20*/  IMAD R8, R9, R3, R8 ;  /* 0x0000000309087224 */ /* 0x000fe400078e0208 */
[----:B------:R-:W-:Y:S01]  /*2d30*/  IMAD.MOV R12, RZ, RZ, -R15 ;  /* 0x000000ffff0c7224 */ /* 0x000fe200078e0a0f */
[----:B------:R3:W-:Y:S01]  /*2d40*/  STL [R1+0x58], R16 ;  /* 0x0000581001007387 */ /* 0x0007e20000100800 */
[----:B------:R-:W-:Y:S01]  /*2d50*/  @!P4 IMAD.IADD R11, R11, 0x1, -R9 ;  /* 0x000000010b0bc824 */ /* 0x000fe200078e0a09 */
[C---:B------:R-:W-:Y:S01]  /*2d60*/  ISETP.GT.U32.AND P0, PT, R9.reuse, R7, PT ;  /* 0x000000070900720c */ /* 0x040fe20003f04070 */
[----:B------:R-:W-:Y:S01]  /*2d70*/  IMAD.HI.U32 R14, R0, R13, RZ ;  /* 0x0000000d000e7227 */ /* 0x000fe200078e00ff */
[----:B------:R-:W-:-:S03]  /*2d80*/  ISETP.GT.U32.AND P4, PT, R9, R8, PT ;  /* 0x000000080900720c */ /* 0x000fc60003f84070 */
[C---:B------:R-:W-:Y:S02]  /*2d90*/  IMAD R4, R9.reuse, R12, R4 ;  /* 0x0000000c09047224 */ /* 0x040fe400078e0204 */
[----:B------:R-:W-:Y:S02]  /*2da0*/  IMAD.MOV R14, RZ, RZ, -R14 ;  /* 0x000000ffff0e7224 */ /* 0x000fe400078e0a0e */
[----:B---3--:R-:W-:Y:S02]  /*2db0*/  IMAD.MOV.U32 R16, RZ, RZ, R11 ;  /* 0x000000ffff107224 */ /* 0x008fe400078e000b */
[C---:B------:R-:W-:Y:S02]  /*2dc0*/  IMAD R13, R9.reuse, R14, R13 ;  /* 0x0000000e090d7224 */ /* 0x040fe400078e020d */
[----:B------:R-:W-:Y:S01]  /*2dd0*/  @!P6 IMAD.MOV R16, RZ, RZ, -R16 ;  /* 0x000000ffff10e224 */ /* 0x000fe200078e0a10 */
[----:B------:R-:W-:Y:S01]  /*2de0*/  ISETP.GT.U32.AND P6, PT, R9, R4, PT ;  /* 0x000000040900720c */ /* 0x000fe20003fc4070 */
[----:B------:R-:W-:-:S02]  /*2df0*/  VIADD R3, R6, 0x4a ;  /* 0x0000004a06037836 */ /* 0x000fc40000000000 */
[--C-:B------:R-:W-:Y:S01]  /*2e00*/  @!P3 IMAD.IADD R10, R10, 0x1, -R9.reuse ;  /* 0x000000010a0ab824 */ /* 0x100fe200078e0a09 */
[----:B------:R-:W-:Y:S01]  /*2e10*/  ISETP.GT.U32.AND P3, PT, R9, R13, PT ;  /* 0x0000000d0900720c */ /* 0x000fe20003f64070 */
[--C-:B------:R-:W-:Y:S01]  /*2e20*/  @!P0 IMAD.IADD R7, R7, 0x1, -R9.reuse ;  /* 0x0000000107078824 */ /* 0x100fe200078e0a09 */
[----:B------:R-:W-:Y:S01]  /*2e30*/  IABS R12, R3 ;  /* 0x00000003000c7213 */ /* 0x000fe20000000000 */
[----:B------:R-:W-:Y:S01]  /*2e40*/  @!P4 IMAD.IADD R8, R8, 0x1, -R9 ;  /* 0x000000010808c824 */ /* 0x000fe200078e0a09 */
[----:B------:R-:W-:Y:S01]  /*2e50*/  ISETP.GE.AND P0, PT, R5, RZ, PT ;  /* 0x000000ff0500720c */ /* 0x000fe20003f06270 */
[----:B------:R-:W-:Y:S02]  /*2e60*/  IMAD.MOV.U32 R17, RZ, RZ, R10 ;  /* 0x000000ffff117224 */ /* 0x000fe400078e000a */
[----:B------:R-:W-:Y:S01]  /*2e70*/  VIADD R5, R6, 0x48 ;  /* 0x0000004806057836 */ /* 0x000fe20000000000 */
[----:B------:R-:W-:Y:S01]  /*2e80*/  ISETP.GT.U32.AND P4, PT, R9, R8, PT ;  /* 0x000000080900720c */ /* 0x000fe20003f84070 */
[----:B------:R-:W-:-:S02]  /*2e90*/  IMAD.MOV.U32 R10, RZ, RZ, R12 ;  /* 0x000000ffff0a7224 */ /* 0x000fc400078e000c */
[----:B------:R-:W-:Y:S01]  /*2ea0*/  @!P2 IMAD.MOV R17, RZ, RZ, -R17 ;  /* 0x000000ffff11a224 */ /* 0x000fe200078e0a11 */
[----:B------:R-:W-:Y:S01]  /*2eb0*/  ISETP.GE.AND P2, PT, R2, RZ, PT ;  /* 0x000000ff0200720c */ /* 0x000fe20003f46270 */
[--C-:B------:R-:W-:Y:S01]  /*2ec0*/  @!P6 IMAD.IADD R4, R4, 0x1, -R9.reuse ;  /* 0x000000010404e824 */ /* 0x100fe200078e0a09 */
[----:B------:R-:W-:Y:S01]  /*2ed0*/  IABS R12, R5 ;  /* 0x00000005000c7213 */ /* 0x000fe20000000000 */
[----:B------:R-:W-:Y:S01]  /*2ee0*/  IMAD.HI.U32 R2, R0, R10, RZ ;  /* 0x0000000a00027227 */ /* 0x000fe200078e00ff */
[----:B------:R-:W-:Y:S02]  /*2ef0*/  STL [R1+0x4c], R17 ;  /* 0x00004c1101007387 */ /* 0x000fe40000100800 */
[----:B------:R-:W-:Y:S01]  /*2f00*/  ISETP.GT.U32.AND P6, PT, R9, R4, PT ;  /* 0x000000040900720c */ /* 0x000fe20003fc4070 */
[----:B------:R-:W-:Y:S01]  /*2f10*/  @!P3 IMAD.IADD R13, R13, 0x1, -R9 ;  /* 0x000000010d0db824 */ /* 0x000fe200078e0a09 */
[----:B------:R-:W-:Y:S01]  /*2f20*/  STL [R1+0x88], R16 ;  /* 0x0000881001007387 */ /* 0x000fe20000100800 */
[----:B------:R-:W-:-:S02]  /*2f30*/  IMAD.MOV R2, RZ, RZ, -R2 ;  /* 0x000000ffff027224 */ /* 0x000fc400078e0a02 */
[----:B------:R-:W-:Y:S01]  /*2f40*/  IMAD.HI.U32 R14, R0, R12, RZ ;  /* 0x0000000c000e7227 */ /* 0x000fe200078e00ff */
[----:B------:R-:W-:-:S03]  /*2f50*/  ISETP.GT.U32.AND P3, PT, R9, R13, PT ;  /* 0x0000000d0900720c */ /* 0x000fc60003f64070 */
[----:B------:R-:W-:Y:S02]  /*2f60*/  IMAD R10, R9, R2, R10 ;  /* 0x00000002090a7224 */ /* 0x000fe400078e020a */
[----:B------:R-:W-:Y:S02]  /*2f70*/  IMAD.MOV.U32 R15, RZ, RZ, R7 ;  /* 0x000000ffff0f7224 */ /* 0x000fe400078e0007 */
[----:B------:R-:W-:Y:S02]  /*2f80*/  VIADD R11, R6, 0x46 ;  /* 0x00000046060b7836 */ /* 0x000fe40000000000 */
[----:B------:R-:W-:Y:S02]  /*2f90*/  IMAD.MOV R14, RZ, RZ, -R14 ;  /* 0x000000ffff0e7224 */ /* 0x000fe400078e0a0e */
[----:B------:R-:W-:Y:S01]  /*2fa0*/  @!P4 IMAD.IADD R8, R8, 0x1, -R9 ;  /* 0x000000010808c824 */ /* 0x000fe200078e0a09 */
[----:B------:R-:W-:Y:S01]  /*2fb0*/  ISETP.GE.AND P4, PT, R5, RZ, PT ;  /* 0x000000ff0500720c */ /* 0x000fe20003f86270 */
[----:B------:R-:W-:Y:S01]  /*2fc0*/  @!P5 IMAD.MOV R15, RZ, RZ, -R15 ;  /* 0x000000ffff0fd224 */ /* 0x000fe200078e0a0f */
[C---:B------:R-:W-:Y:S01]  /*2fd0*/  ISETP.GT.U32.AND P5, PT, R9.reuse, R10, PT ;  /* 0x0000000a0900720c */ /* 0x040fe20003fa4070 */
[----:B------:R-:W-:Y:S01]  /*2fe0*/  IMAD R5, R9, R14, R12 ;  /* 0x0000000e09057224 */ /* 0x000fe200078e020c */
[----:B------:R-:W-:Y:S01]  /*2ff0*/  IABS R2, R11 ;  /* 0x0000000b00027213 */ /* 0x000fe20000000000 */
[--C-:B------:R-:W-:Y:S01]  /*3000*/  @!P6 IMAD.IADD R4, R4, 0x1, -R9.reuse ;  /* 0x000000010404e824 */ /* 0x100fe200078e0a09 */
[----:B------:R3:W-:Y:S01]  /*3010*/  STL [R1+0x8c], R15 ;  /* 0x00008c0f01007387 */ /* 0x0007e20000100800 */
[----:B------:R-:W-:Y:S01]  /*3020*/  @!P3 IMAD.IADD R13, R13, 0x1, -R9 ;  /* 0x000000010d0db824 */ /* 0x000fe200078e0a09 */
[----:B------:R-:W-:Y:S01]  /*3030*/  ISETP.GT.U32.AND P6, PT, R9, R5, PT ;  /* 0x000000050900720c */ /* 0x000fe20003fc4070 */
[----:B------:R-:W-:Y:S01]  /*3040*/  IMAD.HI.U32 R7, R0, R2, RZ ;  /* 0x0000000200077227 */ /* 0x000fe200078e00ff */
[----:B------:R-:W-:-:S03]  /*3050*/  ISETP.GE.AND P3, PT, R3, RZ, PT ;  /* 0x000000ff0300720c */ /* 0x000fc60003f66270 */
[----:B------:R-:W-:Y:S02]  /*3060*/  IMAD.MOV R7, RZ, RZ, -R7 ;  /* 0x000000ffff077224 */ /* 0x000fe400078e0a07 */
[----:B------:R-:W-:Y:S01]  /*3070*/  @!P5 IMAD.IADD R10, R10, 0x1, -R9 ;  /* 0x000000010a0ad824 */ /* 0x000fe200078e0a09 */
[----:B------:R-:W-:Y:S01]  /*3080*/  ISETP.GE.AND P5, PT, R11, RZ, PT ;  /* 0x000000ff0b00720c */ /* 0x000fe20003fa6270 */
[----:B---3--:R-:W-:Y:S02]  /*3090*/  IMAD.MOV.U32 R15, RZ, RZ, R13 ;  /* 0x000000ffff0f7224 */ /* 0x008fe400078e000d */
[----:B------:R-:W-:Y:S02]  /*30a0*/  VIADD R3, R6, 0x44 ;  /* 0x0000004406037836 */ /* 0x000fe40000000000 */
[C---:B------:R-:W-:Y:S02]  /*30b0*/  IMAD R2, R9.reuse, R7, R2 ;  /* 0x0000000709027224 */ /* 0x040fe400078e0202 */
[----:B------:R-:W-:Y:S01]  /*30c0*/  IMAD.MOV.U32 R13, RZ, RZ, R4 ;  /* 0x000000ffff0d7224 */ /* 0x000fe200078e0004 */
[----:B------:R-:W-:Y:S01]  /*30d0*/  IABS R12, R3 ;  /* 0x00000003000c7213 */ /* 0x000fe20000000000 */
[----:B------:R-:W-:Y:S01]  /*30e0*/  @!P1 IMAD.MOV R15, RZ, RZ, -R15 ;  /* 0x000000ffff0f9224 */ /* 0x000fe200078e0a0f */
[C---:B------:R-:W-:Y:S01]  /*30f0*/  ISETP.GT.U32.AND P1, PT, R9.reuse, R10, PT ;  /* 0x0000000a0900720c */ /* 0x040fe20003f24070 */
[----:B------:R-:W-:Y:S01]  /*3100*/  @!P0 IMAD.MOV R13, RZ, RZ, -R13 ;  /* 0x000000ffff0d8224 */ /* 0x000fe200078e0a0d */
[----:B------:R-:W-:Y:S01]  /*3110*/  ISETP.GT.U32.AND P0, PT, R9, R2, PT ;  /* 0x000000020900720c */ /* 0x000fe20003f04070 */
[----:B------:R-:W-:Y:S01]  /*3120*/  @!P6 IMAD.IADD R5, R5, 0x1, -R9 ;  /* 0x000000010505e824 */ /* 0x000fe200078e0a09 */
[----:B------:R-:W-:Y:S01]  /*3130*/  STL [R1+0x70], R15 ;  /* 0x0000700f01007387 */ /* 0x000fe20000100800 */
[----:B------:R-:W-:Y:S01]  /*3140*/  @!P2 IMAD.MOV R8, RZ, RZ, -R8 ;  /* 0x000000ffff08a224 */ /* 0x000fe200078e0a08 */
[----:B------:R-:W-:Y:S01]  /*3150*/  ISETP.GE.AND P2, PT, R3, RZ, PT ;  /* 0x000000ff0300720c */ /* 0x000fe20003f46270 */
[----:B------:R-:W-:Y:S01]  /*3160*/  IMAD.HI.U32 R4, R0, R12, RZ ;  /* 0x0000000c00047227 */ /* 0x000fe200078e00ff */
[----:B------:R-:W-:-:S02]  /*3170*/  ISETP.GT.U32.AND P6, PT, R9, R5, PT ;  /* 0x000000050900720c */ /* 0x000fc40003fc4070 */
[----:B------:R3:W-:Y:S01]  /*3180*/  STL [R1+0x74], R8 ;  /* 0x0000740801007387 */ /* 0x0007e20000100800 */
[----:B------:R-:W-:Y:S02]  /*3190*/  IMAD.MOV R4, RZ, RZ, -R4 ;  /* 0x000000ffff047224 */ /* 0x000fe400078e0a04 */
[--C-:B------:R-:W-:Y:S01]  /*31a0*/  @!P1 IMAD.IADD R10, R10, 0x1, -R9.reuse ;  /* 0x000000010a0a9824 */ /* 0x100fe200078e0a09 */
[----:B------:R4:W-:Y:S01]  /*31b0*/  STL [R1+0x84], R13 ;  /* 0x0000840d01007387 */ /* 0x0009e20000100800 */
[C---:B------:R-:W-:Y:S02]  /*31c0*/  IMAD R12, R9.reuse, R4, R12 ;  /* 0x00000004090c7224 */ /* 0x040fe400078e020c */
[--C-:B------:R-:W-:Y:S02]  /*31d0*/  @!P0 IMAD.IADD R2, R2, 0x1, -R9.reuse ;  /* 0x0000000102028824 */ /* 0x100fe400078e0a09 */
[C---:B------:R-:W-:Y:S02]  /*31e0*/  VIADD R11, R6.reuse, 0x40 ;  /* 0x00000040060b7836 */ /* 0x040fe40000000000 */
[----:B---3--:R-:W-:Y:S01]  /*31f0*/  VIADD R8, R6, 0x42 ;  /* 0x0000004206087836 */ /* 0x008fe20000000000 */
[----:B------:R-:W-:Y:S01]  /*3200*/  ISETP.GT.U32.AND P0, PT, R9, R2, PT ;  /* 0x000000020900720c */ /* 0x000fe20003f04070 */
[----:B------:R-:W-:Y:S01]  /*3210*/  @!P6 IMAD.IADD R5, R5, 0x1, -R9 ;  /* 0x000000010505e824 */ /* 0x000fe200078e0a09 */
[----:B------:R-:W-:Y:S01]  /*3220*/  ISETP.GT.U32.AND P6, PT, R9, R12, PT ;  /* 0x0000000c0900720c */ /* 0x000fe20003fc4070 */
[----:B----4-:R-:W-:Y:S01]  /*3230*/  IMAD.MOV.U32 R13, RZ, RZ, R10 ;  /* 0x000000ffff0d7224 */ /* 0x010fe200078e000a */
[----:B------:R-:W-:Y:S01]  /*3240*/  ISETP.GE.AND P1, PT, R8, RZ, PT ;  /* 0x000000ff0800720c */ /* 0x000fe20003f26270 */
[----:B------:R-:W-:Y:S01]  /*3250*/  VIADD R3, R6, 0x3e ;  /* 0x0000003e06037836 */ /* 0x000fe20000000000 */
[----:B------:R-:W-:Y:S01]  /*3260*/  IABS R8, R8 ;  /* 0x0000000800087213 */ /* 0x000fe20000000000 */
[----:B------:R-:W-:Y:S01]  /*3270*/  @!P3 IMAD.MOV R13, RZ, RZ, -R13 ;  /* 0x000000ffff0db224 */ /* 0x000fe200078e0a0d */
[----:B------:R-:W-:-:S02]  /*3280*/  IABS R7, R11 ;  /* 0x0000000b00077213 */ /* 0x000fc40000000000 */
[----:B------:R-:W-:Y:S01]  /*3290*/  IABS R4, R3 ;  /* 0x0000000300047213 */ /* 0x000fe20000000000 */
[----:B------:R-:W-:Y:S01]  /*32a0*/  IMAD.HI.U32 R10, R0, R8, RZ ;  /* 0x00000008000a7227 */ /* 0x000fe200078e00ff */
[----:B------:R3:W-:Y:S01]  /*32b0*/  STL [R1+0x80], R13 ;  /* 0x0000800d01007387 */ /* 0x0007e20000100800 */
[----:B------:R-:W-:Y:S02]  /*32c0*/  ISETP.GE.AND P3, PT, R11, RZ, PT ;  /* 0x000000ff0b00720c */ /* 0x000fe40003f66270 */
[----:B------:R-:W-:Y:S02]  /*32d0*/  IMAD.MOV R10, RZ, RZ, -R10 ;  /* 0x000000ffff0a7224 */ /* 0x000fe400078e0a0a */
[--C-:B------:R-:W-:Y:S02]  /*32e0*/  @!P0 IMAD.IADD R2, R2, 0x1, -R9.reuse ;  /* 0x0000000102028824 */ /* 0x100fe400078e0a09 */
[----:B------:R-:W-:Y:S02]  /*32f0*/  IMAD R8, R9, R10, R8 ;  /* 0x0000000a09087224 */ /* 0x000fe400078e0208 */
[----:B------:R-:W-:-:S02]  /*3300*/  @!P6 IMAD.IADD R12, R12, 0x1, -R9 ;  /* 0x000000010c0ce824 */ /* 0x000fc400078e0a09 */
[----:B---3--:R-:W-:Y:S01]  /*3310*/  IMAD.MOV.U32 R13, RZ, RZ, R5 ;  /* 0x000000ffff0d7224 */ /* 0x008fe200078e0005 */
[C---:B------:R-:W-:Y:S01]  /*3320*/  ISETP.GT.U32.AND P0, PT, R9.reuse, R8, PT ;  /* 0x000000080900720c */ /* 0x040fe20003f04070 */
[----:B------:R-:W-:Y:S01]  /*3330*/  IMAD.HI.U32 R5, R0, R7, RZ ;  /* 0x0000000700057227 */ /* 0x000fe200078e00ff */
[----:B------:R-:W-:-:S03]  /*3340*/  ISETP.GT.U32.AND P6, PT, R9, R12, PT ;  /* 0x0000000c0900720c */ /* 0x000fc60003fc4070 */
[----:B------:R-:W-:Y:S02]  /*3350*/  IMAD.MOV R5, RZ, RZ, -R5 ;  /* 0x000000ffff057224 */ /* 0x000fe400078e0a05 */
[----:B------:R-:W-:Y:S01]  /*3360*/  @!P4 IMAD.MOV R13, RZ, RZ, -R13 ;  /* 0x000000ffff0dc224 */ /* 0x000fe200078e0a0d */
[----:B------:R-:W-:Y:S01]  /*3370*/  ISETP.GE.AND P4, PT, R3, RZ, PT ;  /* 0x000000ff0300720c */ /* 0x000fe20003f86270 */
[----:B------:R-:W-:Y:S02]  /*3380*/  IMAD R7, R9, R5, R7 ;  /* 0x0000000509077224 */ /* 0x000fe400078e0207 */
[----:B------:R-:W-:Y:S01]  /*3390*/  IMAD.MOV.U32 R10, RZ, RZ, R2 ;  /* 0x000000ffff0a7224 */ /* 0x000fe200078e0002 */
[----:B------:R-:W-:Y:S01]  /*33a0*/  STL [R1+0x7c], R13 ;  /* 0x00007c0d01007387 */ /* 0x000fe20000100800 */
[----:B------:R-:W-:-:S04]  /*33b0*/  IMAD.HI.U32 R3, R0, R4, RZ ;  /* 0x0000000400037227 */ /* 0x000fc800078e00ff */
[----:B------:R-:W-:Y:S01]  /*33c0*/  @!P5 IMAD.MOV R10, RZ, RZ, -R10 ;  /* 0x000000ffff0ad224 */ /* 0x000fe200078e0a0a */
[C---:B------:R-:W-:Y:S01]  /*33d0*/  ISETP.GT.U32.AND P5, PT, R9.reuse, R7, PT ;  /* 0x000000070900720c */ /* 0x040fe20003fa4070 */
[----:B------:R-:W-:Y:S02]  /*33e0*/  IMAD.MOV R3, RZ, RZ, -R3 ;  /* 0x000000ffff037224 */ /* 0x000fe400078e0a03 */
[--C-:B------:R-:W-:Y:S01]  /*33f0*/  @!P0 IMAD.IADD R8, R8, 0x1, -R9.reuse ;  /* 0x0000000108088824 */ /* 0x100fe200078e0a09 */
[----:B------:R3:W-:Y:S01]  /*3400*/  STL [R1+0xbc], R10 ;  /* 0x0000bc0a01007387 */ /* 0x0007e20000100800 */
[C---:B------:R-:W-:Y:S02]  /*3410*/  IMAD R4, R9.reuse, R3, R4 ;  /* 0x0000000309047224 */ /* 0x040fe400078e0204 */
[----:B------:R-:W-:Y:S01]  /*3420*/  VIADD R2, R6, 0x3c ;  /* 0x0000003c06027836 */ /* 0x000fe20000000000 */
[C---:B------:R-:W-:Y:S01]  /*3430*/  ISETP.GT.U32.AND P0, PT, R9.reuse, R8, PT ;  /* 0x000000080900720c */ /* 0x040fe20003f04070 */
[--C-:B------:R-:W-:Y:S01]  /*3440*/  @!P6 IMAD.IADD R12, R12, 0x1, -R9.reuse ;  /* 0x000000010c0ce824 */ /* 0x100fe200078e0a09 */
[----:B------:R-:W-:Y:S01]  /*3450*/  ISETP.GT.U32.AND P6, PT, R9, R4, PT ;  /* 0x000000040900720c */ /* 0x000fe20003fc4070 */
[----:B------:R-:W-:Y:S01]  /*3460*/  VIADD R5, R6, 0x38 ;  /* 0x0000003806057836 */ /* 0x000fe20000000000 */
[----:B------:R-:W-:Y:S01]  /*3470*/  IABS R11, R2 ;  /* 0x00000002000b7213 */ /* 0x000fe20000000000 */
[----:B------:R-:W-:-:S02]  /*3480*/  @!P5 IMAD.IADD R7, R7, 0x1, -R9 ;  /* 0x000000010707d824 */ /* 0x000fc400078e0a09 */
[----:B------:R-:W-:Y:S01]  /*3490*/  IMAD.MOV.U32 R15, RZ, RZ, R12 ;  /* 0x000000ffff0f7224 */ /* 0x000fe200078e000c */
[----:B------:R-:W-:Y:S01]  /*34a0*/  IABS R14, R5 ;  /* 0x00000005000e7213 */ /* 0x000fe20000000000 */
[----:B------:R-:W-:Y:S01]  /*34b0*/  IMAD.HI.U32 R12, R0, R11, RZ ;  /* 0x0000000b000c7227 */ /* 0x000fe200078e00ff */
[----:B------:R-:W-:-:S03]  /*34c0*/  ISETP.GT.U32.AND P5, PT, R9, R7, PT ;  /* 0x000000070900720c */ /* 0x000fc60003fa4070 */
[----:B---3--:R-:W-:Y:S02]  /*34d0*/  VIADD R10, R6, 0x3a ;  /* 0x0000003a060a7836 */ /* 0x008fe40000000000 */
[----:B------:R-:W-:Y:S02]  /*34e0*/  IMAD.MOV R12, RZ, RZ, -R12 ;  /* 0x000000ffff0c7224 */ /* 0x000fe400078e0a0c */
[--C-:B------:R-:W-:Y:S01]  /*34f0*/  @!P6 IMAD.IADD R4, R4, 0x1, -R9.reuse ;  /* 0x000000010404e824 */ /* 0x100fe200078e0a09 */
[----:B------:R-:W-:Y:S01]  /*3500*/  IABS R3, R10 ;  /* 0x0000000a00037213 */ /* 0x000fe20000000000 */
[----:B------:R-:W-:Y:S01]  /*3510*/  @!P0 IMAD.IADD R8, R8, 0x1, -R9 ;  /* 0x0000000108088824 */ /* 0x000fe200078e0a09 */
[----:B------:R-:W-:Y:S01]  /*3520*/  ISETP.GE.AND P0, PT, R10, RZ, PT ;  /* 0x000000ff0a00720c */ /* 0x000fe20003f06270 */
[C---:B------:R-:W-:Y:S01]  /*3530*/  IMAD R10, R9.reuse, R12, R11 ;  /* 0x0000000c090a7224 */ /* 0x040fe200078e020b */
[----:B------:R-:W-:Y:S01]  /*3540*/  ISETP.GT.U32.AND P6, PT, R9, R4, PT ;  /* 0x000000040900720c */ /* 0x000fe20003fc4070 */
[----:B------:R-:W-:Y:S01]  /*3550*/  @!P2 IMAD.MOV R15, RZ, RZ, -R15 ;  /* 0x000000ffff0fa224 */ /* 0x000fe200078e0a0f */
[----:B------:R-:W-:Y:S01]  /*3560*/  ISETP.GE.AND P2, PT, R2, RZ, PT ;  /* 0x000000ff0200720c */ /* 0x000fe20003f46270 */
[----:B------:R-:W-:Y:S01]  /*3570*/  @!P5 IMAD.IADD R7, R7, 0x1, -R9 ;  /* 0x000000010707d824 */ /* 0x000fe200078e0a09 */
[----:B------:R-:W-:Y:S01]  /*3580*/  ISETP.GT.U32.AND P5, PT, R9, R10, PT ;  /* 0x0000000a0900720c */ /* 0x000fe20003fa4070 */
[----:B------:R-:W-:Y:S01]  /*3590*/  IMAD.MOV.U32 R2, RZ, RZ, R14 ;  /* 0x000000ffff027224 */ /* 0x000fe200078e000e */
[----:B------:R3:W-:Y:S01]  /*35a0*/  STL [R1+0x78], R15 ;  /* 0x0000780f01007387 */ /* 0x0007e20000100800 */
[----:B------:R-:W-:-:S04]  /*35b0*/  IMAD.HI.U32 R13, R0, R3, RZ ;  /* 0x00000003000d7227 */ /* 0x000fc800078e00ff */
[----:B------:R-:W-:-:S04]  /*35c0*/  IMAD.HI.U32 R11, R0, R2, RZ ;  /* 0x00000002000b7227 */ /* 0x000fc800078e00ff */
[----:B------:R-:W-:Y:S02]  /*35d0*/  IMAD.MOV.U32 R16, RZ, RZ, R8 ;  /* 0x000000ffff107224 */ /* 0x000fe400078e0008 */
[----:B------:R-:W-:Y:S02]  /*35e0*/  IMAD.MOV R11, RZ, RZ, -R11 ;  /* 0x000000ffff0b7224 */ /* 0x000fe400078e0a0b */
[----:B------:R-:W-:Y:S02]  /*35f0*/  IMAD.MOV R13, RZ, RZ, -R13 ;  /* 0x000000ffff0d7224 */ /* 0x000fe400078e0a0d */
[----:B------:R-:W-:Y:S02]  /*3600*/  VIADD R8, R6, 0x36 ;  /* 0x0000003606087836 */ /* 0x000fe40000000000 */
[----:B------:R-:W-:Y:S02]  /*3610*/  @!P6 IMAD.IADD R4, R4, 0x1, -R9 ;  /* 0x000000010404e824 */ /* 0x000fe400078e0a09 */
[----:B------:R-:W-:-:S02]  /*3620*/  IMAD R2, R9, R11, R2 ;  /* 0x0000000b09027224 */ /* 0x000fc400078e0202 */
[C---:B------:R-:W-:Y:S02]  /*3630*/  IMAD R3, R9.reuse, R13, R3 ;  /* 0x0000000d09037224 */ /* 0x040fe400078e0203 */
[----:B---3--:R-:W-:Y:S01]  /*3640*/  IMAD.MOV.U32 R15, RZ, RZ, R7 ;  /* 0x000000ffff0f7224 */ /* 0x008fe200078e0007 */
[----:B------:R-:W-:Y:S01]  /*3650*/  IABS R7, R8 ;  /* 0x0000000800077213 */ /* 0x000fe20000000000 */
[----:B------:R-:W-:Y:S01]  /*3660*/  @!P5 IMAD.IADD R10, R10, 0x1, -R9 ;  /* 0x000000010a0ad824 */ /* 0x000fe200078e0a09 */
[----:B------:R-:W-:Y:S01]  /*3670*/  ISETP.GE.AND P5, PT, R8, RZ, PT ;  /* 0x000000ff0800720c */ /* 0x000fe20003fa6270 */
[----:B------:R-:W-:Y:S01]  /*3680*/  IMAD.MOV.U32 R11, RZ, RZ, R4 ;  /* 0x000000ffff0b7224 */ /* 0x000fe200078e0004 */
[C---:B------:R-:W-:Y:S01]  /*3690*/  ISETP.GT.U32.AND P6, PT, R9.reuse, R2, PT ;  /* 0x000000020900720c */ /* 0x040fe20003fc4070 */
[----:B------:R-:W-:Y:S01]  /*36a0*/  @!P1 IMAD.MOV R16, RZ, RZ, -R16 ;  /* 0x000000ffff109224 */ /* 0x000fe200078e0a10 */
[C---:B------:R-:W-:Y:S01]  /*36b0*/  ISETP.GT.U32.AND P1, PT, R9.reuse, R3, PT ;  /* 0x000000030900720c */ /* 0x040fe20003f24070 */
[----:B------:R-:W-:Y:S01]  /*36c0*/  @!P4 IMAD.MOV R11, RZ, RZ, -R11 ;  /* 0x000000ffff0bc224 */ /* 0x000fe200078e0a0b */
[----:B------:R-:W-:Y:S01]  /*36d0*/  ISETP.GT.U32.AND P4, PT, R9, R10, PT ;  /* 0x0000000a0900720c */ /* 0x000fe20003f84070 */
[----:B------:R-:W-:Y:S01]  /*36e0*/  IMAD.HI.U32 R8, R0, R7, RZ ;  /* 0x0000000700087227 */ /* 0x000fe200078e00ff */
[----:B------:R-:W-:Y:S03]  /*36f0*/  STL [R1+0x68], R16 ;  /* 0x0000681001007387 */ /* 0x000fe60000100800 */
[----:B------:R-:W-:-:S02]  /*3700*/  IMAD.MOV R8, RZ, RZ, -R8 ;  /* 0x000000ffff087224 */ /* 0x000fc400078e0a08 */
[----:B------:R-:W-:Y:S01]  /*3710*/  @!P3 IMAD.MOV R15, RZ, RZ, -R15 ;  /* 0x000000ffff0fb224 */ /* 0x000fe200078e0a0f */
[----:B------:R-:W-:Y:S01]  /*3720*/  ISETP.GE.AND P3, PT, R5, RZ, PT ;  /* 0x000000ff0500720c */ /* 0x000fe20003f66270 */
[----:B------:R-:W-:Y:S02]  /*3730*/  IMAD R7, R9, R8, R7 ;  /* 0x0000000809077224 */ /* 0x000fe400078e0207 */
[--C-:B------:R-:W-:Y:S01]  /*3740*/  @!P1 IMAD.IADD R3, R3, 0x1, -R9.reuse ;  /* 0x0000000103039824 */ /* 0x100fe200078e0a09 */
[----:B------:R-:W-:Y:S01]  /*3750*/  STL [R1+0x6c], R15 ;  /* 0x00006c0f01007387 */ /* 0x000fe20000100800 */
[----:B------:R-:W-:Y:S01]  /*3760*/  @!P4 IMAD.IADD R10, R10, 0x1, -R9 ;  /* 0x000000010a0ac824 */ /* 0x000fe200078e0a09 */
[C---:B------:R-:W-:Y:S01]  /*3770*/  ISETP.GT.U32.AND P4, PT, R9.reuse, R7, PT ;  /* 0x000000070900720c */ /* 0x040fe20003f84070 */
[----:B------:R-:W-:Y:S01]  /*3780*/  VIADD R4, R6, 0x34 ;  /* 0x0000003406047836 */ /* 0x000fe20000000000 */
[----:B------:R-:W-:Y:S01]  /*3790*/  ISETP.GT.U32.AND P1, PT, R9, R3, PT ;  /* 0x000000030900720c */ /* 0x000fe20003f24070 */
[----:B------:R3:W-:Y:S01]  /*37a0*/  STL [R1+0xb8], R11 ;  /* 0x0000b80b01007387 */ /* 0x0007e20000100800 */
[----:B------:R-:W-:-:S02]  /*37b0*/  IMAD.MOV.U32 R13, RZ, RZ, R10 ;  /* 0x000000ffff0d7224 */ /* 0x000fc400078e000a */
[----:B------:R-:W-:Y:S01]  /*37c0*/  @!P6 IMAD.IADD R2, R2, 0x1, -R9 ;  /* 0x000000010202e824 */ /* 0x000fe200078e0a09 */
[----:B------:R-:W-:Y:S01]  /*37d0*/  IABS R18, R4 ;  /* 0x0000000400127213 */ /* 0x000fe20000000000 */
[----:B------:R-:W-:Y:S02]  /*37e0*/  @!P2 IMAD.MOV R13, RZ, RZ, -R13 ;  /* 0x000000ffff0da224 */ /* 0x000fe400078e0a0d */
[----:B------:R-:W-:Y:S01]  /*37f0*/  VIADD R5, R6, 0x30 ;  /* 0x0000003006057836 */ /* 0x000fe20000000000 */
[----:B------:R-:W-:Y:S01]  /*3800*/  ISETP.GT.U32.AND P6, PT, R9, R2, PT ;  /* 0x000000020900720c */ /* 0x000fe20003fc4070 */
[----:B------:R-:W-:Y:S01]  /*3810*/  IMAD.HI.U32 R12, R0, R18, RZ ;  /* 0x00000012000c7227 */ /* 0x000fe200078e00ff */
[----:B------:R-:W-:Y:S02]  /*3820*/  STL [R1+0x64], R13 ;  /* 0x0000640d01007387 */ /* 0x000fe40000100800 */
[----:B------:R-:W-:Y:S01]  /*3830*/  IABS R28, R5 ;  /* 0x00000005001c7213 */ /* 0x000fe20000000000 */
[----:B---3--:R-:W-:-:S02]  /*3840*/  VIADD R11, R6, 0x32 ;  /* 0x00000032060b7836 */ /* 0x008fc40000000000 */
[--C-:B------:R-:W-:Y:S01]  /*3850*/  @!P4 IMAD.IADD R7, R7, 0x1, -R9.reuse ;  /* 0x000000010707c824 */ /* 0x100fe200078e0a09 */
[----:B------:R-:W-:Y:S01]  /*3860*/  ISETP.GE.AND P4, PT, R5, RZ, PT ;  /* 0x000000ff0500720c */ /* 0x000fe20003f86270 */
[--C-:B------:R-:W-:Y:S01]  /*3870*/  @!P1 IMAD.IADD R3, R3, 0x1, -R9.reuse ;  /* 0x0000000103039824 */ /* 0x100fe200078e0a09 */
[----:B------:R-:W-:Y:S01]  /*3880*/  IABS R19, R11 ;  /* 0x0000000b00137213 */ /* 0x000fe20000000000 */
[----:B------:R-:W-:Y:S01]  /*3890*/  IMAD.MOV R12, RZ, RZ, -R12 ;  /* 0x000000ffff0c7224 */ /* 0x000fe200078e0a0c */
[----:B------:R-:W-:Y:S01]  /*38a0*/  ISETP.GE.AND P1, PT, R4, RZ, PT ;  /* 0x000000ff0400720c */ /* 0x000fe20003f26270 */
[----:B------:R-:W-:Y:S01]  /*38b0*/  @!P6 IMAD.IADD R2, R2, 0x1, -R9 ;  /* 0x000000010202e824 */ /* 0x000fe200078e0a09 */
[----:B------:R-:W-:Y:S01]  /*38c0*/  ISETP.GT.U32.AND P2, PT, R9, R7, PT ;  /* 0x000000070900720c */ /* 0x000fe20003f44070 */
[----:B------:R-:W-:Y:S01]  /*38d0*/  IMAD.HI.U32 R4, R0, R19, RZ ;  /* 0x0000001300047227 */ /* 0x000fe200078e00ff */
[----:B------:R-:W-:-:S03]  /*38e0*/  ISETP.GE.AND P6, PT, R11, RZ, PT ;  /* 0x000000ff0b00720c */ /* 0x000fc60003fc6270 */
[----:B------:R-:W-:Y:S02]  /*38f0*/  IMAD.MOV R4, RZ, RZ, -R4 ;  /* 0x000000ffff047224 */ /* 0x000fe400078e0a04 */
[C---:B------:R-:W-:Y:S02]  /*3900*/  IMAD R18, R9.reuse, R12, R18 ;  /* 0x0000000c09127224 */ /* 0x040fe400078e0212 */
[----:B------:R-:W-:Y:S02]  /*3910*/  IMAD R19, R9, R4, R19 ;  /* 0x0000000409137224 */ /* 0x000fe400078e0213 */
[----:B------:R-:W-:Y:S02]  /*3920*/  VIADD R10, R6, 0x2e ;  /* 0x0000002e060a7836 */ /* 0x000fe40000000000 */
[----:B------:R-:W-:Y:S01]  /*3930*/  @!P2 IMAD.IADD R7, R7, 0x1, -R9 ;  /* 0x000000010707a824 */ /* 0x000fe200078e0a09 */
[----:B------:R-:W-:Y:S01]  /*3940*/  ISETP.GT.U32.AND P2, PT, R9, R19, PT ;  /* 0x000000130900720c */ /* 0x000fe20003f44070 */
[----:B------:R-:W-:-:S02]  /*3950*/  IMAD.MOV.U32 R11, RZ, RZ, R2 ;  /* 0x000000ffff0b7224 */ /* 0x000fc400078e0002 */
[----:B------:R-:W-:-:S04]  /*3960*/  IMAD.HI.U32 R8, R0, R28, RZ ;  /* 0x0000001c00087227 */ /* 0x000fc800078e00ff */
[----:B------:R-:W-:Y:S01]  /*3970*/  @!P0 IMAD.MOV R3, RZ, RZ, -R3 ;  /* 0x000000ffff038224 */ /* 0x000fe200078e0a03 */
[----:B------:R-:W-:Y:S01]  /*3980*/  ISETP.GT.U32.AND P0, PT, R9, R18, PT ;  /* 0x000000120900720c */ /* 0x000fe20003f04070 */
[----:B------:R-:W-:Y:S01]  /*3990*/  @!P3 IMAD.MOV R11, RZ, RZ, -R11 ;  /* 0x000000ffff0bb224 */ /* 0x000fe200078e0a0b */
[----:B------:R-:W-:Y:S01]  /*39a0*/  ISETP.GE.AND P3, PT, R10, RZ, PT ;  /* 0x000000ff0a00720c */ /* 0x000fe20003f66270 */
[----:B------:R-:W-:Y:S01]  /*39b0*/  IMAD.MOV R8, RZ, RZ, -R8 ;  /* 0x000000ffff087224 */ /* 0x000fe200078e0a08 */
[----:B------:R-:W-:Y:S01]  /*39c0*/  IABS R10, R10 ;  /* 0x0000000a000a7213 */ /* 0x000fe20000000000 */
[----:B------:R-:W-:Y:S01]  /*39d0*/  @!P2 IMAD.IADD R19, R19, 0x1, -R9 ;  /* 0x000000011313a824 */ /* 0x000fe200078e0a09 */
[----:B------:R-:W-:Y:S01]  /*39e0*/  STL [R1+0x60], R3 ;  /* 0x0000600301007387 */ /* 0x000fe20000100800 */
[C---:B------:R-:W-:Y:S02]  /*39f0*/  IMAD R28, R9.reuse, R8, R28 ;  /* 0x00000008091c7224 */ /* 0x040fe400078e021c */
[----:B------:R-:W-:Y:S01]  /*3a00*/  VIADD R8, R6, 0x2c ;  /* 0x0000002c06087836 */ /* 0x000fe20000000000 */
[----:B------:R-:W-:Y:S01]  /*3a10*/  ISETP.GT.U32.AND P2, PT, R9, R19, PT ;  /* 0x000000130900720c */ /* 0x000fe20003f44070 */
[----:B------:R-:W-:Y:S01]  /*3a20*/  IMAD.HI.U32 R14, R0, R10, RZ ;  /* 0x0000000a000e7227 */ /* 0x000fe200078e00ff */
[----:B------:R3:W-:Y:S03]  /*3a30*/  STL [R1+0x5c], R11 ;  /* 0x00005c0b01007387 */ /* 0x0007e60000100800 */
[----:B------:R-:W-:-:S02]  /*3a40*/  IMAD.MOV.U32 R16, RZ, RZ, R7 ;  /* 0x000000ffff107224 */ /* 0x000fc400078e0007 */
[----:B------:R-:W-:Y:S02]  /*3a50*/  IMAD.MOV R14, RZ, RZ, -R14 ;  /* 0x000000ffff0e7224 */ /* 0x000fe400078e0a0e */
[--C-:B------:R-:W-:Y:S02]  /*3a60*/  @!P0 IMAD.IADD R18, R18, 0x1, -R9.reuse ;  /* 0x0000000112128824 */ /* 0x100fe400078e0a09 */
[----:B------:R-:W-:Y:S01]  /*3a70*/  @!P5 IMAD.MOV R16, RZ, RZ, -R16 ;  /* 0x000000ffff10d224 */ /* 0x000fe200078e0a10 */
[----:B---3--:R-:W-:Y:S01]  /*3a80*/  IABS R11, R8 ;  /* 0x00000008000b7213 */ /* 0x008fe20000000000 */
[C---:B------:R-:W-:Y:S01]  /*3a90*/  IMAD R10, R9.reuse, R14, R10 ;  /* 0x0000000e090a7224 */ /* 0x040fe200078e020a */
[----:B------:R-:W-:Y:S01]  /*3aa0*/  ISETP.GT.U32.AND P5, PT, R9, R28, PT ;  /* 0x0000001c0900720c */ /* 0x000fe20003fa4070 */
[----:B------:R-:W-:Y:S01]  /*3ab0*/  @!P2 IMAD.IADD R19, R19, 0x1, -R9 ;  /* 0x000000011313a824 */ /* 0x000fe200078e0a09 */
[C---:B------:R-:W-:Y:S01]  /*3ac0*/  ISETP.GT.U32.AND P0, PT, R9.reuse, R18, PT ;  /* 0x000000120900720c */ /* 0x040fe20003f04070 */
[----:B------:R-:W-:Y:S01]  /*3ad0*/  IMAD.HI.U32 R15, R0, R11, RZ ;  /* 0x0000000b000f7227 */ /* 0x000fe200078e00ff */
[----:B------:R-:W-:Y:S01]  /*3ae0*/  ISETP.GT.U32.AND P2, PT, R9, R10, PT ;  /* 0x0000000a0900720c */ /* 0x000fe20003f44070 */
[----:B------:R3:W-:Y:S02]  /*3af0*/  STL [R1+0x54], R16 ;  /* 0x0000541001007387 */ /* 0x0007e40000100800 */
[----:B------:R-:W-:-:S02]  /*3b00*/  IMAD.MOV R7, RZ, RZ, -R15 ;  /* 0x000000ffff077224 */ /* 0x000fc400078e0a0f */
[----:B------:R-:W-:Y:S02]  /*3b10*/  VIADD R3, R6, 0x28 ;  /* 0x0000002806037836 */ /* 0x000fe40000000000 */
[C---:B------:R-:W-:Y:S02]  /*3b20*/  IMAD R11, R9.reuse, R7, R11 ;  /* 0x00000007090b7224 */ /* 0x040fe400078e020b */
[--C-:B------:R-:W-:Y:S01]  /*3b30*/  @!P5 IMAD.IADD R28, R28, 0x1, -R9.reuse ;  /* 0x000000011c1cd824 */ /* 0x100fe200078e0a09 */
[----:B------:R-:W-:Y:S01]  /*3b40*/  IABS R13, R3 ;  /* 0x00000003000d7213 */ /* 0x000fe20000000000 */
[----:B------:R-:W-:Y:S01]  /*3b50*/  VIADD R2, R6, 0x2a ;  /* 0x0000002a06027836 */ /* 0x000fe20000000000 */
[C---:B------:R-:W-:Y:S01]  /*3b60*/  ISETP.GT.U32.AND P5, PT, R9.reuse, R11, PT ;  /* 0x0000000b0900720c */ /* 0x040fe20003fa4070 */
[--C-:B------:R-:W-:Y:S01]  /*3b70*/  @!P0 IMAD.IADD R18, R18, 0x1, -R9.reuse ;  /* 0x0000000112128824 */ /* 0x100fe200078e0a09 */
[----:B------:R-:W-:Y:S01]  /*3b80*/  ISETP.GE.AND P0, PT, R8, RZ, PT ;  /* 0x000000ff0800720c */ /* 0x000fe20003f06270 */
[----:B------:R-:W-:Y:S01]  /*3b90*/  @!P2 IMAD.IADD R10, R10, 0x1, -R9 ;  /* 0x000000010a0aa824 */ /* 0x000fe200078e0a09 */
[----:B------:R-:W-:Y:S01]  /*3ba0*/  ISETP.GT.U32.AND P2, PT, R9, R28, PT ;  /* 0x0000001c0900720c */ /* 0x000fe20003f44070 */
[----:B------:R-:W-:Y:S01]  /*3bb0*/  VIADD R8, R6, 0x26 ;  /* 0x0000002606087836 */ /* 0x000fe20000000000 */
[----:B------:R-:W-:Y:S01]  /*3bc0*/  IABS R12, R2 ;  /* 0x00000002000c7213 */ /* 0x000fe20000000000 */
[----:B------:R-:W-:-:S03]  /*3bd0*/  IMAD.HI.U32 R4, R0, R13, RZ ;  /* 0x0000000d00047227 */ /* 0x000fc600078e00ff */
[----:B------:R-:W-:Y:S01]  /*3be0*/  IABS R14, R8 ;  /* 0x00000008000e7213 */ /* 0x000fe20000000000 */
[----:B------:R-:W-:Y:S02]  /*3bf0*/  IMAD.MOV R4, RZ, RZ, -R4 ;  /* 0x000000ffff047224 */ /* 0x000fe400078e0a04 */
[----:B------:R-:W-:-:S04]  /*3c00*/  IMAD.HI.U32 R5, R0, R12, RZ ;  /* 0x0000000c00057227 */ /* 0x000fc800078e00ff */
[----:B------:R-:W-:Y:S01]  /*3c10*/  @!P5 IMAD.IADD R11, R11, 0x1, -R9 ;  /* 0x000000010b0bd824 */ /* 0x000fe200078e0a09 */
[C---:B------:R-:W-:Y:S01]  /*3c20*/  ISETP.GT.U32.AND P5, PT, R9.reuse, R10, PT ;  /* 0x0000000a0900720c */ /* 0x040fe20003fa4070 */
[----:B------:R-:W-:Y:S02]  /*3c30*/  IMAD R13, R9, R4, R13 ;  /* 0x00000004090d7224 */ /* 0x000fe400078e020d */
[----:B------:R-:W-:Y:S02]  /*3c40*/  IMAD.MOV R5, RZ, RZ, -R5 ;  /* 0x000000ffff057224 */ /* 0x000fe400078e0a05 */
[----:B------:R-:W-:Y:S02]  /*3c50*/  VIADD R4, R6, 0x24 ;  /* 0x0000002406047836 */ /* 0x000fe40000000000 */
[----:B------:R-:W-:-:S03]  /*3c60*/  IMAD.HI.U32 R20, R0, R14, RZ ;  /* 0x0000000e00147227 */ /* 0x000fc600078e00ff */
[----:B------:R-:W-:Y:S01]  /*3c70*/  IABS R15, R4 ;  /* 0x00000004000f7213 */ /* 0x000fe20000000000 */
[----:B------:R-:W-:Y:S02]  /*3c80*/  IMAD.MOV.U32 R29, RZ, RZ, R19 ;  /* 0x000000ffff1d7224 */ /* 0x000fe400078e0013 */
[----:B------:R-:W-:Y:S01]  /*3c90*/  @!P2 IMAD.IADD R28, R28, 0x1, -R9 ;  /* 0x000000011c1ca824 */ /* 0x000fe200078e0a09 */
[C---:B------:R-:W-:Y:S01]  /*3ca0*/  ISETP.GT.U32.AND P2, PT, R9.reuse, R13, PT ;  /* 0x0000000d0900720c */ /* 0x040fe20003f44070 */
[C---:B------:R-:W-:Y:S02]  /*3cb0*/  IMAD R12, R9.reuse, R5, R12 ;  /* 0x00000005090c7224 */ /* 0x040fe400078e020c */
[----:B------:R-:W-:Y:S02]  /*3cc0*/  IMAD.MOV R19, RZ, RZ, -R20 ;  /* 0x000000ffff137224 */ /* 0x000fe400078e0a14 */
[----:B------:R-:W-:Y:S02]  /*3cd0*/  IMAD.MOV.U32 R21, RZ, RZ, R18 ;  /* 0x000000ffff157224 */ /* 0x000fe400078e0012 */
[----:B------:R-:W-:Y:S01]  /*3ce0*/  @!P6 IMAD.MOV R29, RZ, RZ, -R29 ;  /* 0x000000ffff1de224 */ /* 0x000fe200078e0a1d */
[C---:B------:R-:W-:Y:S01]  /*3cf0*/  ISETP.GT.U32.AND P6, PT, R9.reuse, R12, PT ;  /* 0x0000000c0900720c */ /* 0x040fe20003fc4070 */
[----:B------:R-:W-:-:S02]  /*3d00*/  IMAD R14, R9, R19, R14 ;  /* 0x00000013090e7224 */ /* 0x000fc400078e020e */
[----:B------:R-:W-:-:S04]  /*3d10*/  IMAD.HI.U32 R18, R0, R15, RZ ;  /* 0x0000000f00127227 */ /* 0x000fc800078e00ff */
[----:B------:R-:W-:Y:S01]  /*3d20*/  @!P1 IMAD.MOV R21, RZ, RZ, -R21 ;  /* 0x000000ffff159224 */ /* 0x000fe200078e0a15 */
[C---:B------:R-:W-:Y:S01]  /*3d30*/  ISETP.GT.U32.AND P1, PT, R9.reuse, R11, PT ;  /* 0x0000000b0900720c */ /* 0x040fe20003f24070 */
[--C-:B------:R-:W-:Y:S01]  /*3d40*/  @!P5 IMAD.IADD R10, R10, 0x1, -R9.reuse ;  /* 0x000000010a0ad824 */ /* 0x100fe200078e0a09 */
[----:B------:R-:W-:Y:S01]  /*3d50*/  ISETP.GT.U32.AND P5, PT, R9, R14, PT ;  /* 0x0000000e0900720c */ /* 0x000fe20003fa4070 */
[C---:B------:R-:W-:Y:S01]  /*3d60*/  VIADD R7, R6.reuse, 0x20 ;  /* 0x0000002006077836 */ /* 0x040fe20000000000 */
[----:B------:R4:W-:Y:S01]  /*3d70*/  STL [R1+0x40], R21 ;  /* 0x0000401501007387 */ /* 0x0009e20000100800 */
[----:B------:R-:W-:Y:S02]  /*3d80*/  VIADD R5, R6, 0x22 ;  /* 0x0000002206057836 */ /* 0x000fe40000000000 */
[----:B------:R-:W-:Y:S01]  /*3d90*/  IMAD.MOV R18, RZ, RZ, -R18 ;  /* 0x000000ffff127224 */ /* 0x000fe200078e0a12 */
[----:B------:R-:W-:Y:S01]  /*3da0*/  IABS R17, R7 ;  /* 0x0000000700117213 */ /* 0x000fe20000000000 */
[----:B------:R-:W-:Y:S01]  /*3db0*/  @!P2 IMAD.IADD R13, R13, 0x1, -R9 ;  /* 0x000000010d0da824 */ /* 0x000fe200078e0a09 */
[----:B---3--:R-:W-:Y:S01]  /*3dc0*/  IABS R16, R5 ;  /* 0x0000000500107213 */ /* 0x008fe20000000000 */
[----:B------:R-:W-:Y:S01]  /*3dd0*/  IMAD R15, R9, R18, R15 ;  /* 0x00000012090f7224 */ /* 0x000fe200078e020f */
[----:B------:R-:W-:Y:S01]  /*3de0*/  ISETP.GE.AND P2, PT, R3, RZ, PT ;  /* 0x000000ff0300720c */ /* 0x000fe20003f46270 */
[----:B------:R-:W-:Y:S01]  /*3df0*/  @!P4 IMAD.MOV R28, RZ, RZ, -R28 ;  /* 0x000000ffff1cc224 */ /* 0x000fe200078e0a1c */
[C---:B------:R-:W-:Y:S01]  /*3e00*/  ISETP.GT.U32.AND P4, PT, R9.reuse, R13, PT ;  /* 0x0000000d0900720c */ /* 0x040fe20003f84070 */
[--C-:B------:R-:W-:Y:S01]  /*3e10*/  @!P6 IMAD.IADD R12, R12, 0x1, -R9.reuse ;  /* 0x000000010c0ce824 */ /* 0x100fe200078e0a09 */
[----:B------:R-:W-:Y:S01]  /*3e20*/  ISETP.GT.U32.AND P6, PT, R9, R15, PT ;  /* 0x0000000f0900720c */ /* 0x000fe20003fc4070 */
[C---:B------:R-:W-:Y:S01]  /*3e30*/  IMAD.HI.U32 R19, R0.reuse, R17, RZ ;  /* 0x0000001100137227 */ /* 0x040fe200078e00ff */
[----:B------:R-:W-:Y:S03]  /*3e40*/  STL [R1+0xb50], R29 ;  /* 0x000b501d01007387 */ /* 0x000fe60000100800 */
[----:B------:R-:W-:Y:S01]  /*3e50*/  IMAD.HI.U32 R18, R0, R16, RZ ;  /* 0x0000001000127227 */ /* 0x000fe200078e00ff */
[----:B------:R-:W-:Y:S03]  /*3e60*/  STL [R1+0xb54], R28 ;  /* 0x000b541c01007387 */ /* 0x000fe60000100800 */
[--C-:B------:R-:W-:Y:S01]  /*3e70*/  @!P1 IMAD.IADD R11, R11, 0x1, -R9.reuse ;  /* 0x000000010b0b9824 */ /* 0x100fe200078e0a09 */
[----:B------:R-:W-:Y:S01]  /*3e80*/  ISETP.GE.AND P1, PT, R2, RZ, PT ;  /* 0x000000ff0200720c */ /* 0x000fe20003f26270 */
[----:B------:R-:W-:Y:S01]  /*3e90*/  @!P5 IMAD.IADD R14, R14, 0x1, -R9 ;  /* 0x000000010e0ed824 */ /* 0x000fe200078e0a09 */
[----:B------:R-:W-:Y:S01]  /*3ea0*/  ISETP.GT.U32.AND P5, PT, R9, R12, PT ;  /* 0x0000000c0900720c */ /* 0x000fe20003fa4070 */
[----:B------:R-:W-:-:S02]  /*3eb0*/  IMAD.MOV R2, RZ, RZ, -R19 ;  /* 0x000000ffff027224 */ /* 0x000fc400078e0a13 */
[----:B------:R-:W-:Y:S02]  /*3ec0*/  IMAD.MOV R18, RZ, RZ, -R18 ;  /* 0x000000ffff127224 */ /* 0x000fe400078e0a12 */
[C---:B------:R-:W-:Y:S02]  /*3ed0*/  IMAD R17, R9.reuse, R2, R17 ;  /* 0x0000000209117224 */ /* 0x040fe400078e0211 */
[----:B------:R-:W-:Y:S02]  /*3ee0*/  VIADD R3, R6, 0x1e ;  /* 0x0000001e06037836 */ /* 0x000fe40000000000 */
[----:B------:R-:W-:Y:S02]  /*3ef0*/  IMAD R16, R9, R18, R16 ;  /* 0x0000001209107224 */ /* 0x000fe400078e0210 */
[--C-:B------:R-:W-:Y:S01]  /*3f00*/  @!P4 IMAD.IADD R13, R13, 0x1, -R9.reuse ;  /* 0x000000010d0dc824 */ /* 0x100fe200078e0a09 */
[----:B------:R-:W-:Y:S01]  /*3f10*/  ISETP.GT.U32.AND P4, PT, R9, R17, PT ;  /* 0x000000110900720c */ /* 0x000fe20003f84070 */
[----:B------:R-:W-:Y:S01]  /*3f20*/  @!P6 IMAD.IADD R15, R15, 0x1, -R9 ;  /* 0x000000010f0fe824 */ /* 0x000fe200078e0a09 */
[----:B------:R-:W-:Y:S01]  /*3f30*/  IABS R18, R3 ;  /* 0x0000000300127213 */ /* 0x000fe20000000000 */
[----:B------:R-:W-:Y:S01]  /*3f40*/  @!P0 IMAD.MOV R11, RZ, RZ, -R11 ;  /* 0x000000ffff0b8224 */ /* 0x000fe200078e0a0b */
[C---:B------:R-:W-:Y:S01]  /*3f50*/  ISETP.GT.U32.AND P6, PT, R9.reuse, R14, PT ;  /* 0x0000000e0900720c */ /* 0x040fe20003fc4070 */
[----:B------:R-:W-:Y:S01]  /*3f60*/  @!P5 IMAD.IADD R12, R12, 0x1, -R9 ;  /* 0x000000010c0cd824 */ /* 0x000fe200078e0a09 */
[C---:B------:R-:W-:Y:S01]  /*3f70*/  ISETP.GT.U32.AND P0, PT, R9.reuse, R16, PT ;  /* 0x000000100900720c */ /* 0x040fe20003f04070 */
[----:B------:R-:W-:Y:S01]  /*3f80*/  @!P3 IMAD.MOV R10, RZ, RZ, -R10 ;  /* 0x000000ffff0ab224 */ /* 0x000fe200078e0a0a */
[----:B------:R-:W-:Y:S01]  /*3f90*/  ISETP.GE.AND P5, PT, R8, RZ, PT ;  /* 0x000000ff0800720c */ /* 0x000fe20003fa6270 */
[----:B------:R-:W-:Y:S01]  /*3fa0*/  IMAD.HI.U32 R8, R0, R18, RZ ;  /* 0x0000001200087227 */ /* 0x000fe200078e00ff */
[----:B------:R-:W-:-:S02]  /*3fb0*/  ISETP.GT.U32.AND P3, PT, R9, R15, PT ;  /* 0x0000000f0900720c */ /* 0x000fc40003f64070 */
[----:B------:R3:W-:Y:S01]  /*3fc0*/  STL [R1+0xb58], R10 ;  /* 0x000b580a01007387 */ /* 0x0007e20000100800 */
[----:B------:R-:W-:Y:S02]  /*3fd0*/  IMAD.MOV R8, RZ, RZ, -R8 ;  /* 0x000000ffff087224 */ /* 0x000fe400078e0a08 */
[--C-:B------:R-:W-:Y:S01]  /*3fe0*/  @!P4 IMAD.IADD R17, R17, 0x1, -R9.reuse ;  /* 0x000000011111c824 */ /* 0x100fe200078e0a09 */
[----:B------:R-:W-:Y:S01]  /*3ff0*/  STL [R1+0xb5c], R11 ;  /* 0x000b5c0b01007387 */ /* 0x000fe20000100800 */
[--C-:B------:R-:W-:Y:S01]  /*4000*/  @!P6 IMAD.IADD R14, R14, 0x1, -R9.reuse ;  /* 0x000000010e0ee824 */ /* 0x100fe200078e0a09 */
[----:B------:R-:W-:Y:S01]  /*4010*/  ISETP.GE.AND P6, PT, R4, RZ, PT ;  /* 0x000000ff0400720c */ /* 0x000fe20003fc6270 */
[--C-:B------:R-:W-:Y:S01]  /*4020*/  @!P0 IMAD.IADD R16, R16, 0x1, -R9.reuse ;  /* 0x0000000110108824 */ /* 0x100fe200078e0a09 */
[C---:B------:R-:W-:Y:S01]  /*4030*/  ISETP.GT.U32.AND P4, PT, R9.reuse, R17, PT ;  /* 0x000000110900720c */ /* 0x040fe20003f84070 */
[----:B------:R-:W-:Y:S01]  /*4040*/  IMAD R18, R9, R8, R18 ;  /* 0x0000000809127224 */ /* 0x000fe200078e0212 */
[----:B------:R-:W-:Y:S01]  /*4050*/  ISETP.GE.AND P0, PT, R7, RZ, PT ;  /* 0x000000ff0700720c */ /* 0x000fe20003f06270 */
[----:B------:R-:W-:Y:S01]  /*4060*/  @!P1 IMAD.MOV R12, RZ, RZ, -R12 ;  /* 0x000000ffff0c9224 */ /* 0x000fe200078e0a0c */
[C---:B------:R-:W-:Y:S01]  /*4070*/  ISETP.GT.U32.AND P1, PT, R9.reuse, R16, PT ;  /* 0x000000100900720c */ /* 0x040fe20003f24070 */
[----:B------:R-:W-:Y:S01]  /*4080*/  @!P5 IMAD.MOV R14, RZ, RZ, -R14 ;  /* 0x000000ffff0ed224 */ /* 0x000fe200078e0a0e */
[----:B------:R-:W-:Y:S01]  /*4090*/  ISETP.GT.U32.AND P5, PT, R9, R18, PT ;  /* 0x000000120900720c */ /* 0x000fe20003fa4070 */
[C---:B------:R-:W-:Y:S01]  /*40a0*/  VIADD R2, R6.reuse, 0x1c ;  /* 0x0000001c06027836 */ /* 0x040fe20000000000 */
[----:B------:R-:W-:Y:S01]  /*40b0*/  STL [R1+0xb60], R12 ;  /* 0x000b600c01007387 */ /* 0x000fe20000100800 */
[--C-:B------:R-:W-:Y:S01]  /*40c0*/  @!P3 IMAD.IADD R15, R15, 0x1, -R9.reuse ;  /* 0x000000010f0fb824 */ /* 0x100fe200078e0a09 */
[----:B------:R-:W-:Y:S01]  /*40d0*/  ISETP.GE.AND P3, PT, R5, RZ, PT ;  /* 0x000000ff0500720c */ /* 0x000fe20003f66270 */
[----:B------:R-:W-:Y:S01]  /*40e0*/  VIADD R20, R6, 0x1a ;  /* 0x0000001a06147836 */ /* 0x000fe20000000000 */
[----:B------:R-:W-:Y:S01]  /*40f0*/  IABS R19, R2 ;  /* 0x0000000200137213 */ /* 0x000fe20000000000 */
[----:B------:R-:W-:-:S02]  /*4100*/  @!P4 IMAD.IADD R17, R17, 0x1, -R9 ;  /* 0x000000011111c824 */ /* 0x000fc400078e0a09 */
[----:B----4-:R-:W-:Y:S01]  /*4110*/  VIADD R21, R6, 0x18 ;  /* 0x0000001806157836 */ /* 0x010fe20000000000 */
[----:B------:R-:W-:Y:S01]  /*4120*/  ISETP.GE.AND P4, PT, R20, RZ, PT ;  /* 0x000000ff1400720c */ /* 0x000fe20003f86270 */
[----:B------:R-:W-:Y:S01]  /*4130*/  IMAD.HI.U32 R4, R0, R19, RZ ;  /* 0x0000001300047227 */ /* 0x000fe200078e00ff */
[----:B------:R-:W-:-:S03]  /*4140*/  IABS R20, R20 ;  /* 0x0000001400147213 */ /* 0x000fc60000000000 */
[--C-:B------:R-:W-:Y:S02]  /*4150*/  @!P1 IMAD.IADD R16, R16, 0x1, -R9.reuse ;  /* 0x0000000110109824 */ /* 0x100fe400078e0a09 */
[----:B------:R-:W-:Y:S01]  /*4160*/  @!P5 IMAD.IADD R18, R18, 0x1, -R9 ;  /* 0x000000011212d824 */ /* 0x000fe200078e0a09 */
[----:B------:R-:W-:Y:S01]  /*4170*/  ISETP.GE.AND P5, PT, R21, RZ, PT ;  /* 0x000000ff1500720c */ /* 0x000fe20003fa6270 */
[----:B------:R-:W-:Y:S01]  /*4180*/  IMAD.MOV R4, RZ, RZ, -R4 ;  /* 0x000000ffff047224 */ /* 0x000fe200078e0a04 */
[----:B------:R-:W-:Y:S01]  /*4190*/  IABS R21, R21 ;  /* 0x0000001500157213 */ /* 0x000fe20000000000 */
[----:B------:R-:W-:Y:S01]  /*41a0*/  @!P3 IMAD.MOV R16, RZ, RZ, -R16 ;  /* 0x000000ffff10b224 */ /* 0x000fe200078e0a10 */
[C---:B------:R-:W-:Y:S01]  /*41b0*/  ISETP.GT.U32.AND P3, PT, R9.reuse, R18, PT ;  /* 0x000000120900720c */ /* 0x040fe20003f64070 */
[----:B------:R-:W-:Y:S02]  /*41c0*/  IMAD R19, R9, R4, R19 ;  /* 0x0000000409137224 */ /* 0x000fe400078e0213 */
[----:B------:R-:W-:-:S03]  /*41d0*/  IMAD.HI.U32 R4, R0, R20, RZ ;  /* 0x0000001400047227 */ /* 0x000fc600078e00ff */
[----:B------:R-:W-:Y:S01]  /*41e0*/  ISETP.GT.U32.AND P1, PT, R9, R19, PT ;  /* 0x000000130900720c */ /* 0x000fe20003f24070 */
[----:B------:R-:W-:Y:S02]  /*41f0*/  IMAD.MOV R4, RZ, RZ, -R4 ;  /* 0x000000ffff047224 */ /* 0x000fe400078e0a04 */
[----:B------:R-:W-:Y:S01]  /*4200*/  @!P2 IMAD.MOV R13, RZ, RZ, -R13 ;  /* 0x000000ffff0da224 */ /* 0x000fe200078e0a0d */
[----:B------:R-:W-:Y:S01]  /*4210*/  ISETP.GE.AND P2, PT, R3, RZ, PT ;  /* 0x000000ff0300720c */ /* 0x000fe20003f46270 */
[C---:B------:R-:W-:Y:S02]  /*4220*/  IMAD R20, R9.reuse, R4, R20 ;  /* 0x0000000409147224 */ /* 0x040fe400078e0214 */
[----:B------:R-:W-:Y:S01]  /*4230*/  @!P3 IMAD.IADD R18, R18, 0x1, -R9 ;  /* 0x000000011212b824 */ /* 0x000fe200078e0a09 */
[----:B------:R-:W-:Y:S01]  /*4240*/  STL [R1+0xb64], R13 ;  /* 0x000b640d01007387 */ /* 0x000fe20000100800 */
[----:B------:R-:W-:Y:S01]  /*4250*/  IMAD.HI.U32 R3, R0, R21, RZ ;  /* 0x0000001500037227 */ /* 0x000fe200078e00ff */
[----:B------:R-:W-:-:S02]  /*4260*/  ISETP.GT.U32.AND P3, PT, R9, R20, PT ;  /* 0x000000140900720c */ /* 0x000fc40003f64070 */
[----:B------:R-:W-:Y:S01]  /*4270*/  STL [R1+0xb68], R14 ;  /* 0x000b680e01007387 */ /* 0x000fe20000100800 */
[----:B------:R-:W-:Y:S02]  /*4280*/  IMAD.MOV R3, RZ, RZ, -R3 ;  /* 0x000000ffff037224 */ /* 0x000fe400078e0a03 */
[----:B------:R-:W-:Y:S02]  /*4290*/  @!P1 IMAD.IADD R19, R19, 0x1, -R9 ;  /* 0x0000000113139824 */ /* 0x000fe400078e0a09 */
[C---:B------:R-:W-:Y:S02]  /*42a0*/  IMAD R21, R9.reuse, R3, R21 ;  /* 0x0000000309157224 */ /* 0x040fe400078e0215 */
[----:B------:R-:W-:Y:S01]  /*42b0*/  @!P6 IMAD.MOV R15, RZ, RZ, -R15 ;  /* 0x000000ffff0fe224 */ /* 0x000fe200078e0a0f */
[----:B------:R-:W-:Y:S01]  /*42c0*/  ISETP.GE.AND P6, PT, R2, RZ, PT ;  /* 0x000000ff0200720c */ /* 0x000fe20003fc6270 */
[----:B------:R-:W-:Y:S01]  /*42d0*/  @!P0 IMAD.MOV R17, RZ, RZ, -R17 ;  /* 0x000000ffff118224 */ /* 0x000fe200078e0a11 */
[----:B------:R-:W-:Y:S01]  /*42e0*/  ISETP.GE.AND P0, PT, R22, RZ, PT ;  /* 0x000000ff1600720c */ /* 0x000fe20003f06270 */
[--C-:B------:R-:W-:Y:S01]  /*42f0*/  @!P3 IMAD.IADD R20, R20, 0x1, -R9.reuse ;  /* 0x000000011414b824 */ /* 0x100fe200078e0a09 */
[C---:B------:R-:W-:Y:S01]  /*4300*/  ISETP.GT.U32.AND P3, PT, R9.reuse, R21, PT ;  /* 0x000000150900720c */ /* 0x040fe20003f64070 */
[C---:B------:R-:W-:Y:S01]  /*4310*/  VIADD R2, R6.reuse, 0x14 ;  /* 0x0000001406027836 */ /* 0x040fe20000000000 */
[----:B------:R-:W-:Y:S01]  /*4320*/  ISETP.GT.U32.AND P1, PT, R9, R19, PT ;  /* 0x000000130900720c */ /* 0x000fe20003f24070 */
[C---:B---3--:R-:W-:Y:S01]  /*4330*/  VIADD R10, R6.reuse, 0x12 ;  /* 0x00000012060a7836 */ /* 0x048fe20000000000 */
[----:B------:R-:W-:Y:S01]  /*4340*/  IABS R22, R22 ;  /* 0x0000001600167213 */ /* 0x000fe20000000000 */
[----:B------:R-:W-:Y:S01]  /*4350*/  VIADD R29, R6, 0x10 ;  /* 0x00000010061d7836 */ /* 0x000fe20000000000 */
[----:B------:R-:W-:Y:S01]  /*4360*/  IABS R23, R2 ;  /* 0x0000000200177213 */ /* 0x000fe20000000000 */
[----:B------:R-:W-:Y:S01]  /*4370*/  @!P2 IMAD.MOV R18, RZ, RZ, -R18 ;  /* 0x000000ffff12a224 */ /* 0x000fe200078e0a12 */
[----:B------:R-:W-:Y:S01]  /*4380*/  IABS R24, R10 ;  /* 0x0000000a00187213 */ /* 0x000fe20000000000 */
[C---:B------:R-:W-:Y:S01]  /*4390*/  IMAD.HI.U32 R4, R0.reuse, R22, RZ ;  /* 0x0000001600047227 */ /* 0x040fe200078e00ff */
[----:B------:R-:W-:Y:S01]  /*43a0*/  IABS R25, R29 ;  /* 0x0000001d00197213 */ /* 0x000fe20000000000 */
[----:B------:R3:W-:Y:S02]  /*43b0*/  STL [R1+0xb6c], R15 ;  /* 0x000b6c0f01007387 */ /* 0x0007e40000100800 */
[--C-:B------:R-:W-:Y:S01]  /*43c0*/  @!P3 IMAD.IADD R21, R21, 0x1, -R9.reuse ;  /* 0x000000011515b824 */ /* 0x100fe200078e0a09 */
[C---:B------:R-:W-:Y:S01]  /*43d0*/  ISETP.GT.U32.AND P3, PT, R9.reuse, R20, PT ;  /* 0x000000140900720c */ /* 0x040fe20003f64070 */
[----:B------:R-:W-:Y:S01]  /*43e0*/  IMAD.HI.U32 R3, R0, R23, RZ ;  /* 0x0000001700037227 */ /* 0x000fe200078e00ff */
[----:B------:R4:W-:Y:S02]  /*43f0*/  STL [R1+0xb70], R16 ;  /* 0x000b701001007387 */ /* 0x0009e40000100800 */
[----:B------:R-:W-:Y:S01]  /*4400*/  ISETP.GT.U32.AND P2, PT, R9, R21, PT ;  /* 0x000000150900720c */ /* 0x000fe20003f44070 */
[----:B------:R-:W-:Y:S01]  /*4410*/  IMAD.MOV R4, RZ, RZ, -R4 ;  /* 0x000000ffff047224 */ /* 0x000fe200078e0a04 */
[----:B------:R5:W-:Y:S01]  /*4420*/  STL [R1+0xb74], R17 ;  /* 0x000b741101007387 */ /* 0x000be20000100800 */
[----:B------:R-:W-:Y:S01]  /*4430*/  @!P1 IMAD.IADD R19, R19, 0x1, -R9 ;  /* 0x0000000113139824 */ /* 0x000fe200078e0a09 */
[----:B------:R-:W-:Y:S01]  /*4440*/  ISETP.GE.AND P1, PT, R2, RZ, PT ;  /* 0x000000ff0200720c */ /* 0x000fe20003f26270 */
[----:B------:R-:W-:Y:S01]  /*4450*/  IMAD.MOV R3, RZ, RZ, -R3 ;  /* 0x000000ffff037224 */ /* 0x000fe200078e0a03 */
[----:B------:R-:W-:Y:S01]  /*4460*/  STL [R1+0xb78], R18 ;  /* 0x000b781201007387 */ /* 0x000fe20000100800 */
[----:B------:R-:W-:-:S02]  /*4470*/  IMAD R22, R9, R4, R22 ;  /* 0x0000000409167224 */ /* 0x000fc400078e0216 */
[C---:B------:R-:W-:Y:S02]  /*4480*/  IMAD R23, R9.reuse, R3, R23 ;  /* 0x0000000309177224 */ /* 0x040fe400078e0217 */
[----:B------:R-:W-:Y:S01]  /*4490*/  @!P6 IMAD.MOV R19, RZ, RZ, -R19 ;  /* 0x000000ffff13e224 */ /* 0x000fe200078e0a13 */
[C---:B------:R-:W-:Y:S01]  /*44a0*/  ISETP.GT.U32.AND P6, PT, R9.reuse, R22, PT ;  /* 0x000000160900720c */ /* 0x040fe20003fc4070 */
[----:B------:R-:W-:Y:S01]  /*44b0*/  @!P3 IMAD.IADD R20, R20, 0x1, -R9 ;  /* 0x000000011414b824 */ /* 0x000fe200078e0a09 */
[----:B------:R-:W-:Y:S01]  /*44c0*/  ISETP.GT.U32.AND P3, PT, R9, R23, PT ;  /* 0x000000170900720c */ /* 0x000fe20003f64070 */
[----:B------:R-:W-:Y:S01]  /*44d0*/  IMAD.HI.U32 R2, R0, R24, RZ ;  /* 0x0000001800027227 */ /* 0x000fe200078e00ff */
[----:B------:R0:W-:Y:S03]  /*44e0*/  STL [R1+0xb7c], R19 ;  /* 0x000b7c1301007387 */ /* 0x0001e60000100800 */
[----:B---3--:R-:W-:-:S02]  /*44f0*/  VIADD R15, R6, 0xe ;  /* 0x0000000e060f7836 */ /* 0x008fc40000000000 */
[----:B------:R-:W-:Y:S02]  /*4500*/  IMAD.MOV R2, RZ, RZ, -R2 ;  /* 0x000000ffff027224 */ /* 0x000fe400078e0a02 */
[----:B------:R-:W-:Y:S01]  /*4510*/  VIADD R14, R6, 0xc ;  /* 0x0000000c060e7836 */ /* 0x000fe20000000000 */
[----:B------:R-:W-:Y:S01]  /*4520*/  IABS R26, R15 ;  /* 0x0000000f001a7213 */ /* 0x000fe20000000000 */
[----:B------:R-:W-:-:S04]  /*4530*/  IMAD.HI.U32 R4, R0, R25, RZ ;  /* 0x0000001900047227 */ /* 0x000fc800078e00ff */
[----:B------:R-:W-:Y:S01]  /*4540*/  IMAD R24, R9, R2, R24 ;  /* 0x0000000209187224 */ /* 0x000fe200078e0218 */
[----:B------:R-:W-:Y:S01]  /*4550*/  IABS R2, R14 ;  /* 0x0000000e00027213 */ /* 0x000fe20000000000 */
[--C-:B------:R-:W-:Y:S02]  /*4560*/  @!P6 IMAD.IADD R22, R22, 0x1, -R9.reuse ;  /* 0x000000011616e824 */ /* 0x100fe400078e0a09 */
[----:B------:R-:W-:Y:S02]  /*4570*/  IMAD.MOV R4, RZ, RZ, -R4 ;  /* 0x000000ffff047224 */ /* 0x000fe400078e0a04 */
[----:B------:R-:W-:Y:S01]  /*4580*/  @!P3 IMAD.IADD R23, R23, 0x1, -R9 ;  /* 0x000000011717b824 */ /* 0x000fe200078e0a09 */
[C---:B------:R-:W-:Y:S01]  /*4590*/  ISETP.GT.U32.AND P3, PT, R9.reuse, R22, PT ;  /* 0x000000160900720c */ /* 0x040fe20003f64070 */
[----:B------:R-:W-:Y:S02]  /*45a0*/  IMAD R25, R9, R4, R25 ;  /* 0x0000000409197224 */ /* 0x000fe400078e0219 */
[----:B------:R-:W-:-:S03]  /*45b0*/  IMAD.HI.U32 R3, R0, R26, RZ ;  /* 0x0000001a00037227 */ /* 0x000fc600078e00ff */
[----:B------:R-:W-:Y:S01]  /*45c0*/  ISETP.GT.U32.AND P6, PT, R9, R25, PT ;  /* 0x000000190900720c */ /* 0x000fe20003fc4070 */
[----:B------:R-:W-:-:S04]  /*45d0*/  IMAD.HI.U32 R4, R0, R2, RZ ;  /* 0x0000000200047227 */ /* 0x000fc800078e00ff */
[----:B------:R-:W-:Y:S01]  /*45e0*/  @!P2 IMAD.IADD R21, R21, 0x1, -R9 ;  /* 0x000000011515a824 */ /* 0x000fe200078e0a09 */
[C---:B------:R-:W-:Y:S01]  /*45f0*/  ISETP.GT.U32.AND P2, PT, R9.reuse, R24, PT ;  /* 0x000000180900720c */ /* 0x040fe20003f44070 */
[----:B------:R-:W-:Y:S02]  /*4600*/  IMAD.MOV R3, RZ, RZ, -R3 ;  /* 0x000000ffff037224 */ /* 0x000fe400078e0a03 */
[C---:B------:R-:W-:Y:S02]  /*4610*/  VIADD R12, R6.reuse, 0x8 ;  /* 0x00000008060c7836 */ /* 0x040fe40000000000 */
[----:B------:R-:W-:Y:S02]  /*4620*/  IMAD.MOV R4, RZ, RZ, -R4 ;  /* 0x000000ffff047224 */ /* 0x000fe400078e0a04 */
[----:B------:R-:W-:Y:S02]  /*4630*/  VIADD R13, R6, 0xa ;  /* 0x0000000a060d7836 */ /* 0x000fe40000000000 */
[----:B------:R-:W-:-:S02]  /*4640*/  IMAD R26, R9, R3, R26 ;  /* 0x00000003091a7224 */ /* 0x000fc400078e021a */
[C---:B------:R-:W-:Y:S01]  /*4650*/  IMAD R2, R9.reuse, R4, R2 ;  /* 0x0000000409027224 */ /* 0x040fe200078e0202 */
[----:B------:R-:W-:Y:S01]  /*4660*/  IABS R4, R12 ;  /* 0x0000000c00047213 */ /* 0x000fe20000000000 */
[----:B------:R-:W-:Y:S01]  /*4670*/  @!P3 IMAD.IADD R22, R22, 0x1, -R9 ;  /* 0x000000011616b824 */ /* 0x000fe200078e0a09 */
[----:B------:R-:W-:Y:S01]  /*4680*/  IABS R3, R13 ;  /* 0x0000000d00037213 */ /* 0x000fe20000000000 */
[----:B------:R-:W-:Y:S01]  /*4690*/  VIADD R11, R6, 0x6 ;  /* 0x00000006060b7836 */ /* 0x000fe20000000000 */
[----:B------:R-:W-:Y:S01]  /*46a0*/  ISETP.GT.U32.AND P3, PT, R9, R26, PT ;  /* 0x0000001a0900720c */ /* 0x000fe20003f64070 */
[----:B------:R-:W-:-:S03]  /*46b0*/  IMAD.HI.U32 R7, R0, R4, RZ ;  /* 0x0000000400077227 */ /* 0x000fc600078e00ff */
[----:B------:R-:W-:Y:S01]  /*46c0*/  IABS R8, R11 ;  /* 0x0000000b00087213 */ /* 0x000fe20000000000 */
[----:B------:R-:W-:Y:S01]  /*46d0*/  @!P2 IMAD.IADD R24, R24, 0x1, -R9 ;  /* 0x000000011818a824 */ /* 0x000fe200078e0a09 */
[----:B------:R-:W-:Y:S01]  /*46e0*/  ISETP.GT.U32.AND P2, PT, R9, R23, PT ;  /* 0x000000170900720c */ /* 0x000fe20003f44070 */
[----:B------:R-:W-:-:S04]  /*46f0*/  IMAD.HI.U32 R5, R0, R3, RZ ;  /* 0x0000000300057227 */ /* 0x000fc800078e00ff */
[----:B------:R-:W-:Y:S02]  /*4700*/  IMAD.MOV R7, RZ, RZ, -R7 ;  /* 0x000000ffff077224 */ /* 0x000fe400078e0a07 */
[----:B------:R-:W-:Y:S02]  /*4710*/  IMAD.MOV R5, RZ, RZ, -R5 ;  /* 0x000000ffff057224 */ /* 0x000fe400078e0a05 */
[C---:B------:R-:W-:Y:S02]  /*4720*/  IMAD R4, R9.reuse, R7, R4 ;  /* 0x0000000709047224 */ /* 0x040fe400078e0204 */
[C---:B------:R-:W-:Y:S02]  /*4730*/  IMAD R3, R9.reuse, R5, R3 ;  /* 0x0000000509037224 */ /* 0x040fe400078e0203 */
[----:B------:R-:W-:Y:S02]  /*4740*/  IMAD.MOV.U32 R5, RZ, RZ, R8 ;  /* 0x000000ffff057224 */ /* 0x000fe400078e0008 */
[--C-:B------:R-:W-:Y:S01]  /*4750*/  @!P3 IMAD.IADD R26, R26, 0x1, -R9.reuse ;  /* 0x000000011a1ab824 */ /* 0x100fe200078e0a09 */
[----:B------:R-:W-:Y:S01]  /*4760*/  ISETP.GT.U32.AND P3, PT, R9, R4, PT ;  /* 0x000000040900720c */ /* 0x000fe20003f64070 */
[----:B------:R-:W-:-:S02]  /*4770*/  @!P6 IMAD.IADD R25, R25, 0x1, -R9 ;  /* 0x000000011919e824 */ /* 0x000fc400078e0a09 */
[----:B------:R-:W-:-:S03]  /*4780*/  IMAD.HI.U32 R7, R0, R5, RZ ;  /* 0x0000000500077227 */ /* 0x000fc600078e00ff */
[C---:B------:R-:W-:Y:S01]  /*4790*/  ISETP.GT.U32.AND P6, PT, R9.reuse, R25, PT ;  /* 0x000000190900720c */ /* 0x040fe20003fc4070 */
[----:B------:R-:W-:Y:S01]  /*47a0*/  @!P4 IMAD.MOV R20, RZ, RZ, -R20 ;  /* 0x000000ffff14c224 */ /* 0x000fe200078e0a14 */
[----:B------:R-:W-:Y:S01]  /*47b0*/  ISETP.GT.U32.AND P4, PT, R9, R24, PT ;  /* 0x000000180900720c */ /* 0x000fe20003f84070 */
[----:B------:R-:W-:Y:S01]  /*47c0*/  @!P2 IMAD.IADD R23, R23, 0x1, -R9 ;  /* 0x000000011717a824 */ /* 0x000fe200078e0a09 */
[C---:B------:R-:W-:Y:S01]  /*47d0*/  ISETP.GT.U32.AND P2, PT, R9.reuse, R2, PT ;  /* 0x000000020900720c */ /* 0x040fe20003f44070 */
[----:B------:R-:W-:Y:S01]  /*47e0*/  IMAD.MOV R8, RZ, RZ, -R7 ;  /* 0x000000ffff087224 */ /* 0x000fe200078e0a07 */
[----:B------:R-:W-:Y:S01]  /*47f0*/  STL [R1+0xb80], R20 ;  /* 0x000b801401007387 */ /* 0x000fe20000100800 */
[----:B------:R-:W-:Y:S02]  /*4800*/  @!P3 IMAD.IADD R4, R4, 0x1, -R9 ;  /* 0x000000010404b824 */ /* 0x000fe400078e0a09 */
[----:B------:R-:W-:Y:S02]  /*4810*/  IMAD R5, R9, R8, R5 ;  /* 0x0000000809057224 */ /* 0x000fe400078e0205 */
[----:B------:R-:W-:-:S02]  /*4820*/  VIADD R28, R6, 0x4 ;  /* 0x00000004061c7836 */ /* 0x000fc40000000000 */
[--C-:B------:R-:W-:Y:S01]  /*4830*/  @!P6 IMAD.IADD R25, R25, 0x1, -R9.reuse ;  /* 0x000000011919e824 */ /* 0x100fe200078e0a09 */
[C---:B------:R-:W-:Y:S01]  /*4840*/  ISETP.GT.U32.AND P3, PT, R9.reuse, R5, PT ;  /* 0x000000050900720c */ /* 0x040fe20003f64070 */
[--C-:B------:R-:W-:Y:S01]  /*4850*/  @!P4 IMAD.IADD R24, R24, 0x1, -R9.reuse ;  /* 0x000000011818c824 */ /* 0x100fe200078e0a09 */
[----:B------:R-:W-:Y:S01]  /*4860*/  ISETP.GT.U32.AND P4, PT, R9, R3, PT ;  /* 0x000000030900720c */ /* 0x000fe20003f84070 */
[----:B------:R-:W-:Y:S01]  /*4870*/  @!P2 IMAD.IADD R2, R2, 0x1, -R9 ;  /* 0x000000010202a824 */ /* 0x000fe200078e0a09 */
[----:B------:R-:W-:Y:S01]  /*4880*/  ISETP.GE.AND P2, PT, R29, RZ, PT ;  /* 0x000000ff1d00720c */ /* 0x000fe20003f46270 */
[----:B------:R-:W-:Y:S01]  /*4890*/  @!P0 IMAD.MOV R22, RZ, RZ, -R22 ;  /* 0x000000ffff168224 */ /* 0x000fe200078e0a16 */
[----:B------:R-:W3:Y:S01]  /*48a0*/  S2R R29, SR_TID.X ;  /* 0x00000000001d7919 */ /* 0x000ee20000002100 */
[----:B------:R-:W-:Y:S01]  /*48b0*/  ISETP.GE.AND P6, PT, R10, RZ, PT ;  /* 0x000000ff0a00720c */ /* 0x000fe20003fc6270 */
[----:B------:R-:W-:Y:S01]  /*48c0*/  @!P5 IMAD.MOV R21, RZ, RZ, -R21 ;  /* 0x000000ffff15d224 */ /* 0x000fe200078e0a15 */
[----:B----4-:R-:W-:Y:S01]  /*48d0*/  IABS R16, R28 ;  /* 0x0000001c00107213 */ /* 0x010fe20000000000 */
[----:B------:R-:W-:Y:S01]  /*48e0*/  @!P1 IMAD.MOV R23, RZ, RZ, -R23 ;  /* 0x000000ffff179224 */ /* 0x000fe200078e0a17 */
[----:B------:R-:W-:-:S02]  /*48f0*/  IABS R10, R6 ;  /* 0x00000006000a7213 */ /* 0x000fc40000000000 */
[--C-:B------:R-:W-:Y:S01]  /*4900*/  @!P3 IMAD.IADD R5, R5, 0x1, -R9.reuse ;  /* 0x000000010505b824 */ /* 0x100fe200078e0a09 */
[C---:B------:R-:W-:Y:S01]  /*4910*/  ISETP.GT.U32.AND P3, PT, R9.reuse, R26, PT ;  /* 0x0000001a0900720c */ /* 0x040fe20003f64070 */
[----:B------:R-:W-:Y:S01]  /*4920*/  IMAD.MOV.U32 R7, RZ, RZ, R16 ;  /* 0x000000ffff077224 */ /* 0x000fe200078e0010 */
[C---:B------:R-:W-:Y:S01]  /*4930*/  ISETP.GT.U32.AND P0, PT, R9.reuse, R2, PT ;  /* 0x000000020900720c */ /* 0x040fe20003f04070 */
[----:B------:R-:W-:Y:S01]  /*4940*/  IMAD.MOV.U32 R8, RZ, RZ, R10 ;  /* 0x000000ffff087224 */ /* 0x000fe200078e000a */
[----:B------:R-:W-:Y:S01]  /*4950*/  ISETP.GT.U32.AND P5, PT, R9, R4, PT ;  /* 0x000000040900720c */ /* 0x000fe20003fa4070 */
[C---:B------:R-:W-:Y:S01]  /*4960*/  IMAD.HI.U32 R16, R0.reuse, R7, RZ ;  /* 0x0000000700107227 */ /* 0x040fe200078e00ff */
[----:B------:R-:W-:Y:S03]  /*4970*/  STL [R1+0xb84], R21 ;  /* 0x000b841501007387 */ /* 0x000fe60000100800 */
[----:B-----5:R-:W-:Y:S01]  /*4980*/  IMAD.HI.U32 R17, R0, R8, RZ ;  /* 0x0000000800117227 */ /* 0x020fe200078e00ff */
[----:B------:R-:W-:Y:S03]  /*4990*/  STL [R1+0xb88], R22 ;  /* 0x000b881601007387 */ /* 0x000fe60000100800 */
[----:B------:R-:W-:Y:S01]  /*49a0*/  @!P4 IMAD.IADD R3, R3, 0x1, -R9 ;  /* 0x000000010303c824 */ /* 0x000fe200078e0a09 */
[C---:B------:R-:W-:Y:S01]  /*49b0*/  ISETP.GE.AND P4, PT, R6.reuse, RZ, PT ;  /* 0x000000ff0600720c */ /* 0x040fe20003f86270 */
[----:B------:R-:W-:Y:S01]  /*49c0*/  VIADD R10, R6, 0x2 ;  /* 0x00000002060a7836 */ /* 0x000fe20000000000 */
[----:B------:R-:W-:Y:S01]  /*49d0*/  STL [R1+0xb8c], R23 ;  /* 0x000b8c1701007387 */ /* 0x000fe20000100800 */
[----:B------:R-:W-:Y:S01]  /*49e0*/  IMAD.MOV R6, RZ, RZ, -R16 ;  /* 0x000000ffff067224 */ /* 0x000fe200078e0a10 */
[C---:B------:R-:W-:Y:S01]  /*49f0*/  ISETP.GT.U32.AND P1, PT, R9.reuse, R3, PT ;  /* 0x000000030900720c */ /* 0x040fe20003f24070 */
[----:B0-----:R-:W-:Y:S01]  /*4a00*/  IMAD.MOV R19, RZ, RZ, -R17 ;  /* 0x000000ffff137224 */ /* 0x001fe200078e0a11 */
[----:B------:R-:W-:Y:S01]  /*4a10*/  IABS R16, R10 ;  /* 0x0000000a00107213 */ /* 0x000fe20000000000 */
[----:B------:R-:W-:-:S02]  /*4a20*/  IMAD R6, R9, R6, R7 ;  /* 0x0000000609067224 */ /* 0x000fc400078e0207 */
[----:B------:R-:W-:Y:S01]  /*4a30*/  IMAD R7, R9, R19, R8 ;  /* 0x0000001309077224 */ /* 0x000fe200078e0208 */
[----:B---3--:R-:W-:Y:S01]  /*4a40*/  LOP3.LUT R17, R29, 0x3, RZ, 0xc0, !PT ;  /* 0x000000031d117812 */ /* 0x008fe200078ec0ff */
[----:B------:R-:W-:Y:S01]  /*4a50*/  @!P3 IMAD.IADD R26, R26, 0x1, -R9 ;  /* 0x000000011a1ab824 */ /* 0x000fe200078e0a09 */
[----:B------:R-:W-:Y:S01]  /*4a60*/  SHF.R.U32.HI R18, RZ, 0x2, R29 ;  /* 0x00000002ff127819 */ /* 0x000fe2000001161d */
[--C-:B------:R-:W-:Y:S01]  /*4a70*/  @!P0 IMAD.IADD R2, R2, 0x1, -R9.reuse ;  /* 0x0000000102028824 */ /* 0x100fe200078e0a09 */
[----:B------:R-:W-:Y:S01]  /*4a80*/  ISETP.GT.U32.AND P3, PT, R9, R7, PT ;  /* 0x000000070900720c */ /* 0x000fe20003f64070 */
[----:B------:R-:W-:Y:S01]  /*4a90*/  @!P5 IMAD.IADD R4, R4, 0x1, -R9 ;  /* 0x000000010404d824 */ /* 0x000fe200078e0a09 */
[----:B------:R-:W-:Y:S01]  /*4aa0*/  ISETP.GE.AND P0, PT, R15, RZ, PT ;  /* 0x000000ff0f00720c */ /* 0x000fe20003f06270 */
[----:B------:R-:W-:Y:S01]  /*4ab0*/  @!P6 IMAD.MOV R24, RZ, RZ, -R24 ;  /* 0x000000ffff18e224 */ /* 0x000fe200078e0a18 */
[----:B------:R-:W-:Y:S01]  /*4ac0*/  ISETP.GE.AND P5, PT, R14, RZ, PT ;  /* 0x000000ff0e00720c */ /* 0x000fe20003fa6270 */
[----:B------:R-:W-:Y:S01]  /*4ad0*/  IMAD R17, R17, 0x220, RZ ;  /* 0x0000022011117824 */ /* 0x000fe200078e02ff */
[C---:B------:R-:W-:Y:S01]  /*4ae0*/  ISETP.GT.U32.AND P6, PT, R9.reuse, R5, PT ;  /* 0x000000050900720c */ /* 0x040fe20003fc4070 */
[----:B------:R-:W-:Y:S01]  /*4af0*/  @!P2 IMAD.MOV R25, RZ, RZ, -R25 ;  /* 0x000000ffff19a224 */ /* 0x000fe200078e0a19 */
[----:B------:R-:W-:Y:S01]  /*4b00*/  SGXT.U32 R18, R18, 0x3 ;  /* 0x000000031212781a */ /* 0x000fe20000000000 */
[----:B------:R-:W-:Y:S01]  /*4b10*/  IMAD.HI.U32 R8, R0, R16, RZ ;  /* 0x0000001000087227 */ /* 0x000fe200078e00ff */
[----:B------:R-:W-:Y:S01]  /*4b20*/  ISETP.GT.U32.AND P2, PT, R9, R6, PT ;  /* 0x000000060900720c */ /* 0x000fe20003f44070 */
[----:B------:R-:W-:Y:S01]  /*4b30*/  STL [R1+0xb90], R24 ;  /* 0x000b901801007387 */ /* 0x000fe20000100800 */
[----:B------:R-:W-:Y:S01]  /*4b40*/  LOP3.LUT R0, R17, R18, RZ, 0xfc, !PT ;  /* 0x0000001211007212 */ /* 0x000fe200078efcff */
[----:B------:R-:W-:-:S02]  /*4b50*/  @!P3 IMAD.IADD R7, R7, 0x1, -R9 ;  /* 0x000000010707b824 */ /* 0x000fc400078e0a09 */
[----:B------:R-:W-:Y:S01]  /*4b60*/  @!P0 IMAD.MOV R26, RZ, RZ, -R26 ;  /* 0x000000ffff1a8224 */ /* 0x000fe200078e0a1a */
[----:B------:R-:W-:Y:S01]  /*4b70*/  STL [R1+0xb94], R25 ;  /* 0x000b941901007387 */ /* 0x000fe20000100800 */
[----:B------:R-:W-:Y:S01]  /*4b80*/  @!P5 IMAD.MOV R2, RZ, RZ, -R2 ;  /* 0x000000ffff02d224 */ /* 0x000fe200078e0a02 */
[----:B------:R-:W-:Y:S01]  /*4b90*/  ISETP.GT.U32.AND P0, PT, R9, R7, PT ;  /* 0x000000070900720c */ /* 0x000fe20003f04070 */
[--C-:B------:R-:W-:Y:S01]  /*4ba0*/  @!P6 IMAD.IADD R5, R5, 0x1, -R9.reuse ;  /* 0x000000010505e824 */ /* 0x100fe200078e0a09 */
[----:B------:R0:W-:Y:S01]  /*4bb0*/  STL [R1+0xac4], R0 ;  /* 0x000ac40001007387 */ /* 0x0001e20000100800 */
[----:B------:R-:W-:Y:S01]  /*4bc0*/  ISETP.GE.AND P6, PT, R13, RZ, PT ;  /* 0x000000ff0d00720c */ /* 0x000fe20003fc6270 */
[----:B------:R-:W-:Y:S01]  /*4bd0*/  IMAD.MOV R8, RZ, RZ, -R8 ;  /* 0x000000ffff087224 */ /* 0x000fe200078e0a08 */
[----:B------:R-:W-:Y:S01]  /*4be0*/  ISETP.GE.AND P5, PT, R11, RZ, PT ;  /* 0x000000ff0b00720c */ /* 0x000fe20003fa6270 */
[----:B------:R-:W-:Y:S01]  /*4bf0*/  STL [R1+0xb98], R26 ;  /* 0x000b981a01007387 */ /* 0x000fe20000100800 */
[--C-:B------:R-:W-:Y:S01]  /*4c00*/  @!P2 IMAD.IADD R6, R6, 0x1, -R9.reuse ;  /* 0x000000010606a824 */ /* 0x100fe200078e0a09 */
[----:B------:R-:W-:Y:S01]  /*4c10*/  ISETP.GE.AND P2, PT, R12, RZ, PT ;  /* 0x000000ff0c00720c */ /* 0x000fe20003f46270 */
[----:B------:R-:W-:Y:S01]  /*4c20*/  IMAD R8, R9, R8, R16 ;  /* 0x0000000809087224 */ /* 0x000fe200078e0210 */
[----:B------:R3:W-:Y:S01]  /*4c30*/  STL [R1+0xb9c], R2 ;  /* 0x000b9c0201007387 */ /* 0x0007e20000100800 */
[--C-:B------:R-:W-:Y:S01]  /*4c40*/  @!P1 IMAD.IADD R3, R3, 0x1, -R9.reuse ;  /* 0x0000000103039824 */ /* 0x100fe200078e0a09 */
[----:B------:R-:W-:Y:S01]  /*4c50*/  ISETP.GT.U32.AND P3, PT, R9, R6, PT ;  /* 0x000000060900720c */ /* 0x000fe20003f64070 */
[----:B------:R-:W-:Y:S01]  /*4c60*/  @!P0 IMAD.IADD R7, R7, 0x1, -R9 ;  /* 0x0000000107078824 */ /* 0x000fe200078e0a09 */
[----:B------:R-:W4:Y:S01]  /*4c70*/  LDL.LU R14, [R1+0xc] ;  /* 0x00000c00010e7983 */ /* 0x000f220000300800 */
[----:B------:R-:W-:-:S02]  /*4c80*/  ISETP.GE.AND P0, PT, R10, RZ, PT ;  /* 0x000000ff0a00720c */ /* 0x000fc40003f06270 */
[----:B------:R-:W-:Y:S01]  /*4c90*/  ISETP.GT.U32.AND P1, PT, R9, R8, PT ;  /* 0x000000080900720c */ /* 0x000fe20003f24070 */
[----:B------:R-:W5:Y:S01]  /*4ca0*/  LDL.LU R13, [R1+0x8] ;  /* 0x00000800010d7983 */ /* 0x000f620000300800 */
[----:B0-----:R-:W-:Y:S01]  /*4cb0*/  SHF.R.S32.HI R0, RZ, 0x2, R29 ;  /* 0x00000002ff007819 */ /* 0x001fe2000001141d */
[----:B---3--:R-:W-:Y:S02]  /*4cc0*/  IMAD.SHL.U32 R2, R29, 0x20, RZ ;  /* 0x000000201d027824 */ /* 0x008fe400078e00ff */
[----:B------:R-:W3:Y:S01]  /*4cd0*/  LDL.LU R12, [R1+0x18] ;  /* 0x00001800010c7983 */ /* 0x000ee20000300800 */
[----:B------:R-:W-:Y:S02]  /*4ce0*/  SGXT R0, R0, 0x1 ;  /* 0x000000010000781a */ /* 0x000fe40000000200 */
[----:B------:R-:W-:Y:S01]  /*4cf0*/  @!P3 IMAD.IADD R6, R6, 0x1, -R9 ;  /* 0x000000010606b824 */ /* 0x000fe200078e0a09 */
[----:B------:R-:W2:Y:S01]  /*4d00*/  LDL.LU R11, [R1+0xa4] ;  /* 0x0000a400010b7983 */ /* 0x000ea20000300800 */
[----:B------:R-:W-:-:S02]  /*4d10*/  ISETP.GE.AND P3, PT, R28, RZ, PT ;  /* 0x000000ff1c00720c */ /* 0x000fc40003f66270 */
[----:B------:R-:W-:Y:S01]  /*4d20*/  LOP3.LUT R0, R0, 0x90, RZ, 0xc0, !PT ;  /* 0x0000009000007812 */ /* 0x000fe200078ec0ff */
[----:B------:R-:W2:Y:S01]  /*4d30*/  LDL.LU R10, [R1+0xac] ;  /* 0x0000ac00010a7983 */ /* 0x000ea20000300800 */
[----:B------:R-:W-:Y:S02]  /*4d40*/  @!P1 IMAD.IADD R8, R8, 0x1, -R9 ;  /* 0x0000000108089824 */ /* 0x000fe400078e0a09 */
[----:B------:R-:W-:Y:S01]  /*4d50*/  LOP3.LUT R0, R0, 0x260, R2, 0xf8, !PT ;  /* 0x0000026000007812 */ /* 0x000fe200078ef802 */
[----:B------:R-:W-:Y:S01]  /*4d60*/  IMAD.SHL.U32 R2, R29, 0x2, RZ ;  /* 0x000000021d027824 */ /* 0x000fe200078e00ff */
[----:B------:R-:W2:Y:S01]  /*4d70*/  LDL.LU R28, [R1+0xb0] ;  /* 0x0000b000011c7983 */ /* 0x000ea20000300800 */
[----:B------:R-:W-:Y:S01]  /*4d80*/  ISETP.GT.U32.AND P1, PT, R9, R8, PT ;  /* 0x000000080900720c */ /* 0x000fe20003f24070 */
[----:B------:R-:W-:Y:S02]  /*4d90*/  @!P6 IMAD.MOV R3, RZ, RZ, -R3 ;  /* 0x000000ffff03e224 */ /* 0x000fe400078e0a03 */
[----:B------:R-:W-:Y:S01]  /*4da0*/  @!P2 IMAD.MOV R4, RZ, RZ, -R4 ;  /* 0x000000ffff04a224 */ /* 0x000fe200078e0a04 */
[----:B------:R-:W2:Y:S01]  /*4db0*/  LDL.LU R29, [R1+0xb4] ;  /* 0x0000b400011d7983 */ /* 0x000ea20000300800 */
[----:B------:R-:W-:-:S02]  /*4dc0*/  @!P5 IMAD.MOV R5, RZ, RZ, -R5 ;  /* 0x000000ffff05d224 */ /* 0x000fc400078e0a05 */
[----:B------:R-:W-:Y:S01]  /*4dd0*/  @!P3 IMAD.MOV R6, RZ, RZ, -R6 ;  /* 0x000000ffff06b224 */ /* 0x000fe200078e0a06 */
[----:B------:R-:W-:Y:S01]  /*4de0*/  LOP3.LUT R0, R0, 0x10, R2, 0x78, !PT ;  /* 0x0000001000007812 */ /* 0x000fe200078e7802 */
[----:B------:R-:W-:-:S04]  /*4df0*/  @!P4 IMAD.MOV R7, RZ, RZ, -R7 ;  /* 0x000000ffff07c224 */ /* 0x000fc800078e0a07 */
[----:B------:R-:W-:Y:S01]  /*4e00*/  @!P1 IMAD.IADD R8, R8, 0x1, -R9 ;  /* 0x0000000108089824 */ /* 0x000fe200078e0a09 */
[----:B------:R-:W-:Y:S02]  /*4e10*/  ISETP.NE.AND P1, PT, R27, RZ, PT ;  /* 0x000000ff1b00720c */ /* 0x000fe40003f25270 */
[----:B------:R-:W-:Y:S01]  /*4e20*/  LOP3.LUT R9, RZ, R27, RZ, 0x33, !PT ;  /* 0x0000001bff097212 */ /* 0x000fe200078e33ff */
[----:B------:R5:W-:Y:S01]  /*4e30*/  STL [R1+0xba0], R3 ;  /* 0x000ba00301007387 */ /* 0x000be20000100800 */
[----:B------:R-:W-:-:S03]  /*4e40*/  @!P0 IMAD.MOV R8, RZ, RZ, -R8 ;  /* 0x000000ffff088224 */ /* 0x000fc600078e0a08 */
[----:B------:R-:W-:Y:S04]  /*4e50*/  STL [R1+0xba4], R4 ;  /* 0x000ba40401007387 */ /* 0x000fe80000100800 */
[----:B------:R-:W-:Y:S04]  /*4e60*/  STL [R1+0xba8], R5 ;  /* 0x000ba80501007387 */ /* 0x000fe80000100800 */
[----:B------:R-:W-:Y:S04]  /*4e70*/  STL [R1+0xbac], R6 ;  /* 0x000bac0601007387 */ /* 0x000fe80000100800 */
[----:B------:R-:W-:Y:S04]  /*4e80*/  STL [R1+0xbb0], R7 ;  /* 0x000bb00701007387 */ /* 0x000fe80000100800 */
[----:B------:R-:W-:Y:S01]  /*4e90*/  STL [R1+0xbb4], R8 ;  /* 0x000bb40801007387 */ /* 0x000fe20000100800 */
[----:B----4-:R-:W-:-:S02]  /*4ea0*/  SEL R0, R9, R14, !P1 ;  /* 0x0000000e09007207 */ /* 0x010fc40004800000 */
[----:B-----5:R-:W-:-:S03]  /*4eb0*/  SEL R3, R9, R13, !P1 ;  /* 0x0000000d09037207 */ /* 0x020fc60004800000 */
[----:B------:R2:W-:Y:S01]  /*4ec0*/  STL [R1+0x4], R0 ;  /* 0x0000040001007387 */ /* 0x0005e20000100800 */
[----:B---3--:R-:W-:-:S03]  /*4ed0*/  SEL R2, R9, R12, !P1 ;  /* 0x0000000c09027207 */ /* 0x008fc60004800000 */
[----:B------:R0:W-:Y:S01]  /*4ee0*/  STL [R1], R3 ;  /* 0x0000000301007387 */ /* 0x0001e20000100800 */
[----:B--2---:R-:W-:-:S03]  /*4ef0*/  SEL R0, R9, R11, !P1 ;  /* 0x0000000b09007207 */ /* 0x004fc60004800000 */
[----:B------:R2:W-:Y:S01]  /*4f00*/  STL [R1+0xc], R2 ;  /* 0x00000c0201007387 */ /* 0x0005e20000100800 */
[----:B0-----:R-:W-:-:S03]  /*4f10*/  SEL R3, R9, R10, !P1 ;  /* 0x0000000a09037207 */ /* 0x001fc60004800000 */
[----:B------:R0:W-:Y:S04]  /*4f20*/  STL [R1+0x10], R0 ;  /* 0x0000100001007387 */ /* 0x0001e80000100800 */
[----:B------:R-:W-:Y:S04]  /*4f30*/  STL [R1+0x18], R3 ;  /* 0x0000180301007387 */ /* 0x000fe80000100800 */
[----:B------:R-:W3:Y:S01]  /*4f40*/  LDL.LU R8, [R1+0x3c] ;  /* 0x00003c0001087983 */ /* 0x000ee20000300800 */
[C---:B--2---:R-:W-:Y:S02]  /*4f50*/  SEL R2, R9.reuse, R28, !P1 ;  /* 0x0000001c09027207 */ /* 0x044fe40004800000 */
[----:B0-----:R-:W-:-:S03]  /*4f60*/  SEL R0, R9, R29, !P1 ;  /* 0x0000001d09007207 */ /* 0x001fc60004800000 */
[----:B------:R-:W-:Y:S04]  /*4f70*/  STL [R1+0x20], R2 ;  /* 0x0000200201007387 */ /* 0x000fe80000100800 */
[----:B---3--:R0:W-:Y:S04]  /*4f80*/  STL [R1+0xbb8], R8 ;  /* 0x000bb80801007387 */ /* 0x0081e80000100800 */
[----:B------:R-:W-:Y:S04]  /*4f90*/  STL [R1+0x24], R0 ;  /* 0x0000240001007387 */ /* 0x000fe80000100800 */
[----:B0-----:R-:W2:Y:S04]  /*4fa0*/  LDL.LU R8, [R1+0x38] ;  /* 0x0000380001087983 */ /* 0x001ea80000300800 */
[----:B--2---:R0:W-:Y:S04]  /*4fb0*/  STL [R1+0xbbc], R8 ;  /* 0x000bbc0801007387 */ /* 0x0041e80000100800 */
[----:B0-----:R-:W2:Y:S04]  /*4fc0*/  LDL.LU R8, [R1+0x30] ;  /* 0x0000300001087983 */ /* 0x001ea80000300800 */
[----:B--2---:R0:W-:Y:S04]  /*4fd0*/  STL [R1+0xbc0], R8 ;  /* 0x000bc00801007387 */ /* 0x0041e80000100800 */
[----:B0-----:R-:W2:Y:S04]  /*4fe0*/  LDL.LU R8, [R1+0x28] ;  /* 0x0000280001087983 */ /* 0x001ea80000300800 */
[----:B------:R-:W3:Y:S04]  /*4ff0*/  LDL.LU R7, [R1+0x48] ;  /* 0x0000480001077983 */ /* 0x000ee80000300800 */
[----:B------:R-:W4:Y:S04]  /*5000*/  LDL.LU R6, [R1+0xa0] ;  /* 0x0000a00001067983 */ /* 0x000f280000300800 */
[----:B------:R-:W5:Y:S04]  /*5010*/  LDL.LU R5, [R1+0x50] ;  /* 0x0000500001057983 */ /* 0x000f680000300800 */
[----:B------:R-:W3:Y:S04]  /*5020*/  LDL.LU R4, [R1+0x94] ;  /* 0x0000940001047983 */ /* 0x000ee80000300800 */
        /* <DEDUP_REMOVED lines=22> */
[----:B------:R-:W3:Y:S01]  /*5190*/  LDL.LU R0, [R1+0x40] ;  /* 0x0000400001007983 */ /* 0x000ee20000300800 */
[----:B--2---:R-:W-:-:S05]  /*51a0*/  SEL R8, R9, R8, !P1 ;  /* 0x0000000809087207 */ /* 0x004fca0004800000 */
[----:B------:R0:W-:Y:S04]  /*51b0*/  STL [R1+0x2c], R8 ;  /* 0x00002c0801007387 */ /* 0x0001e80000100800 */
[----:B0-----:R-:W2:Y:S02]  /*51c0*/  LDL.LU R8, [R1+0xbc0] ;  /* 0x000bc00001087983 */ /* 0x001ea40000300800 */
[----:B--2---:R-:W-:-:S05]  /*51d0*/  SEL R8, R9, R8, !P1 ;  /* 0x0000000809087207 */ /* 0x004fca0004800000 */
[----:B------:R0:W-:Y:S04]  /*51e0*/  STL [R1+0x30], R8 ;  /* 0x0000300801007387 */ /* 0x0001e80000100800 */
[----:B0-----:R-:W2:Y:S02]  /*51f0*/  LDL.LU R8, [R1+0xbbc] ;  /* 0x000bbc0001087983 */ /* 0x001ea40000300800 */
[----:B--2---:R-:W-:-:S05]  /*5200*/  SEL R8, R9, R8, !P1 ;  /* 0x0000000809087207 */ /* 0x004fca0004800000 */
[----:B------:R0:W-:Y:S04]  /*5210*/  STL [R1+0x38], R8 ;  /* 0x0000380801007387 */ /* 0x0001e80000100800 */
[----:B0-----:R-:W2:Y:S01]  /*5220*/  LDL.LU R8, [R1+0xbb8] ;  /* 0x000bb80001087983 */ /* 0x001ea20000300800 */
[C---:B---3--:R-:W-:Y:S02]  /*5230*/  SEL R7, R9.reuse, R7, !P1 ;  /* 0x0000000709077207 */ /* 0x048fe40004800000 */
[C---:B----4-:R-:W-:Y:S02]  /*5240*/  SEL R6, R9.reuse, R6, !P1 ;  /* 0x0000000609067207 */ /* 0x050fe40004800000 */
[C---:B-----5:R-:W-:Y:S02]  /*5250*/  SEL R5, R9.reuse, R5, !P1 ;  /* 0x0000000509057207 */ /* 0x060fe40004800000 */
[----:B------:R-:W-:-:S02]  /*5260*/  SEL R4, R9, R4, !P1 ;  /* 0x0000000409047207 */ /* 0x000fc40004800000 */
[C---:B------:R-:W-:Y:S02]  /*5270*/  SEL R3, R9.reuse, R3, !P1 ;  /* 0x0000000309037207 */ /* 0x040fe40004800000 */
[C---:B------:R-:W-:Y:S02]  /*5280*/  SEL R2, R9.reuse, R2, !P1 ;  /* 0x0000000209027207 */ /* 0x040fe40004800000 */
[C---:B------:R-:W-:Y:S02]  /*5290*/  SEL R26, R9.reuse, R26, !P1 ;  /* 0x0000001a091a7207 */ /* 0x040fe40004800000 */
[C---:B------:R-:W-:Y:S02]  /*52a0*/  SEL R25, R9.reuse, R25, !P1 ;  /* 0x0000001909197207 */ /* 0x040fe40004800000 */
[C---:B------:R-:W-:Y:S02]  /*52b0*/  SEL R24, R9.reuse, R24, !P1 ;  /* 0x0000001809187207 */ /* 0x040fe40004800000 */
        /* <DEDUP_REMOVED lines=16> */
[----:B--2---:R-:W-:-:S05]  /*53c0*/  SEL R8, R9, R8, !P1 ;  /* 0x0000000809087207 */ /* 0x004fca0004800000 */
[----:B------:R0:W-:Y:S04]  /*53d0*/  STL [R1+0x3c], R8 ;  /* 0x00003c0801007387 */ /* 0x0001e80000100800 */
[----:B0-----:R-:W2:Y:S04]  /*53e0*/  LDL.LU R8, [R1+0xbb4] ;  /* 0x000bb40001087983 */ /* 0x001ea80000300800 */
[----:B------:R0:W-:Y:S04]  /*53f0*/  STL [R1+0x44], R7 ;  /* 0x0000440701007387 */ /* 0x0001e80000100800 */
[----:B0-----:R-:W3:Y:S04]  /*5400*/  LDL.LU R7, [R1+0xbb0] ;  /* 0x000bb00001077983 */ /* 0x001ee80000300800 */
[----:B------:R0:W-:Y:S04]  /*5410*/  STL [R1+0x48], R6 ;  /* 0x0000480601007387 */ /* 0x0001e80000100800 */
[----:B0-----:R-:W4:Y:S04]  /*5420*/  LDL.LU R6, [R1+0xbac] ;  /* 0x000bac0001067983 */ /* 0x001f280000300800 */
[----:B------:R0:W-:Y:S04]  /*5430*/  STL [R1+0x50], R5 ;  /* 0x0000500501007387 */ /* 0x0001e80000100800 */
[----:B0-----:R-:W5:Y:S04]  /*5440*/  LDL.LU R5, [R1+0xba8] ;  /* 0x000ba80001057983 */ /* 0x001f680000300800 */
[----:B------:R0:W-:Y:S04]  /*5450*/  STL [R1+0xa0], R4 ;  /* 0x0000a00401007387 */ /* 0x0001e80000100800 */
[----:B0-----:R-:W2:Y:S04]  /*5460*/  LDL.LU R4, [R1+0xba4] ;  /* 0x000ba40001047983 */ /* 0x001ea80000300800 */
        /* <DEDUP_REMOVED lines=23> */
[----:B0-----:R-:W3:Y:S04]  /*55e0*/  LDL.LU R17, [R1+0xb74] ;  /* 0x000b740001117983 */ /* 0x001ee80000300800 */
[----:B------:R0:W-:Y:S04]  /*55f0*/  STL [R1+0x80], R16 ;  /* 0x0000801001007387 */ /* 0x0001e80000100800 */
[----:B0-----:R-:W4:Y:S04]  /*5600*/  LDL.LU R16, [R1+0xb70] ;  /* 0x000b700001107983 */ /* 0x001f280000300800 */
        /* <DEDUP_REMOVED lines=13> */
[----:B0-----:R-:W5:Y:S04]  /*56e0*/  LDL.LU R28, [R1+0xb54] ;  /* 0x000b5400011c7983 */ /* 0x001f680000300800 */
[----:B------:R0:W-:Y:S04]  /*56f0*/  STL [R1+0x60], R29 ;  /* 0x0000601d01007387 */ /* 0x0001e80000100800 */
[----:B0-----:R-:W5:Y:S01]  /*5700*/  LDL.LU R29, [R1+0xb50] ;  /* 0x000b5000011d7983 */ /* 0x001f620000300800 */
[----:B------:R-:W-:-:S02]  /*5710*/  SEL R27, R9, R27, !P1 ;  /* 0x0000001b091b7207 */ /* 0x000fc40004800000 */
[----:B------:R-:W-:-:S03]  /*5720*/  SEL R0, R9, R0, !P1 ;  /* 0x0000000009007207 */ /* 0x000fc60004800000 */
[----:B------:R-:W-:Y:S04]  /*5730*/  STL [R1+0x5c], R27 ;  /* 0x00005c1b01007387 */ /* 0x000fe80000100800 */
[----:B------:R4:W-:Y:S01]  /*5740*/  STL [R1+0x58], R0 ;  /* 0x0000580001007387 */ /* 0x0009e20000100800 */
[C---:B--2---:R-:W-:Y:S02]  /*5750*/  SEL R18, R9.reuse, R18, !P1 ;  /* 0x0000001209127207 */ /* 0x044fe40004800000 */
[C---:B---3--:R-:W-:Y:S02]  /*5760*/  SEL R17, R9.reuse, R17, !P1 ;  /* 0x0000001109117207 */ /* 0x048fe40004800000 */
[C---:B----4-:R-:W-:Y:S02]  /*5770*/  SEL R0, R9.reuse, R10, !P1 ;  /* 0x0000000a09007207 */ /* 0x050fe40004800000 */
[----:B------:R-:W-:-:S02]  /*5780*/  SEL R10, R9, R11, !P1 ;  /* 0x0000000b090a7207 */ /* 0x000fc40004800000 */
[C---:B------:R-:W-:Y:S02]  /*5790*/  SEL R11, R9.reuse, R12, !P1 ;  /* 0x0000000c090b7207 */ /* 0x040fe40004800000 */
[C---:B-----5:R-:W-:Y:S02]  /*57a0*/  SEL R27, R9.reuse, R28, !P1 ;  /* 0x0000001c091b7207 */ /* 0x060fe40004800000 */
[----:B------:R-:W-:-:S05]  /*57b0*/  SEL R29, R9, R29, !P1 ;  /* 0x0000001d091d7207 */ /* 0x000fca0004800000 */
[----:B------:R0:W-:Y:S04]  /*57c0*/  STL [R1+0x54], R29 ;  /* 0x0000541d01007387 */ /* 0x0001e80000100800 */
[----:B------:R-:W-:Y:S04]  /*57d0*/  STL [R1+0x4c], R27 ;  /* 0x00004c1b01007387 */ /* 0x000fe80000100800 */
[----:B------:R2:W-:Y:S04]  /*57e0*/  STL [R1+0x40], R0 ;  /* 0x0000400001007387 */ /* 0x0005e80000100800 */
[----:B------:R3:W-:Y:S01]  /*57f0*/  STL [R1+0x34], R10 ;  /* 0x0000340a01007387 */ /* 0x0007e20000100800 */
[----:B0-----:R-:W-:-:S02]  /*5800*/  SEL R29, R9, R14, !P1 ;  /* 0x0000000e091d7207 */ /* 0x001fc40004800000 */
[C---:B--2---:R-:W-:Y:S01]  /*5810*/  SEL R0, R9.reuse, R13, !P1 ;  /* 0x0000000d09007207 */ /* 0x044fe20004800000 */
[----:B---3--:R-:W2:Y:S04]  /*5820*/  LDL.LU R10, [R1] ;  /* 0x00000000010a7983 */ /* 0x008ea80000300800 */
[----:B------:R0:W-:Y:S01]  /*5830*/  STL [R1+0x28], R11 ;  /* 0x0000280b01007387 */ /* 0x0001e20000100800 */
[----:B------:R-:W-:-:S03]  /*5840*/  SEL R27, R9, R16, !P1 ;  /* 0x00000010091b7207 */ /* 0x000fc60004800000 */
[----:B0-----:R-:W3:Y:S04]  /*5850*/  LDL.LU R11, [R1+0xc] ;  /* 0x00000c00010b7983 */ /* 0x001ee80000300800 */
[----:B------:R0:W-:Y:S04]  /*5860*/  STL [R1+0x1c], R0 ;  /* 0x00001c0001007387 */ /* 0x0001e80000100800 */
[----:B------:R-:W4:Y:S04]  /*5870*/  LDL.LU R12, [R1+0x10] ;  /* 0x00001000010c7983 */ /* 0x000f280000300800 */
[----:B------:R-:W5:Y:S01]  /*5880*/  LDL.LU R13, [R1+0x18] ;  /* 0x00001800010d7983 */ /* 0x000f620000300800 */
[----:B0-----:R-:W-:-:S03]  /*5890*/  SEL R0, R9, R15, !P1 ;  /* 0x0000000f09007207 */ /* 0x001fc60004800000 */
[----:B------:R-:W5:Y:S04]  /*58a0*/  LDL.LU R28, [R1+0x30] ;  /* 0x00003000011c7983 */ /* 0x000f680000300800 */
[----:B------:R-:W5:Y:S04]  /*58b0*/  LDL.LU R14, [R1+0x20] ;  /* 0x00002000010e7983 */ /* 0x000f680000300800 */
[----:B------:R0:W-:Y:S04]  /*58c0*/  STL [R1+0xad4], R29 ;  /* 0x000ad41d01007387 */ /* 0x0001e80000100800 */
[----:B0-----:R-:W5:Y:S04]  /*58d0*/  LDL.LU R29, [R1+0x48] ;  /* 0x00004800011d7983 */ /* 0x001f680000300800 */
[----:B------:R-:W5:Y:S04]  /*58e0*/  LDL.LU R15, [R1+0x24] ;  /* 0x00002400010f7983 */ /* 0x000f680000300800 */
[----:B------:R0:W-:Y:S04]  /*58f0*/  STL [R1+0xad8], R0 ;  /* 0x000ad80001007387 */ /* 0x0001e80000100800 */
[----:B0-----:R-:W5:Y:S04]  /*5900*/  LDL.LU R0, [R1+0x44] ;  /* 0x0000440001007983 */ /* 0x001f680000300800 */
[----:B------:R-:W5:Y:S04]  /*5910*/  LDL.LU R16, [R1+0x2c] ;  /* 0x00002c0001107983 */ /* 0x000f680000300800 */
[----:B------:R0:W-:Y:S04]  /*5920*/  STL [R1+0xadc], R27 ;  /* 0x000adc1b01007387 */ /* 0x0001e80000100800 */
[----:B0-----:R-:W5:Y:S04]  /*5930*/  LDL.LU R27, [R1+0x3c] ;  /* 0x00003c00011b7983 */ /* 0x001f680000300800 */
[----:B------:R0:W-:Y:S04]  /*5940*/  STL [R1+0xae0], R17 ;  /* 0x000ae01101007387 */ /* 0x0001e80000100800 */
[----:B0-----:R-:W5:Y:S04]  /*5950*/  LDL.LU R17, [R1+0x38] ;  /* 0x0000380001117983 */ /* 0x001f680000300800 */
[----:B------:R0:W-:Y:S04]  /*5960*/  STL [R1+0xae4], R18 ;  /* 0x000ae41201007387 */ /* 0x0001e80000100800 */
[----:B0-----:R-:W5:Y:S01]  /*5970*/  LDL.LU R18, [R1+0x4] ;  /* 0x0000040001127983 */ /* 0x001f620000300800 */
[----:B------:R-:W-:-:S02]  /*5980*/  SEL R19, R9, R19, !P1 ;  /* 0x0000001309137207 */ /* 0x000fc40004800000 */
[C---:B------:R-:W-:Y:S02]  /*5990*/  SEL R20, R9.reuse, R20, !P1 ;  /* 0x0000001409147207 */ /* 0x040fe40004800000 */
[C---:B------:R-:W-:Y:S02]  /*59a0*/  SEL R21, R9.reuse, R21, !P1 ;  /* 0x0000001509157207 */ /* 0x040fe40004800000 */
[C---:B------:R-:W-:Y:S01]  /*59b0*/  SEL R22, R9.reuse, R22, !P1 ;  /* 0x0000001609167207 */ /* 0x040fe20004800000 */
[----:B------:R-:W-:Y:S01]  /*59c0*/  STL [R1+0xae8], R19 ;  /* 0x000ae81301007387 */ /* 0x000fe20000100800 */
[C---:B------:R-:W-:Y:S02]  /*59d0*/  SEL R23, R9.reuse, R23, !P1 ;  /* 0x0000001709177207 */ /* 0x040fe40004800000 */
[C---:B------:R-:W-:Y:S01]  /*59e0*/  SEL R24, R9.reuse, R24, !P1 ;  /* 0x0000001809187207 */ /* 0x040fe20004800000 */
[----:B------:R-:W-:Y:S01]  /*59f0*/  STL [R1+0xaec], R20 ;  /* 0x000aec1401007387 */ /* 0x000fe20000100800 */
[----:B------:R-:W-:-:S02]  /*5a00*/  SEL R25, R9, R25, !P1 ;  /* 0x0000001909197207 */ /* 0x000fc40004800000 */
[C---:B------:R-:W-:Y:S01]  /*5a10*/  SEL R26, R9.reuse, R26, !P1 ;  /* 0x0000001a091a7207 */ /* 0x040fe20004800000 */
[----:B------:R-:W-:Y:S01]  /*5a20*/  STL [R1+0xaf0], R21 ;  /* 0x000af01501007387 */ /* 0x000fe20000100800 */
[C---:B------:R-:W-:Y:S02]  /*5a30*/  SEL R2, R9.reuse, R2, !P1 ;  /* 0x0000000209027207 */ /* 0x040fe40004800000 */
[C---:B------:R-:W-:Y:S01]  /*5a40*/  SEL R3, R9.reuse, R3, !P1 ;  /* 0x0000000309037207 */ /* 0x040fe20004800000 */
[----:B------:R-:W-:Y:S01]  /*5a50*/  STL [R1+0xaf4], R22 ;  /* 0x000af41601007387 */ /* 0x000fe20000100800 */
[----:B------:R-:W-:-:S03]  /*5a60*/  SEL R4, R9, R4, !P1 ;  /* 0x0000000409047207 */ /* 0x000fc60004800000 */
        /* <DEDUP_REMOVED lines=8> */
[----:B------:R-:W-:Y:S04]  /*5af0*/  STL [R1+0xb08], R2 ;  /* 0x000b080201007387 */ /* 0x000fe80000100800 */
[----:B------:R0:W-:Y:S04]  /*5b00*/  STL [R1+0xb0c], R3 ;  /* 0x000b0c0301007387 */ /* 0x0001e80000100800 */
[----:B------:R0:W-:Y:S04]  /*5b10*/  STL [R1+0xb10], R4 ;  /* 0x000b100401007387 */ /* 0x0001e80000100800 */
[----:B------:R-:W-:Y:S04]  /*5b20*/  STL [R1+0xb14], R5 ;  /* 0x000b140501007387 */ /* 0x000fe80000100800 */
[----:B------:R-:W-:Y:S04]  /*5b30*/  STL [R1+0xb18], R6 ;  /* 0x000b180601007387 */ /* 0x000fe80000100800 */
[----:B------:R-:W-:Y:S04]  /*5b40*/  STL [R1+0xb1c], R8 ;  /* 0x000b1c0801007387 */ /* 0x000fe80000100800 */
[----:B------:R-:W-:Y:S01]  /*5b50*/  STL [R1+0xb20], R7 ;  /* 0x000b200701007387 */ /* 0x000fe20000100800 */
[----:B--2---:R-:W-:-:S02]  /*5b60*/  IMAD R10, R10, UR10, RZ ;  /* 0x0000000a0a0a7c24 */ /* 0x004fc4000f8e02ff */
[----:B---3--:R-:W-:Y:S02]  /*5b70*/  IMAD R11, R11, UR10, RZ ;  /* 0x0000000a0b0b7c24 */ /* 0x008fe4000f8e02ff */
[----:B----4-:R-:W-:Y:S02]  /*5b80*/  IMAD R12, R12, UR10, RZ ;  /* 0x0000000a0c0c7c24 */ /* 0x010fe4000f8e02ff */
[----:B-----5:R-:W-:Y:S02]  /*5b90*/  IMAD R13, R13, UR10, RZ ;  /* 0x0000000a0d0d7c24 */ /* 0x020fe4000f8e02ff */
[----:B------:R-:W-:Y:S02]  /*5ba0*/  IMAD R28, R28, UR10, RZ ;  /* 0x0000000a1c1c7c24 */ /* 0x000fe4000f8e02ff */
[----:B------:R-:W-:Y:S02]  /*5bb0*/  IMAD R14, R14, UR10, RZ ;  /* 0x0000000a0e0e7c24 */ /* 0x000fe4000f8e02ff */
[----:B------:R-:W-:-:S02]  /*5bc0*/  IMAD R15, R15, UR10, RZ ;  /* 0x0000000a0f0f7c24 */ /* 0x000fc4000f8e02ff */
[----:B------:R-:W-:Y:S02]  /*5bd0*/  IMAD R16, R16, UR10, RZ ;  /* 0x0000000a10107c24 */ /* 0x000fe4000f8e02ff */
[----:B0-----:R-:W-:Y:S02]  /*5be0*/  IMAD R3, R27, UR10, RZ ;  /* 0x0000000a1b037c24 */ /* 0x001fe4000f8e02ff */
[----:B------:R-:W-:Y:S02]  /*5bf0*/  IMAD R4, R17, UR10, RZ ;  /* 0x0000000a11047c24 */ /* 0x000fe4000f8e02ff */
[----:B------:R-:W-:-:S05]  /*5c00*/  IMAD R9, R18, UR10, RZ ;  /* 0x0000000a12097c24 */ /* 0x000fca000f8e02ff */
[----:B------:R-:W-:Y:S04]  /*5c10*/  STL [R1+0xb24], R9 ;  /* 0x000b240901007387 */ /* 0x000fe80000100800 */
[----:B------:R-:W-:Y:S04]  /*5c20*/  STL [R1+0xb28], R10 ;  /* 0x000b280a01007387 */ /* 0x000fe80000100800 */
[----:B------:R-:W-:Y:S04]  /*5c30*/  STL [R1+0xb2c], R11 ;  /* 0x000b2c0b01007387 */ /* 0x000fe80000100800 */
[----:B------:R-:W-:Y:S04]  /*5c40*/  STL [R1+0xb30], R12 ;  /* 0x000b300c01007387 */ /* 0x000fe80000100800 */
[----:B------:R-:W-:Y:S04]  /*5c50*/  STL [R1+0xb34], R13 ;  /* 0x000b340d01007387 */ /* 0x000fe80000100800 */
[----:B------:R-:W-:Y:S04]  /*5c60*/  STL [R1+0xb38], R14 ;  /* 0x000b380e01007387 */ /* 0x000fe80000100800 */
[----:B------:R-:W-:Y:S04]  /*5c70*/  STL [R1+0xb3c], R15 ;  /* 0x000b3c0f01007387 */ /* 0x000fe80000100800 */
[----:B------:R-:W-:Y:S04]  /*5c80*/  STL [R1+0xb40], R16 ;  /* 0x000b401001007387 */ /* 0x000fe80000100800 */
[----:B------:R0:W-:Y:S04]  /*5c90*/  STL [R1+0xb44], R28 ;  /* 0x000b441c01007387 */ /* 0x0001e80000100800 */
[----:B------:R-:W-:Y:S04]  /*5ca0*/  STL [R1], R4 ;  /* 0x0000000401007387 */ /* 0x000fe80000100800 */
[----:B------:R-:W-:Y:S04]  /*5cb0*/  STL [R1+0x4], R3 ;  /* 0x0000040301007387 */ /* 0x000fe80000100800 */
[----:B0-----:R-:W2:Y:S01]  /*5cc0*/  LDL.LU R28, [R1+0xa4] ;  /* 0x0000a400011c7983 */ /* 0x001ea20000300800 */
[----:B------:R-:W-:-:S02]  /*5cd0*/  IMAD R2, R0, UR10, RZ ;  /* 0x0000000a00027c24 */ /* 0x000fc4000f8e02ff */
[----:B------:R-:W-:-:S03]  /*5ce0*/  IMAD R0, R29, UR10, RZ ;  /* 0x0000000a1d007c24 */ /* 0x000fc6000f8e02ff */
[----:B------:R-:W-:Y:S04]  /*5cf0*/  STL [R1+0xc], R2 ;  /* 0x00000c0201007387 */ /* 0x000fe80000100800 */
[----:B--2---:R0:W-:Y:S04]  /*5d00*/  STL [R1+0xb48], R28 ;  /* 0x000b481c01007387 */ /* 0x0041e80000100800 */
[----:B------:R-:W-:Y:S04]  /*5d10*/  STL [R1+0x10], R0 ;  /* 0x0000100001007387 */ /* 0x000fe80000100800 */
        /* <DEDUP_REMOVED lines=31> */
[----:B--2---:R-:W-:-:S05]  /*5f10*/  IMAD R28, R28, UR10, RZ ;  /* 0x0000000a1c1c7c24 */ /* 0x004fca000f8e02ff */
[----:B------:R0:W-:Y:S04]  /*5f20*/  STL [R1+0x18], R28 ;  /* 0x0000181c01007387 */ /* 0x0001e80000100800 */
[----:B0-----:R-:W2:Y:S02]  /*5f30*/  LDL.LU R28, [R1+0xb4c] ;  /* 0x000b4c00011c7983 */ /* 0x001ea40000300800 */
[----:B--2---:R-:W-:-:S05]  /*5f40*/  IMAD R28, R28, UR10, RZ ;  /* 0x0000000a1c1c7c24 */ /* 0x004fca000f8e02ff */
[----:B------:R0:W-:Y:S04]  /*5f50*/  STL [R1+0x20], R28 ;  /* 0x0000201c01007387 */ /* 0x0001e80000100800 */
[----:B0-----:R-:W2:Y:S01]  /*5f60*/  LDL.LU R28, [R1+0xb48] ;  /* 0x000b4800011c7983 */ /* 0x001ea20000300800 */
[----:B---3--:R-:W-:Y:S02]  /*5f70*/  IMAD R16, R16, UR10, RZ ;  /* 0x0000000a10107c24 */ /* 0x008fe4000f8e02ff */
[----:B----4-:R-:W-:Y:S02]  /*5f80*/  IMAD R15, R15, UR10, RZ ;  /* 0x0000000a0f0f7c24 */ /* 0x010fe4000f8e02ff */
[----:B-----5:R-:W-:Y:S02]  /*5f90*/  IMAD R14, R14, UR10, RZ ;  /* 0x0000000a0e0e7c24 */ /* 0x020fe4000f8e02ff */
[----:B------:R-:W-:-:S02]  /*5fa0*/  IMAD R13, R13, UR10, RZ ;  /* 0x0000000a0d0d7c24 */ /* 0x000fc4000f8e02ff */
[----:B------:R-:W-:Y:S02]  /*5fb0*/  IMAD R12, R12, UR10, RZ ;  /* 0x0000000a0c0c7c24 */ /* 0x000fe4000f8e02ff */
[----:B------:R-:W-:Y:S02]  /*5fc0*/  IMAD R11, R11, UR10, RZ ;  /* 0x0000000a0b0b7c24 */ /* 0x000fe4000f8e02ff */
[----:B------:R-:W-:Y:S02]  /*5fd0*/  IMAD R10, R10, UR10, RZ ;  /* 0x0000000a0a0a7c24 */ /* 0x000fe4000f8e02ff */
[----:B------:R-:W-:Y:S02]  /*5fe0*/  IMAD R9, R9, UR10, RZ ;  /* 0x0000000a09097c24 */ /* 0x000fe4000f8e02ff */
[----:B------:R-:W-:Y:S02]  /*5ff0*/  IMAD R7, R7, UR10, RZ ;  /* 0x0000000a07077c24 */ /* 0x000fe4000f8e02ff */
        /* <DEDUP_REMOVED lines=19> */
[----:B--2---:R-:W-:-:S05]  /*6130*/  IMAD R28, R28, UR10, RZ ;  /* 0x0000000a1c1c7c24 */ /* 0x004fca000f8e02ff */
        /* <DEDUP_REMOVED lines=51> */
[----:B0-----:R-:W4:Y:S04]  /*6470*/  LDL.LU R17, [R1+0xae0] ;  /* 0x000ae00001117983 */ /* 0x001f280000300800 */
[----:B------:R0:W-:Y:S04]  /*6480*/  STL [R1+0x34], R27 ;  /* 0x0000341b01007387 */ /* 0x0001e80000100800 */
[----:B0-----:R-:W5:Y:S04]  /*6490*/  LDL.LU R27, [R1+0xadc] ;  /* 0x000adc00011b7983 */ /* 0x001f680000300800 */
[----:B------:R0:W-:Y:S04]  /*64a0*/  STL [R1+0x28], R0 ;  /* 0x0000280001007387 */ /* 0x0001e80000100800 */
[----:B0-----:R-:W5:Y:S04]  /*64b0*/  LDL.LU R0, [R1+0xad8] ;  /* 0x000ad80001007983 */ /* 0x001f680000300800 */
[----:B------:R0:W-:Y:S04]  /*64c0*/  STL [R1+0x1c], R29 ;  /* 0x00001c1d01007387 */ /* 0x0001e80000100800 */
[----:B0-----:R-:W5:Y:S01]  /*64d0*/  LDL.LU R29, [R1+0xad4] ;  /* 0x000ad400011d7983 */ /* 0x001f620000300800 */
[----:B--2---:R-:W-:-:S02]  /*64e0*/  IMAD R3, R3, UR10, RZ ;  /* 0x0000000a03037c24 */ /* 0x004fc4000f8e02ff */
[----:B---3--:R-:W-:Y:S02]  /*64f0*/  IMAD R18, R18, UR10, RZ ;  /* 0x0000000a12127c24 */ /* 0x008fe4000f8e02ff */
[----:B----4-:R-:W-:Y:S02]  /*6500*/  IMAD R17, R17, UR10, RZ ;  /* 0x0000000a11117c24 */ /* 0x010fe4000f8e02ff */
[----:B-----5:R-:W-:Y:S02]  /*6510*/  IMAD R27, R27, UR10, RZ ;  /* 0x0000000a1b1b7c24 */ /* 0x020fe4000f8e02ff */
[----:B------:R-:W-:Y:S02]  /*6520*/  IMAD R0, R0, UR10, RZ ;  /* 0x0000000a00007c24 */ /* 0x000fe4000f8e02ff */
[----:B------:R-:W-:-:S05]  /*6530*/  IMAD R29, R29, UR10, RZ ;  /* 0x0000000a1d1d7c24 */ /* 0x000fca000f8e02ff */
[----:B------:R-:W-:Y:S04]  /*6540*/  STL [R1+0x14], R29 ;  /* 0x0000141d01007387 */ /* 0x000fe80000100800 */
[----:B------:R-:W-:Y:S04]  /*6550*/  STL [R1+0xac8], R27 ;  /* 0x000ac81b01007387 */ /* 0x000fe80000100800 */
[----:B------:R0:W-:Y:S04]  /*6560*/  STL [R1+0x8], R0 ;  /* 0x0000080001007387 */ /* 0x0001e80000100800 */
[----:B------:R2:W-:Y:S01]  /*6570*/  STL [R1+0xacc], R17 ;  /* 0x000acc1101007387 */ /* 0x0005e20000100800 */
[----:B0-----:R-:W-:-:S03]  /*6580*/  IMAD R0, R2, UR10, RZ ;  /* 0x0000000a02007c24 */ /* 0x001fc6000f8e02ff */
[----:B------:R-:W-:Y:S01]  /*6590*/  STL [R1+0xad0], R18 ;  /* 0x000ad01201007387 */ /* 0x000fe20000100800 */
[----:B------:R-:W-:-:S03]  /*65a0*/  IMAD R2, R4, UR10, RZ ;  /* 0x0000000a04027c24 */ /* 0x000fc6000f8e02ff */
[----:B------:R0:W-:Y:S04]  /*65b0*/  STL [R1+0x94], R0 ;  /* 0x0000940001007387 */ /* 0x0001e80000100800 */
[----:B------:R-:W-:Y:S04]  /*65c0*/  STL [R1+0x98], R3 ;  /* 0x0000980301007387 */ /* 0x000fe80000100800 */
[----:B--2---:R-:W2:Y:S01]  /*65d0*/  LDL.LU R17, [R1] ;  /* 0x0000000001117983 */ /* 0x004ea20000300800 */
[----:B0-----:R-:W-:-:S03]  /*65e0*/  IMAD R0, R5, UR10, RZ ;  /* 0x0000000a05007c24 */ /* 0x001fc6000f8e02ff */
[----:B------:R0:W-:Y:S04]  /*65f0*/  STL [R1+0x9c], R2 ;  /* 0x00009c0201007387 */ /* 0x0001e80000100800 */
[----:B------:R-:W-:Y:S04]  /*6600*/  STL [R1+0xa0], R0 ;  /* 0x0000a00001007387 */ /* 0x000fe80000100800 */
[----:B------:R-:W3:Y:S01]  /*6610*/  LDL.LU R27, [R1+0x4] ;  /* 0x00000400011b7983 */ /* 0x000ee20000300800 */
[----:B------:R-:W-:Y:S01]  /*6620*/  IADD3 R4, P6, PT, R9, UR16, RZ ;  /* 0x0000001009047c10 */ /* 0x000fe2000ffde0ff */
[----:B0-----:R-:W-:Y:S01]  /*6630*/  IMAD R2, R6, UR10, RZ ;  /* 0x0000000a06027c24 */ /* 0x001fe2000f8e02ff */
[----:B------:R-:W-:-:S04]  /*6640*/  IADD3 R5, P5, PT, R10, UR16, RZ ;  /* 0x000000100a057c10 */ /* 0x000fc8000ffbe0ff */
[----:B------:R-:W-:Y:S04]  /*6650*/  STL [R1+0xa4], R2 ;  /* 0x0000a40201007387 */ /* 0x000fe80000100800 */
[----:B------:R0:W-:Y:S04]  /*6660*/  STL [R1+0x7b4], R4 ;  /* 0x0007b40401007387 */ /* 0x0001e80000100800 */
[----:B------:R4:W-:Y:S01]  /*6670*/  STL [R1+0x7b0], R5 ;  /* 0x0007b00501007387 */ /* 0x0009e20000100800 */
[----:B0-----:R-:W-:Y:S02]  /*6680*/  IADD3 R4, P3, PT, R11, UR16, RZ ;  /* 0x000000100b047c10 */ /* 0x001fe4000ff7e0ff */
[----:B----4-:R-:W-:-:S03]  /*6690*/  IADD3 R5, P2, PT, R12, UR16, RZ ;  /* 0x000000100c057c10 */ /* 0x010fc6000ff5e0ff */
[----:B------:R0:W-:Y:S01]  /*66a0*/  STL [R1+0x7ac], R4 ;  /* 0x0007ac0401007387 */ /* 0x0001e20000100800 */
[----:B------:R-:W-:Y:S01]  /*66b0*/  IMAD R29, R7, UR10, RZ ;  /* 0x0000000a071d7c24 */ /* 0x000fe2000f8e02ff */
[----:B------:R-:W-:Y:S02]  /*66c0*/  SHF.R.S32.HI R7, RZ, 0x1f, R13 ;  /* 0x0000001fff077819 */ /* 0x000fe4000001140d */
[----:B------:R-:W-:Y:S01]  /*66d0*/  STL [R1+0x7a8], R5 ;  /* 0x0007a80501007387 */ /* 0x000fe20000100800 */
[----:B0-----:R-:W-:-:S03]  /*66e0*/  IADD3 R4, P1, PT, R13, UR16, RZ ;  /* 0x000000100d047c10 */ /* 0x001fc6000ff3e0ff */
[----:B------:R-:W4:Y:S01]  /*66f0*/  LDL.LU R13, [R1+0x18] ;  /* 0x00001800010d7983 */ /* 0x000f220000300800 */
[----:B------:R-:W-:-:S03]  /*6700*/  IMAD R0, R8, UR10, RZ ;  /* 0x0000000a08007c24 */ /* 0x000fc6000f8e02ff */
[----:B------:R0:W-:Y:S01]  /*6710*/  STL [R1+0x7a4], R4 ;  /* 0x0007a40401007387 */ /* 0x0001e20000100800 */
[----:B------:R-:W-:Y:S02]  /*6720*/  SHF.R.S32.HI R6, RZ, 0x1f, R14 ;  /* 0x0000001fff067819 */ /* 0x000fe4000001140e */
[----:B------:R-:W-:Y:S02]  /*6730*/  SHF.R.S32.HI R8, RZ, 0x1f, R12 ;  /* 0x0000001fff087819 */ /* 0x000fe4000001140c */
[----:B------:R-:W-:Y:S02]  /*6740*/  SHF.R.S32.HI R2, RZ, 0x1f, R10 ;  /* 0x0000001fff027819 */ /* 0x000fe4000001140a */
[----:B0-----:R-:W-:Y:S02]  /*6750*/  IADD3 R4, P0, PT, R14, UR16, RZ ;  /* 0x000000100e047c10 */ /* 0x001fe4000ff1e0ff */
[----:B------:R-:W5:Y:S01]  /*6760*/  LDL.LU R14, [R1+0x10] ;  /* 0x00001000010e7983 */ /* 0x000f620000300800 */
[----:B------:R-:W-:-:S02]  /*6770*/  SHF.R.S32.HI R5, RZ, 0x1f, R15 ;  /* 0x0000001fff057819 */ /* 0x000fc4000001140f */
[----:B------:R-:W-:Y:S01]  /*6780*/  IADD3 R10, P4, PT, R15, UR16, RZ ;  /* 0x000000100f0a7c10 */ /* 0x000fe2000ff9e0ff */
[----:B------:R-:W5:Y:S04]  /*6790*/  LDL.LU R12, [R1+0x20] ;  /* 0x00002000010c7983 */ /* 0x000f680000300800 */
[----:B------:R-:W-:Y:S04]  /*67a0*/  STL [R1+0x7a0], R4 ;  /* 0x0007a00401007387 */ /* 0x000fe80000100800 */
[----:B------:R-:W5:Y:S01]  /*67b0*/  LDL.LU R15, [R1+0xc] ;  /* 0x00000c00010f7983 */ /* 0x000f620000300800 */
[----:B------:R-:W-:-:S02]  /*67c0*/  SHF.R.S32.HI R3, RZ, 0x1f, R9 ;  /* 0x0000001fff037819 */ /* 0x000fc40000011409 */
[----:B------:R-:W-:Y:S01]  /*67d0*/  SHF.R.S32.HI R9, RZ, 0x1f, R11 ;  /* 0x0000001fff097819 */ /* 0x000fe2000001140b */
[----:B------:R0:W-:Y:S01]  /*67e0*/  STL [R1+0x79c], R10 ;  /* 0x00079c0a01007387 */ /* 0x0001e20000100800 */
[----:B------:R-:W-:-:S03]  /*67f0*/  IADD3.X R3, PT, PT, R3, UR17, RZ, P6, !PT ;  /* 0x0000001103037c10 */ /* 0x000fc6000b7fe4ff */
[----:B------:R-:W5:Y:S01]  /*6800*/  LDL.LU R11, [R1+0x24] ;  /* 0x00002400010b7983 */ /* 0x000f620000300800 */
[----:B0-----:R-:W-:-:S03]  /*6810*/  IADD3 R10, P6, PT, R16, UR16, RZ ;  /* 0x00000010100a7c10 */ /* 0x001fc6000ffde0ff */
[----:B------:R-:W-:Y:S01]  /*6820*/  STL [R1+0x798], R3 ;  /* 0x0007980301007387 */ /* 0x000fe20000100800 */
[----:B------:R-:W-:-:S03]  /*6830*/  SHF.R.S32.HI R4, RZ, 0x1f, R16 ;  /* 0x0000001fff047819 */ /* 0x000fc60000011410 */
[----:B------:R0:W-:Y:S01]  /*6840*/  STL [R1+0x5d4], R10 ;  /* 0x0005d40a01007387 */ /* 0x0001e20000100800 */
[----:B------:R-:W-:Y:S02]  /*6850*/  IADD3.X R2, PT, PT, R2, UR17, RZ, P5, !PT ;  /* 0x0000001102027c10 */ /* 0x000fe4000affe4ff */
[----:B------:R-:W-:Y:S01]  /*6860*/  IADD3 R16, P5, PT, R28, UR16, RZ ;  /* 0x000000101c107c10 */ /* 0x000fe2000ffbe0ff */
[----:B0-----:R-:W5:Y:S01]  /*6870*/  LDL.LU R10, [R1+0x2c] ;  /* 0x00002c00010a7983 */ /* 0x001f620000300800 */
[----:B------:R-:W-:-:S03]  /*6880*/  IADD3.X R9, PT, PT, R9, UR17, RZ, P3, !PT ;  /* 0x0000001109097c10 */ /* 0x000fc60009ffe4ff */
[----:B------:R-:W-:Y:S04]  /*6890*/  STL [R1+0x5b8], R2 ;  /* 0x0005b80201007387 */ /* 0x000fe80000100800 */
[----:B------:R2:W-:Y:S04]  /*68a0*/  STL [R1+0x5dc], R16 ;  /* 0x0005dc1001007387 */ /* 0x0005e80000100800 */
[----:B------:R-:W5:Y:S01]  /*68b0*/  LDL.LU R18, [R1+0x30] ;  /* 0x0000300001127983 */ /* 0x000f620000300800 */
[----:B------:R-:W-:-:S03]  /*68c0*/  IADD3.X R8, PT, PT, R8, UR17, RZ, P2, !PT ;  /* 0x0000001108087c10 */ /* 0x000fc600097fe4ff */
[----:B------:R-:W-:Y:S01]  /*68d0*/  STL [R1+0x5bc], R9 ;  /* 0x0005bc0901007387 */ /* 0x000fe20000100800 */
[----:B--2---:R-:W-:Y:S02]  /*68e0*/  IADD3 R16, P3, PT, R17, UR16, RZ ;  /* 0x0000001011107c10 */ /* 0x004fe4000ff7e0ff */
[----:B------:R-:W-:-:S03]  /*68f0*/  SHF.R.S32.HI R2, RZ, 0x1f, R17 ;  /* 0x0000001fff027819 */ /* 0x000fc60000011411 */
[----:B------:R3:W-:Y:S04]  /*6900*/  STL [R1+0x5e4], R16 ;  /* 0x0005e41001007387 */ /* 0x0007e80000100800 */
[----:B------:R-:W2:Y:S01]  /*6910*/  LDL.LU R17, [R1+0x38] ;  /* 0x0000380001117983 */ /* 0x000ea20000300800 */
[----:B---3--:R-:W-:-:S03]  /*6920*/  IADD3 R16, P2, PT, R27, UR16, RZ ;  /* 0x000000101b107c10 */ /* 0x008fc6000ff5e0ff */
[----:B------:R-:W-:Y:S01]  /*6930*/  STL [R1+0x5c0], R8 ;  /* 0x0005c00801007387 */ /* 0x000fe20000100800 */
[----:B------:R-:W-:-:S03]  /*6940*/  SHF.R.S32.HI R9, RZ, 0x1f, R27 ;  /* 0x0000001fff097819 */ /* 0x000fc6000001141b */
[----:B------:R4:W-:Y:S04]  /*6950*/  STL [R1+0x5ec], R16 ;  /* 0x0005ec1001007387 */ /* 0x0009e80000100800 */
[----:B------:R-:W3:Y:S01]  /*6960*/  LDL.LU R27, [R1+0x3c] ;  /* 0x00003c00011b7983 */ /* 0x000ee20000300800 */
[----:B------:R-:W-:Y:S02]  /*6970*/  IADD3.X R7, PT, PT, R7, UR17, RZ, P1, !PT ;  /* 0x0000001107077c10 */ /* 0x000fe40008ffe4ff */
[----:B------:R-:W-:-:S03]  /*6980*/  IADD3.X R6, PT, PT, R6, UR17, RZ, P0, !PT ;  /* 0x0000001106067c10 */ /* 0x000fc600087fe4ff */
[----:B------:R5:W-:Y:S01]  /*6990*/  STL [R1+0x5c4], R7 ;  /* 0x0005c40701007387 */ /* 0x000be20000100800 */
[----:B------:R-:W-:Y:S02]  /*69a0*/  IADD3.X R5, PT, PT, R5, UR17, RZ, P4, !PT ;  /* 0x0000001105057c10 */ /* 0x000fe4000a7fe4ff */
[----:B------:R-:W-:Y:S02]  /*69b0*/  IADD3.X R4, PT, PT, R4, UR17, RZ, P6, !PT ;  /* 0x0000001104047c10 */ /* 0x000fe4000b7fe4ff */
[----:B------:R-:W-:Y:S02]  /*69c0*/  SHF.R.S32.HI R3, RZ, 0x1f, R28 ;  /* 0x0000001fff037819 */ /* 0x000fe4000001141c */
[----:B----4-:R-:W-:Y:S02]  /*69d0*/  IADD3 R16, P4, PT, R13, UR16, RZ ;  /* 0x000000100d107c10 */ /* 0x010fe4000ff9e0ff */
[----:B-----5:R-:W-:Y:S02]  /*69e0*/  SHF.R.S32.HI R7, RZ, 0x1f, R14 ;  /* 0x0000001fff077819 */ /* 0x020fe4000001140e */
[----:B------:R-:W-:-:S02]  /*69f0*/  IADD3 R14, P0, PT, R14, UR16, RZ ;  /* 0x000000100e0e7c10 */ /* 0x000fc4000ff1e0ff */
[----:B------:R-:W-:Y:S02]  /*6a00*/  SHF.R.S32.HI R8, RZ, 0x1f, R15 ;  /* 0x0000001fff087819 */ /* 0x000fe4000001140f */
[----:B------:R-:W-:-:S05]  /*6a10*/  IADD3 R15, P1, PT, R15, UR16, RZ ;  /* 0x000000100f0f7c10 */ /* 0x000fca000ff3e0ff */
[----:B------:R0:W-:Y:S04]  /*6a20*/  STL [R1+0x5f4], R15 ;  /* 0x0005f40f01007387 */ /* 0x0001e80000100800 */
[----:B0-----:R-:W4:Y:S04]  /*6a30*/  LDL.LU R15, [R1+0x44] ;  /* 0x00004400010f7983 */ /* 0x001f280000300800 */
[----:B------:R-:W-:Y:S04]  /*6a40*/  STL [R1+0x5c8], R6 ;  /* 0x0005c80601007387 */ /* 0x000fe80000100800 */
[----:B------:R0:W-:Y:S04]  /*6a50*/  STL [R1+0x5fc], R14 ;  /* 0x0005fc0e01007387 */ /* 0x0001e80000100800 */
[----:B0-----:R-:W5:Y:S01]  /*6a60*/  LDL.LU R14, [R1+0x48] ;  /* 0x00004800010e7983 */ /* 0x001f620000300800 */
[----:B------:R-:W-:-:S03]  /*6a70*/  SHF.R.S32.HI R6, RZ, 0x1f, R13 ;  /* 0x0000001fff067819 */ /* 0x000fc6000001140d */
[----:B------:R0:W-:Y:S04]  /*6a80*/  STL [R1+0x5cc], R5 ;  /* 0x0005cc0501007387 */ /* 0x0001e80000100800 */
[----:B------:R-:W5:Y:S04]  /*6a90*/  LDL.LU R13, [R1+0x50] ;  /* 0x00005000010d7983 */ /* 0x000f680000300800 */
[----:B------:R1:W-:Y:S01]  /*6aa0*/  STL [R1+0x604], R16 ;  /* 0x0006041001007387 */ /* 0x0003e20000100800 */
[----:B0-----:R-:W-:Y:S02]  /*6ab0*/  SHF.R.S32.HI R5, RZ, 0x1f, R12 ;  /* 0x0000001fff057819 */ /* 0x001fe4000001140c */
[----:B-1----:R-:W-:-:S02]  /*6ac0*/  IADD3 R16, P6, PT, R12, UR16, RZ ;  /* 0x000000100c107c10 */ /* 0x002fc4000ffde0ff */
[----:B------:R-:W5:Y:S01]  /*6ad0*/  LDL.LU R12, [R1+0x90] ;  /* 0x00009000010c7983 */ /* 0x000f620000300800 */
[----:B------:R-:W-:-:S03]  /*6ae0*/  IADD3.X R3, PT, PT, R3, UR17, RZ, P5, !PT ;  /* 0x0000001103037c10 */ /* 0x000fc6000affe4ff */
[----:B------:R0:W-:Y:S04]  /*6af0*/  STL [R1+0x5d0], R4 ;  /* 0x0005d00401007387 */ /* 0x0001e80000100800 */
[----:B------:R1:W-:Y:S01]  /*6b00*/  STL [R1+0x60c], R16 ;  /* 0x00060c1001007387 */ /* 0x0003e20000100800 */
[----:B0-----:R-:W-:Y:S02]  /*6b10*/  SHF.R.S32.HI R4, RZ, 0x1f, R11 ;  /* 0x0000001fff047819 */ /* 0x001fe4000001140b */
[----:B-1----:R-:W-:Y:S02]  /*6b20*/  IADD3 R16, P5, PT, R11, UR16, RZ ;  /* 0x000000100b107c10 */ /* 0x002fe4000ffbe0ff */
        /* <DEDUP_REMOVED lines=16> */
[----:B------:R-:W-:Y:S02]  /*6c30*/  IADD3.X R7, PT, PT, R7, UR17, RZ, P0, !PT ;  /* 0x0000001107077c10 */ /* 0x000fe400087fe4ff */
[----:B--2---:R-:W-:Y:S02]  /*6c40*/  SHF.R.S32.HI R9, RZ, 0x1f, R17 ;  /* 0x0000001fff097819 */ /* 0x004fe40000011411 */
[----:B0-----:R-:W-:Y:S02]  /*6c50*/  IADD3 R16, P1, PT, R17, UR16, RZ ;  /* 0x0000001011107c10 */ /* 0x001fe4000ff3e0ff */
[----:B------:R-:W2:Y:S04]  /*6c60*/  LDL.LU R17, [R1+0x80] ;  /* 0x0000800001117983 */ /* 0x000ea80000300800 */
[----:B------:R3:W-:Y:S04]  /*6c70*/  STL [R1+0x5f0], R8 ;  /* 0x0005f00801007387 */ /* 0x0007e80000100800 */
[----:B------:R0:W-:Y:S01]  /*6c80*/  STL [R1+0x62c], R16 ;  /* 0x00062c1001007387 */ /* 0x0001e20000100800 */
[----:B---3--:R-:W-:-:S02]  /*6c90*/  SHF.R.S32.HI R8, RZ, 0x1f, R27 ;  /* 0x0000001fff087819 */ /* 0x008fc4000001141b */
[----:B0-----:R-:W-:Y:S02]  /*6ca0*/  IADD3 R16, P0, PT, R27, UR16, RZ ;  /* 0x000000101b107c10 */ /* 0x001fe4000ff1e0ff */
[----:B------:R-:W3:Y:S01]  /*6cb0*/  LDL.LU R27, [R1+0x7c] ;  /* 0x00007c00011b7983 */ /* 0x000ee20000300800 */
[----:B------:R-:W-:-:S03]  /*6cc0*/  IADD3.X R6, PT, PT, R6, UR17, RZ, P4, !PT ;  /* 0x0000001106067c10 */ /* 0x000fc6000a7fe4ff */
[----:B------:R-:W-:Y:S04]  /*6cd0*/  STL [R1+0x5f8], R7 ;  /* 0x0005f80701007387 */ /* 0x000fe80000100800 */
[----:B------:R4:W-:Y:S01]  /*6ce0*/  STL [R1+0x634], R16 ;  /* 0x0006341001007387 */ /* 0x0009e20000100800 */
[----:B------:R-:W-:Y:S02]  /*6cf0*/  IADD3.X R4, PT, PT, R4, UR17, RZ, P5, !PT ;  /* 0x0000001104047c10 */ /* 0x000fe4000affe4ff */
[----:B------:R-:W-:Y:S02]  /*6d00*/  IADD3.X R3, PT, PT, R3, UR17, RZ, P3, !PT ;  /* 0x0000001103037c10 */ /* 0x000fe40009ffe4ff */
[----:B------:R-:W-:Y:S02]  /*6d10*/  IADD3.X R2, PT, PT, R2, UR17, RZ, P2, !PT ;  /* 0x0000001102027c10 */ /* 0x000fe400097fe4ff */
[----:B------:R-:W-:-:S02]  /*6d20*/  IADD3.X R9, PT, PT, R9, UR17, RZ, P1, !PT ;  /* 0x0000001109097c10 */ /* 0x000fc40008ffe4ff */
[----:B------:R-:W-:Y:S02]  /*6d30*/  IADD3.X R8, PT, PT, R8, UR17, RZ, P0, !PT ;  /* 0x0000001108087c10 */ /* 0x000fe400087fe4ff */
[----:B----4-:R-:W-:Y:S02]  /*6d40*/  IADD3 R16, P4, PT, R15, UR16, RZ ;  /* 0x000000100f107c10 */ /* 0x010fe4000ff9e0ff */
[----:B------:R-:W-:Y:S02]  /*6d50*/  SHF.R.S32.HI R7, RZ, 0x1f, R15 ;  /* 0x0000001fff077819 */ /* 0x000fe4000001140f */
[----:B------:R-:W4:Y:S04]  /*6d60*/  LDL.LU R15, [R1+0x78] ;  /* 0x00007800010f7983 */ /* 0x000f280000300800 */
[----:B------:R5:W-:Y:S04]  /*6d70*/  STL [R1+0x600], R6 ;  /* 0x0006000601007387 */ /* 0x000be80000100800 */
[----:B------:R0:W-:Y:S01]  /*6d80*/  STL [R1+0x63c], R16 ;  /* 0x00063c1001007387 */ /* 0x0001e20000100800 */
[----:B-----5:R-:W-:-:S02]  /*6d90*/  SHF.R.S32.HI R6, RZ, 0x1f, R14 ;  /* 0x0000001fff067819 */ /* 0x020fc4000001140e */
[----:B0-----:R-:W-:Y:S02]  /*6da0*/  IADD3.X R16, PT, PT, R5, UR17, RZ, P6, !PT ;  /* 0x0000001105107c10 */ /* 0x001fe4000b7fe4ff */
[----:B------:R-:W-:Y:S02]  /*6db0*/  IADD3 R14, P6, PT, R14, UR16, RZ ;  /* 0x000000100e0e7c10 */ /* 0x000fe4000ffde0ff */
[----:B------:R-:W-:Y:S01]  /*6dc0*/  SHF.R.S32.HI R5, RZ, 0x1f, R13 ;  /* 0x0000001fff057819 */ /* 0x000fe2000001140d */
[----:B------:R-:W-:Y:S01]  /*6dd0*/  STL [R1+0x608], R16 ;  /* 0x0006081001007387 */ /* 0x000fe20000100800 */
[----:B------:R-:W-:-:S03]  /*6de0*/  IADD3 R13, P5, PT, R13, UR16, RZ ;  /* 0x000000100d0d7c10 */ /* 0x000fc6000ffbe0ff */
[----:B------:R0:W-:Y:S04]  /*6df0*/  STL [R1+0x644], R14 ;  /* 0x0006440e01007387 */ /* 0x0001e80000100800 */
[----:B0-----:R-:W5:Y:S04]  /*6e00*/  LDL.LU R14, [R1+0x74] ;  /* 0x00007400010e7983 */ /* 0x001f680000300800 */
[----:B------:R0:W-:Y:S04]  /*6e10*/  STL [R1+0x610], R4 ;  /* 0x0006100401007387 */ /* 0x0001e80000100800 */
[----:B------:R1:W-:Y:S01]  /*6e20*/  STL [R1+0x64c], R13 ;  /* 0x00064c0d01007387 */ /* 0x0003e20000100800 */
[----:B0-----:R-:W-:-:S02]  /*6e30*/  SHF.R.S32.HI R4, RZ, 0x1f, R12 ;  /* 0x0000001fff047819 */ /* 0x001fc4000001140c */
[----:B------:R-:W-:Y:S01]  /*6e40*/  IADD3 R12, P3, PT, R12, UR16, RZ ;  /* 0x000000100c0c7c10 */ /* 0x000fe2000ff7e0ff */
[----:B-1----:R-:W5:Y:S04]  /*6e50*/  LDL.LU R13, [R1+0x70] ;  /* 0x00007000010d7983 */ /* 0x002f680000300800 */
[----:B------:R0:W-:Y:S04]  /*6e60*/  STL [R1+0x618], R3 ;  /* 0x0006180301007387 */ /* 0x0001e80000100800 */
[----:B------:R1:W-:Y:S01]  /*6e70*/  STL [R1+0x654], R12 ;  /* 0x0006540c01007387 */ /* 0x0003e20000100800 */
[----:B0-----:R-:W-:-:S03]  /*6e80*/  SHF.R.S32.HI R3, RZ, 0x1f, R11 ;  /* 0x0000001fff037819 */ /* 0x001fc6000001140b */
[----:B-1----:R-:W5:Y:S01]  /*6e90*/  LDL.LU R12, [R1+0x6c] ;  /* 0x00006c00010c7983 */ /* 0x002f620000300800 */
[----:B------:R-:W-:-:S03]  /*6ea0*/  IADD3 R11, P2, PT, R11, UR16, RZ ;  /* 0x000000100b0b7c10 */ /* 0x000fc6000ff5e0ff */
[----:B------:R0:W-:Y:S04]  /*6eb0*/  STL [R1+0x620], R2 ;  /* 0x0006200201007387 */ /* 0x0001e80000100800 */
[----:B------:R1:W-:Y:S01]  /*6ec0*/  STL [R1+0x65c], R11 ;  /* 0x00065c0b01007387 */ /* 0x0003e20000100800 */
[----:B0-----:R-:W-:Y:S02]  /*6ed0*/  SHF.R.S32.HI R2, RZ, 0x1f, R10 ;  /* 0x0000001fff027819 */ /* 0x001fe4000001140a */
[----:B------:R-:W-:Y:S01]  /*6ee0*/  IADD3 R10, P1, PT, R10, UR16, RZ ;  /* 0x000000100a0a7c10 */ /* 0x000fe2000ff3e0ff */
[----:B-1----:R-:W5:Y:S04]  /*6ef0*/  LDL.LU R11, [R1+0x68] ;  /* 0x00006800010b7983 */ /* 0x002f680000300800 */
[----:B------:R-:W-:Y:S04]  /*6f00*/  STL [R1+0x628], R9 ;  /* 0x0006280901007387 */ /* 0x000fe80000100800 */
[----:B------:R0:W-:Y:S01]  /*6f10*/  STL [R1+0x664], R10 ;  /* 0x0006640a01007387 */ /* 0x0001e20000100800 */
[----:B------:R-:W-:-:S02]  /*6f20*/  IADD3 R16, P0, PT, R18, UR16, RZ ;  /* 0x0000001012107c10 */ /* 0x000fc4000ff1e0ff */
[----:B------:R-:W-:Y:S01]  /*6f30*/  IADD3.X R7, PT, PT, R7, UR17, RZ, P4, !PT ;  /* 0x0000001107077c10 */ /* 0x000fe2000a7fe4ff */
[----:B0-----:R-:W5:Y:S01]  /*6f40*/  LDL.LU R10, [R1+0x64] ;  /* 0x00006400010a7983 */ /* 0x001f620000300800 */
[----:B------:R-:W-:-:S03]  /*6f50*/  SHF.R.S32.HI R9, RZ, 0x1f, R18 ;  /* 0x0000001fff097819 */ /* 0x000fc60000011412 */
        /* <DEDUP_REMOVED lines=8> */
[----:B------:R-:W2:Y:S04]  /*6fe0*/  LDL.LU R17, [R1+0x5c] ;  /* 0x00005c0001117983 */ /* 0x000ea80000300800 */
[----:B------:R4:W-:Y:S01]  /*6ff0*/  STL [R1+0x640], R6 ;  /* 0x0006400601007387 */ /* 0x0009e20000100800 */
[----:B---3--:R-:W-:Y:S02]  /*7000*/  IADD3 R16, P6, PT, R27, UR16, RZ ;  /* 0x000000101b107c10 */ /* 0x008fe4000ffde0ff */
[----:B------:R-:W-:-:S03]  /*7010*/  SHF.R.S32.HI R7, RZ, 0x1f, R27 ;  /* 0x0000001fff077819 */ /* 0x000fc6000001141b */
[----:B------:R0:W-:Y:S04]  /*7020*/  STL [R1+0x67c], R16 ;  /* 0x00067c1001007387 */ /* 0x0001e80000100800 */
[----:B------:R-:W3:Y:S01]  /*7030*/  LDL.LU R27, [R1+0x58] ;  /* 0x00005800011b7983 */ /* 0x000ee20000300800 */
[----:B------:R-:W-:Y:S02]  /*7040*/  IADD3.X R5, PT, PT, R5, UR17, RZ, P5, !PT ;  /* 0x0000001105057c10 */ /* 0x000fe4000affe4ff */
[----:B------:R-:W-:-:S03]  /*7050*/  IADD3.X R4, PT, PT, R4, UR17, RZ, P3, !PT ;  /* 0x0000001104047c10 */ /* 0x000fc60009ffe4ff */
[----:B------:R5:W-:Y:S01]  /*7060*/  STL [R1+0x648], R5 ;  /* 0x0006480501007387 */ /* 0x000be20000100800 */
[----:B------:R-:W-:-:S03]  /*7070*/  IADD3.X R3, PT, PT, R3, UR17, RZ, P2, !PT ;  /* 0x0000001103037c10 */ /* 0x000fc600097fe4ff */
[----:B------:R-:W3:Y:S01]  /*7080*/  LDL.LU R28, [R1+0x54] ;  /* 0x00005400011c7983 */ /* 0x000ee20000300800 */
[----:B------:R-:W-:Y:S02]  /*7090*/  IADD3.X R2, PT, PT, R2, UR17, RZ, P1, !PT ;  /* 0x0000001102027c10 */ /* 0x000fe40008ffe4ff */
[----:B------:R-:W-:Y:S02]  /*70a0*/  IADD3.X R9, PT, PT, R9, UR17, RZ, P0, !PT ;  /* 0x0000001109097c10 */ /* 0x000fe400087fe4ff */
[----:B------:R-:W-:Y:S02]  /*70b0*/  IADD3.X R8, PT, PT, R8, UR17, RZ, P4, !PT ;  /* 0x0000001108087c10 */ /* 0x000fe4000a7fe4ff */
[----:B------:R-:W-:Y:S02]  /*70c0*/  IADD3.X R7, PT, PT, R7, UR17, RZ, P6, !PT ;  /* 0x0000001107077c10 */ /* 0x000fe4000b7fe4ff */
[----:B----4-:R-:W-:Y:S02]  /*70d0*/  SHF.R.S32.HI R6, RZ, 0x1f, R15 ;  /* 0x0000001fff067819 */ /* 0x010fe4000001140f */
[----:B------:R-:W-:-:S05]  /*70e0*/  IADD3 R15, P5, PT, R15, UR16, RZ ;  /* 0x000000100f0f7c10 */ /* 0x000fca000ffbe0ff */
[----:B------:R1:W-:Y:S04]  /*70f0*/  STL [R1+0x684], R15 ;  /* 0x0006840f01007387 */ /* 0x0003e80000100800 */
[----:B0-----:R-:W4:Y:S04]  /*7100*/  LDL.LU R16, [R1+0x4c] ;  /* 0x00004c0001107983 */ /* 0x001f280000300800 */
[----:B------:R0:W-:Y:S01]  /*7110*/  STL [R1+0x650], R4 ;  /* 0x0006500401007387 */ /* 0x0001e20000100800 */
[----:B-----5:R-:W-:Y:S02]  /*7120*/  SHF.R.S32.HI R5, RZ, 0x1f, R14 ;  /* 0x0000001fff057819 */ /* 0x020fe4000001140e */
[----:B------:R-:W-:-:S05]  /*7130*/  IADD3 R14, P3, PT, R14, UR16, RZ ;  /* 0x000000100e0e7c10 */ /* 0x000fca000ff7e0ff */
[----:B------:R5:W-:Y:S04]  /*7140*/  STL [R1+0x68c], R14 ;  /* 0x00068c0e01007387 */ /* 0x000be80000100800 */
[----:B-1----:R-:W4:Y:S04]  /*7150*/  LDL.LU R15, [R1+0x40] ;  /* 0x00004000010f7983 */ /* 0x002f280000300800 */
[----:B------:R-:W-:Y:S01]  /*7160*/  STL [R1+0x658], R3 ;  /* 0x0006580301007387 */ /* 0x000fe20000100800 */
[----:B0-----:R-:W-:-:S03]  /*7170*/  SHF.R.S32.HI R4, RZ, 0x1f, R13 ;  /* 0x0000001fff047819 */ /* 0x001fc6000001140d */
[----:B-----5:R-:W5:Y:S01]  /*7180*/  LDL.LU R14, [R1+0x34] ;  /* 0x00003400010e7983 */ /* 0x020f620000300800 */
[----:B------:R-:W-:-:S05]  /*7190*/  IADD3 R13, P2, PT, R13, UR16, RZ ;  /* 0x000000100d0d7c10 */ /* 0x000fca000ff5e0ff */
[----:B------:R0:W-:Y:S04]  /*71a0*/  STL [R1+0x694], R13 ;  /* 0x0006940d01007387 */ /* 0x0001e80000100800 */
[----:B0-----:R-:W5:Y:S01]  /*71b0*/  LDL.LU R13, [R1+0x28] ;  /* 0x00002800010d7983 */ /* 0x001f620000300800 */
[----:B------:R-:W-:Y:S02]  /*71c0*/  SHF.R.S32.HI R3, RZ, 0x1f, R12 ;  /* 0x0000001fff037819 */ /* 0x000fe4000001140c */
[----:B------:R-:W-:Y:S01]  /*71d0*/  IADD3 R12, P1, PT, R12, UR16, RZ ;  /* 0x000000100c0c7c10 */ /* 0x000fe2000ff3e0ff */
[----:B------:R-:W-:Y:S04]  /*71e0*/  STL [R1+0x660], R2 ;  /* 0x0006600201007387 */ /* 0x000fe80000100800 */
[----:B------:R0:W-:Y:S04]  /*71f0*/  STL [R1+0x69c], R12 ;  /* 0x00069c0c01007387 */ /* 0x0001e80000100800 */
[----:B0-----:R-:W5:Y:S04]  /*7200*/  LDL.LU R12, [R1+0x1c] ;  /* 0x00001c00010c7983 */ /* 0x001f680000300800 */
[----:B------:R0:W-:Y:S01]  /*7210*/  STL [R1+0x668], R9 ;  /* 0x0006680901007387 */ /* 0x0001e20000100800 */
[----:B------:R-:W-:-:S02]  /*7220*/  SHF.R.S32.HI R2, RZ, 0x1f, R11 ;  /* 0x0000001fff027819 */ /* 0x000fc4000001140b */
[----:B0-----:R-:W-:Y:S02]  /*7230*/  IADD3 R9, P0, PT, R11, UR16, RZ ;  /* 0x000000100b097c10 */ /* 0x001fe4000ff1e0ff */
[----:B------:R-:W5:Y:S04]  /*7240*/  LDL.LU R11, [R1+0x14] ;  /* 0x00001400010b7983 */ /* 0x000f680000300800 */
[----:B------:R0:W-:Y:S04]  /*7250*/  STL [R1+0x6a4], R9 ;  /* 0x0006a40901007387 */ /* 0x0001e80000100800 */
[----:B------:R1:W-:Y:S01]  /*7260*/  STL [R1+0x670], R8 ;  /* 0x0006700801007387 */ /* 0x0003e20000100800 */
[----:B------:R-:W-:-:S02]  /*7270*/  IADD3.X R6, PT, PT, R6, UR17, RZ, P5, !PT ;  /* 0x0000001106067c10 */ /* 0x000fc4000affe4ff */
[----:B0-----:R-:W-:Y:S02]  /*7280*/  SHF.R.S32.HI R9, RZ, 0x1f, R10 ;  /* 0x0000001fff097819 */ /* 0x001fe4000001140a */
[----:B-1----:R-:W-:Y:S02]  /*7290*/  IADD3 R8, P4, PT, R10, UR16, RZ ;  /* 0x000000100a087c10 */ /* 0x002fe4000ff9e0ff */
[----:B------:R-:W5:Y:S04]  /*72a0*/  LDL.LU R10, [R1+0x8] ;  /* 0x00000800010a7983 */ /* 0x000f680000300800 */
[----:B------:R0:W-:Y:S04]  /*72b0*/  STL [R1+0x6ac], R8 ;  /* 0x0006ac0801007387 */ /* 0x0001e80000100800 */
[----:B------:R1:W-:Y:S01]  /*72c0*/  STL [R1+0x678], R7 ;  /* 0x0006780701007387 */ /* 0x0003e20000100800 */
[----:B------:R-:W-:-:S02]  /*72d0*/  IADD3.X R5, PT, PT, R5, UR17, RZ, P3, !PT ;  /* 0x0000001105057c10 */ /* 0x000fc40009ffe4ff */
[----:B0-----:R-:W-:Y:S02]  /*72e0*/  SHF.R.S32.HI R8, RZ, 0x1f, R18 ;  /* 0x0000001fff087819 */ /* 0x001fe40000011412 */
[----:B-1----:R-:W-:Y:S02]  /*72f0*/  IADD3 R7, P6, PT, R18, UR16, RZ ;  /* 0x0000001012077c10 */ /* 0x002fe4000ffde0ff */
[----:B------:R-:W5:Y:S04]  /*7300*/  LDL.LU R18, [R1+0xad0] ;  /* 0x000ad00001127983 */ /* 0x000f680000300800 */
[----:B------:R-:W-:Y:S04]  /*7310*/  STL [R1+0x6b4], R7 ;  /* 0x0006b40701007387 */ /* 0x000fe80000100800 */
[----:B------:R2:W-:Y:S02]  /*7320*/  STL [R1+0x680], R6 ;  /* 0x0006800601007387 */ /* 0x0005e40000100800 */
[----:B--2---:R-:W-:-:S02]  /*7330*/  IADD3 R6, P5, PT, R17, UR16, RZ ;  /* 0x0000001011067c10 */ /* 0x004fc4000ffbe0ff */
[----:B------:R-:W-:Y:S02]  /*7340*/  SHF.R.S32.HI R7, RZ, 0x1f, R17 ;  /* 0x0000001fff077819 */ /* 0x000fe40000011411 */
[----:B------:R-:W2:Y:S04]  /*7350*/  LDL.LU R17, [R1+0xacc] ;  /* 0x000acc0001117983 */ /* 0x000ea80000300800 */
[----:B------:R3:W-:Y:S04]  /*7360*/  STL [R1+0x6bc], R6 ;  /* 0x0006bc0601007387 */ /* 0x0007e80000100800 */
[----:B------:R0:W-:Y:S01]  /*7370*/  STL [R1+0x688], R5 ;  /* 0x0006880501007387 */ /* 0x0001e20000100800 */
[----:B---3--:R-:W-:-:S02]  /*7380*/  SHF.R.S32.HI R6, RZ, 0x1f, R27 ;  /* 0x0000001fff067819 */ /* 0x008fc4000001141b */
[----:B0-----:R-:W-:Y:S02]  /*7390*/  IADD3 R5, P3, PT, R27, UR16, RZ ;  /* 0x000000101b057c10 */ /* 0x001fe4000ff7e0ff */
[----:B------:R-:W3:Y:S01]  /*73a0*/  LDL.LU R27, [R1+0xac8] ;  /* 0x000ac800011b7983 */ /* 0x000ee20000300800 */
[----:B------:R-:W-:-:S03]  /*73b0*/  IADD3.X R4, PT, PT, R4, UR17, RZ, P2, !PT ;  /* 0x0000001104047c10 */ /* 0x000fc600097fe4ff */
[----:B------:R0:W-:Y:S04]  /*73c0*/  STL [R1+0x6c4], R5 ;  /* 0x0006c40501007387 */ /* 0x0001e80000100800 */
[----:B------:R-:W-:Y:S01]  /*73d0*/  STL [R1+0x690], R4 ;  /* 0x0006900401007387 */ /* 0x000fe20000100800 */
[----:B0-----:R-:W-:Y:S02]  /*73e0*/  SHF.R.S32.HI R5, RZ, 0x1f, R28 ;  /* 0x0000001fff057819 */ /* 0x001fe4000001141c */
[----:B------:R-:W-:-:S05]  /*73f0*/  IADD3 R28, P2, PT, R28, UR16, RZ ;  /* 0x000000101c1c7c10 */ /* 0x000fca000ff5e0ff */
[----:B------:R0:W-:Y:S02]  /*7400*/  STL [R1+0x6cc], R28 ;  /* 0x0006cc1c01007387 */ /* 0x0001e40000100800 */
[----:B0-----:R-:W-:-:S05]  /*7410*/  IADD3.X R28, PT, PT, R3, UR17, RZ, P1, !PT ;  /* 0x00000011031c7c10 */ /* 0x001fca0008ffe4ff */
[----:B------:R0:W-:Y:S02]  /*7420*/  STL [R1+0x698], R28 ;  /* 0x0006981c01007387 */ /* 0x0001e40000100800 */
[----:B0-----:R-:W-:Y:S02]  /*7430*/  IADD3.X R28, PT, PT, R2, UR17, RZ, P0, !PT ;  /* 0x00000011021c7c10 */ /* 0x001fe400087fe4ff */
[----:B----4-:R-:W-:Y:S02]  /*7440*/  SHF.R.S32.HI R4, RZ, 0x1f, R16 ;  /* 0x0000001fff047819 */ /* 0x010fe40000011410 */
[----:B------:R-:W-:-:S05]  /*7450*/  IADD3 R16, P1, PT, R16, UR16, RZ ;  /* 0x0000001010107c10 */ /* 0x000fca000ff3e0ff */
[----:B------:R0:W-:Y:S04]  /*7460*/  STL [R1+0x6d4], R16 ;  /* 0x0006d41001007387 */ /* 0x0001e80000100800 */
[----:B------:R-:W-:Y:S01]  /*7470*/  STL [R1+0x6a0], R28 ;  /* 0x0006a01c01007387 */ /* 0x000fe20000100800 */
[----:B------:R-:W-:Y:S02]  /*7480*/  SHF.R.S32.HI R3, RZ, 0x1f, R15 ;  /* 0x0000001fff037819 */ /* 0x000fe4000001140f */
[----:B0-----:R-:W-:Y:S02]  /*7490*/  IADD3 R16, P0, PT, R15, UR16, RZ ;  /* 0x000000100f107c10 */ /* 0x001fe4000ff1e0ff */
[----:B------:R-:W-:Y:S02]  /*74a0*/  IADD3.X R15, PT, PT, R9, UR17, RZ, P4, !PT ;  /* 0x00000011090f7c10 */ /* 0x000fe4000a7fe4ff */
[----:B-----5:R-:W-:-:S02]  /*74b0*/  SHF.R.S32.HI R2, RZ, 0x1f, R14 ;  /* 0x0000001fff027819 */ /* 0x020fc4000001140e */
[----:B------:R-:W-:Y:S01]  /*74c0*/  IADD3 R14, P4, PT, R14, UR16, RZ ;  /* 0x000000100e0e7c10 */ /* 0x000fe2000ff9e0ff */
[----:B------:R-:W-:Y:S04]  /*74d0*/  STL [R1+0x6dc], R16 ;  /* 0x0006dc1001007387 */ /* 0x000fe80000100800 */
[----:B------:R0:W-:Y:S04]  /*74e0*/  STL [R1+0x6a8], R15 ;  /* 0x0006a80f01007387 */ /* 0x0001e80000100800 */
[----:B------:R1:W-:Y:S01]  /*74f0*/  STL [R1+0x6e4], R14 ;  /* 0x0006e40e01007387 */ /* 0x0003e20000100800 */
[----:B------:R-:W-:-:S02]  /*7500*/  SHF.R.S32.HI R9, RZ, 0x1f, R13 ;  /* 0x0000001fff097819 */ /* 0x000fc4000001140d */
[----:B0-----:R-:W-:Y:S02]  /*7510*/  IADD3.X R15, PT, PT, R8, UR17, RZ, P6, !PT ;  /* 0x00000011080f7c10 */ /* 0x001fe4000b7fe4ff */
[----:B-1----:R-:W-:Y:S02]  /*7520*/  IADD3 R14, P6, PT, R13, UR16, RZ ;  /* 0x000000100d0e7c10 */ /* 0x002fe4000ffde0ff */
[----:B------:R-:W-:Y:S01]  /*7530*/  IADD3.X R13, PT, PT, R7, UR17, RZ, P5, !PT ;  /* 0x00000011070d7c10 */ /* 0x000fe2000affe4ff */
[----:B------:R-:W-:Y:S04]  /*7540*/  STL [R1+0x6b0], R15 ;  /* 0x0006b00f01007387 */ /* 0x000fe80000100800 */
[----:B------:R-:W-:Y:S01]  /*7550*/  STL [R1+0x6ec], R14 ;  /* 0x0006ec0e01007387 */ /* 0x000fe20000100800 */
[----:B------:R-:W-:-:S02]  /*7560*/  SHF.R.S32.HI R8, RZ, 0x1f, R12 ;  /* 0x0000001fff087819 */ /* 0x000fc4000001140c */
[----:B------:R-:W-:Y:S01]  /*7570*/  IADD3 R12, P5, PT, R12, UR16, RZ ;  /* 0x000000100c0c7c10 */ /* 0x000fe2000ffbe0ff */
[----:B------:R0:W-:Y:S04]  /*7580*/  STL [R1+0x6b8], R13 ;  /* 0x0006b80d01007387 */ /* 0x0001e80000100800 */
[----:B------:R1:W-:Y:S01]  /*7590*/  STL [R1+0x6f4], R12 ;  /* 0x0006f40c01007387 */ /* 0x0003e20000100800 */
[----:B0-----:R-:W-:Y:S02]  /*75a0*/  IADD3.X R13, PT, PT, R6, UR17, RZ, P3, !PT ;  /* 0x00000011060d7c10 */ /* 0x001fe40009ffe4ff */
[----:B------:R-:W-:Y:S02]  /*75b0*/  SHF.R.S32.HI R7, RZ, 0x1f, R11 ;  /* 0x0000001fff077819 */ /* 0x000fe4000001140b */
[----:B-1----:R-:W-:-:S02]  /*75c0*/  IADD3 R12, P3, PT, R11, UR16, RZ ;  /* 0x000000100b0c7c10 */ /* 0x002fc4000ff7e0ff */
[----:B------:R-:W-:Y:S01]  /*75d0*/  IADD3.X R11, PT, PT, R5, UR17, RZ, P2, !PT ;  /* 0x00000011050b7c10 */ /* 0x000fe200097fe4ff */
[----:B------:R-:W-:Y:S04]  /*75e0*/  STL [R1+0x6c0], R13 ;  /* 0x0006c00d01007387 */ /* 0x000fe80000100800 */
[----:B------:R-:W-:Y:S04]  /*75f0*/  STL [R1+0x6fc], R12 ;  /* 0x0006fc0c01007387 */ /* 0x000fe80000100800 */
[----:B------:R0:W-:Y:S01]  /*7600*/  STL [R1+0x6c8], R11 ;  /* 0x0006c80b01007387 */ /* 0x0001e20000100800 */
[----:B------:R-:W-:-:S02]  /*7610*/  SHF.R.S32.HI R6, RZ, 0x1f, R10 ;  /* 0x0000001fff067819 */ /* 0x000fc4000001140a */
[----:B------:R-:W-:Y:S02]  /*7620*/  IADD3 R10, P2, PT, R10, UR16, RZ ;  /* 0x000000100a0a7c10 */ /* 0x000fe4000ff5e0ff */
[----:B0-----:R-:W-:-:S03]  /*7630*/  IADD3.X R11, PT, PT, R4, UR17, RZ, P1, !PT ;  /* 0x00000011040b7c10 */ /* 0x001fc60008ffe4ff */
[----:B------:R3:W-:Y:S01]  /*7640*/  STL [R1+0x704], R10 ;  /* 0x0007040a01007387 */ /* 0x0007e20000100800 */
[----:B------:R-:W-:-:S03]  /*7650*/  IADD3.X R3, PT, PT, R3, UR17, RZ, P0, !PT ;  /* 0x0000001103037c10 */ /* 0x000fc600087fe4ff */
[----:B------:R-:W-:Y:S01]  /*7660*/  STL [R1+0x6d0], R11 ;  /* 0x0006d00b01007387 */ /* 0x000fe20000100800 */
[----:B------:R-:W-:Y:S01]  /*7670*/  IADD3.X R2, PT, PT, R2, UR17, RZ, P4, !PT ;  /* 0x0000001102027c10 */ /* 0x000fe2000a7fe4ff */
[----:B------:R-:W-:Y:S01]  /*7680*/  IMAD R19, R19, UR10, RZ ;  /* 0x0000000a13137c24 */ /* 0x000fe2000f8e02ff */
[----:B------:R-:W-:Y:S02]  /*7690*/  IADD3.X R9, PT, PT, R9, UR17, RZ, P6, !PT ;  /* 0x0000001109097c10 */ /* 0x000fe4000b7fe4ff */
[----:B---3--:R-:W-:-:S05]  /*76a0*/  IADD3 R10, P1, PT, R27, UR16, RZ ;  /* 0x000000101b0a7c10 */ /* 0x008fca000ff3e0ff */
[----:B------:R2:W-:Y:S04]  /*76b0*/  STL [R1+0x70c], R10 ;  /* 0x00070c0a01007387 */ /* 0x0005e80000100800 */
[----:B------:R-:W3:Y:S01]  /*76c0*/  LDL.LU R15, [R1+0x94] ;  /* 0x00009400010f7983 */ /* 0x000ee20000300800 */
[----:B--2---:R-:W-:-:S03]  /*76d0*/  IADD3 R10, P0, PT, R17, UR16, RZ ;  /* 0x00000010110a7c10 */ /* 0x004fc6000ff1e0ff */
[----:B------:R-:W-:Y:S04]  /*76e0*/  STL [R1+0x6d8], R3 ;  /* 0x0006d80301007387 */ /* 0x000fe80000100800 */
[----:B------:R0:W-:Y:S04]  /*76f0*/  STL [R1+0x714], R10 ;  /* 0x0007140a01007387 */ /* 0x0001e80000100800 */
[----:B------:R-:W2:Y:S01]  /*7700*/  LDL.LU R14, [R1+0x98] ;  /* 0x00009800010e7983 */ /* 0x000ea20000300800 */
[----:B0-----:R-:W-:-:S03]  /*7710*/  IADD3 R10, P4, PT, R18, UR16, RZ ;  /* 0x00000010120a7c10 */ /* 0x001fc6000ff9e0ff */
[----:B------:R-:W-:Y:S04]  /*7720*/  STL [R1+0x6e0], R2 ;  /* 0x0006e00201007387 */ /* 0x000fe80000100800 */
[----:B------:R0:W-:Y:S04]  /*7730*/  STL [R1+0x71c], R10 ;  /* 0x00071c0a01007387 */ /* 0x0001e80000100800 */
[----:B------:R-:W4:Y:S01]  /*7740*/  LDL.LU R13, [R1+0x9c] ;  /* 0x00009c00010d7983 */ /* 0x000f220000300800 */
[----:B0-----:R-:W-:-:S03]  /*7750*/  IADD3 R10, P6, PT, R19, UR16, RZ ;  /* 0x00000010130a7c10 */ /* 0x001fc6000ffde0ff */
[----:B------:R-:W-:Y:S04]  /*7760*/  STL [R1+0x6e8], R9 ;  /* 0x0006e80901007387 */ /* 0x000fe80000100800 */
[----:B------:R-:W5:Y:S04]  /*7770*/  LDL.LU R12, [R1+0xa0] ;  /* 0x0000a000010c7983 */ /* 0x000f680000300800 */
[----:B------:R0:W-:Y:S04]  /*7780*/  STL [R1+0x724], R10 ;  /* 0x0007240a01007387 */ /* 0x0001e80000100800 */
[----:B------:R-:W5:Y:S01]  /*7790*/  LDL.LU R11, [R1+0xa4] ;  /* 0x0000a400010b7983 */ /* 0x000f620000300800 */
[----:B------:R-:W-:Y:S01]  /*77a0*/  IMAD R20, R20, UR10, RZ ;  /* 0x0000000a14147c24 */ /* 0x000fe2000f8e02ff */
[----:B------:R-:W-:Y:S01]  /*77b0*/  IADD3.X R8, PT, PT, R8, UR17, RZ, P5, !PT ;  /* 0x0000001108087c10 */ /* 0x000fe2000affe4ff */
[----:B------:R-:W-:-:S03]  /*77c0*/  IMAD R21, R21, UR10, RZ ;  /* 0x0000000a15157c24 */ /* 0x000fc6000f8e02ff */
[----:B0-----:R-:W-:Y:S01]  /*77d0*/  IADD3 R10, P5, PT, R20, UR16, RZ ;  /* 0x00000010140a7c10 */ /* 0x001fe2000ffbe0ff */
[----:B------:R-:W-:Y:S01]  /*77e0*/  STL [R1+0x6f0], R8 ;  /* 0x0006f00801007387 */ /* 0x000fe20000100800 */
[----:B------:R-:W-:Y:S01]  /*77f0*/  IADD3.X R16, PT, PT, R7, UR17, RZ, P3, !PT ;  /* 0x0000001107107c10 */ /* 0x000fe20009ffe4ff */
[----:B------:R-:W-:Y:S02]  /*7800*/  IMAD R22, R22, UR10, RZ ;  /* 0x0000000a16167c24 */ /* 0x000fe4000f8e02ff */
[----:B------:R0:W-:Y:S01]  /*7810*/  STL [R1+0x72c], R10 ;  /* 0x00072c0a01007387 */ /* 0x0001e20000100800 */
[----:B------:R-:W-:-:S03]  /*7820*/  IMAD R23, R23, UR10, RZ ;  /* 0x0000000a17177c24 */ /* 0x000fc6000f8e02ff */
[----:B------:R1:W-:Y:S01]  /*7830*/  STL [R1+0x6f8], R16 ;  /* 0x0006f81001007387 */ /* 0x0003e20000100800 */
[----:B0-----:R-:W-:Y:S02]  /*7840*/  IADD3 R10, P3, PT, R21, UR16, RZ ;  /* 0x00000010150a7c10 */ /* 0x001fe4000ff7e0ff */
[----:B------:R-:W-:Y:S02]  /*7850*/  SHF.R.S32.HI R5, RZ, 0x1f, R27 ;  /* 0x0000001fff057819 */ /* 0x000fe4000001141b */
[----:B-1----:R-:W-:Y:S01]  /*7860*/  IADD3.X R16, PT, PT, R6, UR17, RZ, P2, !PT ;  /* 0x0000001106107c10 */ /* 0x002fe200097fe4ff */
        /* <DEDUP_REMOVED lines=13> */
[----:B------:R-:W-:-:S03]  /*7940*/  SHF.R.S32.HI R2, RZ, 0x1f, R19 ;  /* 0x0000001fff027819 */ /* 0x000fc60000011413 */
[----:B------:R1:W-:Y:S01]  /*7950*/  STL [R1+0x710], R16 ;  /* 0x0007101001007387 */ /* 0x0003e20000100800 */
[----:B0-----:R-:W-:Y:S01]  /*7960*/  IADD3 R10, P0, PT, R24, UR16, RZ ;  /* 0x00000010180a7c10 */ /* 0x001fe2000ff1e0ff */
[----:B------:R-:W-:Y:S01]  /*7970*/  IMAD R26, R26, UR10, RZ ;  /* 0x0000000a1a1a7c24 */ /* 0x000fe2000f8e02ff */
[----:B------:R-:W-:Y:S01]  /*7980*/  IADD3.X R2, PT, PT, R2, UR17, RZ, P6, !PT ;  /* 0x0000001102027c10 */ /* 0x000fe2000b7fe4ff */
[----:B------:R-:W-:Y:S01]  /*7990*/  USHF.R.S32.HI UR48, URZ, 0x1f, UR47 ;  /* 0x0000001fff307899 */ /* 0x000fe2000801142f */
[----:B-1----:R-:W-:Y:S01]  /*79a0*/  IADD3.X R16, PT, PT, R3, UR17, RZ, P4, !PT ;  /* 0x0000001103107c10 */ /* 0x002fe2000a7fe4ff */
[----:B------:R0:W-:Y:S01]  /*79b0*/  STL [R1+0x74c], R10 ;  /* 0x00074c0a01007387 */ /* 0x0001e20000100800 */
[----:B------:R-:W-:Y:S01]  /*79c0*/  SHF.R.S32.HI R9, RZ, 0x1f, R20 ;  /* 0x0000001fff097819 */ /* 0x000fe20000011414 */
[----:B------:R-:W-:Y:S02]  /*79d0*/  USHF.R.S32.HI UR49, URZ, 0x1f, UR46 ;  /* 0x0000001fff317899 */ /* 0x000fe4000801142e */
[----:B------:R1:W-:Y:S01]  /*79e0*/  STL [R1+0x718], R16 ;  /* 0x0007181001007387 */ /* 0x0003e20000100800 */
[----:B------:R-:W-:Y:S01]  /*79f0*/  SHF.R.S32.HI R8, RZ, 0x1f, R21 ;  /* 0x0000001fff087819 */ /* 0x000fe20000011415 */
[----:B------:R-:W-:Y:S01]  /*7a00*/  USHF.R.S32.HI UR50, URZ, 0x1f, UR45 ;  /* 0x0000001fff327899 */ /* 0x000fe2000801142d */
[----:B------:R-:W-:Y:S01]  /*7a10*/  SHF.R.S32.HI R7, RZ, 0x1f, R22 ;  /* 0x0000001fff077819 */ /* 0x000fe20000011416 */
[----:B------:R-:W-:Y:S01]  /*7a20*/  USHF.R.S32.HI UR51, URZ, 0x1f, UR44 ;  /* 0x0000001fff337899 */ /* 0x000fe2000801142c */
[----:B0-----:R-:W-:Y:S01]  /*7a30*/  IADD3 R10, P4, PT, R25, UR16, RZ ;  /* 0x00000010190a7c10 */ /* 0x001fe2000ff9e0ff */
[----:B------:R-:W-:Y:S01]  /*7a40*/  USHF.R.S32.HI UR52, URZ, 0x1f, UR43 ;  /* 0x0000001fff347899 */ /* 0x000fe2000801142b */
[----:B------:R-:W-:Y:S01]  /*7a50*/  SHF.R.S32.HI R6, RZ, 0x1f, R23 ;  /* 0x0000001fff067819 */ /* 0x000fe20000011417 */
[----:B------:R-:W-:Y:S01]  /*7a60*/  USHF.R.S32.HI UR53, URZ, 0x1f, UR42 ;  /* 0x0000001fff357899 */ /* 0x000fe2000801142a */
[----:B-1----:R-:W-:Y:S01]  /*7a70*/  IADD3 R16, P6, PT, R26, UR16, RZ ;  /* 0x000000101a107c10 */ /* 0x002fe2000ffde0ff */
[----:B------:R-:W-:Y:S01]  /*7a80*/  STL [R1+0x754], R10 ;  /* 0x0007540a01007387 */ /* 0x000fe20000100800 */
[----:B------:R-:W-:Y:S01]  /*7a90*/  SHF.R.S32.HI R5, RZ, 0x1f, R24 ;  /* 0x0000001fff057819 */ /* 0x000fe20000011418 */
[----:B------:R-:W-:-:S02]  /*7aa0*/  USHF.R.S32.HI UR54, URZ, 0x1f, UR41 ;  /* 0x0000001fff367899 */ /* 0x000fc40008011429 */
[----:B------:R0:W-:Y:S01]  /*7ab0*/  STL [R1+0x720], R2 ;  /* 0x0007200201007387 */ /* 0x0001e20000100800 */
[----:B------:R-:W-:Y:S01]  /*7ac0*/  SHF.R.S32.HI R4, RZ, 0x1f, R25 ;  /* 0x0000001fff047819 */ /* 0x000fe20000011419 */
[----:B------:R-:W-:Y:S02]  /*7ad0*/  USHF.R.S32.HI UR55, URZ, 0x1f, UR40 ;  /* 0x0000001fff377899 */ /* 0x000fe40008011428 */
[----:B------:R-:W-:Y:S01]  /*7ae0*/  STL [R1+0x75c], R16 ;  /* 0x00075c1001007387 */ /* 0x000fe20000100800 */
[----:B------:R-:W-:Y:S02]  /*7af0*/  USHF.R.S32.HI UR56, URZ, 0x1f, UR39 ;  /* 0x0000001fff387899 */ /* 0x000fe40008011427 */
[----:B------:R-:W-:Y:S02]  /*7b00*/  USHF.R.S32.HI UR57, URZ, 0x1f, UR38 ;  /* 0x0000001fff397899 */ /* 0x000fe40008011426 */
[----:B------:R-:W-:Y:S01]  /*7b10*/  USHF.R.S32.HI UR58, URZ, 0x1f, UR37 ;  /* 0x0000001fff3a7899 */ /* 0x000fe20008011425 */
[----:B0-----:R-:W-:Y:S01]  /*7b20*/  IADD3.X R2, PT, PT, R9, UR17, RZ, P5, !PT ;  /* 0x0000001109027c10 */ /* 0x001fe2000affe4ff */
[----:B------:R-:W-:-:S02]  /*7b30*/  USHF.R.S32.HI UR59, URZ, 0x1f, UR36 ;  /* 0x0000001fff3b7899 */ /* 0x000fc40008011424 */
[----:B------:R-:W-:Y:S02]  /*7b40*/  USHF.R.S32.HI UR60, URZ, 0x1f, UR35 ;  /* 0x0000001fff3c7899 */ /* 0x000fe40008011423 */
[----:B------:R0:W-:Y:S01]  /*7b50*/  STL [R1+0x728], R2 ;  /* 0x0007280201007387 */ /* 0x0001e20000100800 */
[----:B------:R-:W-:Y:S02]  /*7b60*/  USHF.R.S32.HI UR61, URZ, 0x1f, UR34 ;  /* 0x0000001fff3d7899 */ /* 0x000fe40008011422 */
[----:B------:R-:W-:Y:S02]  /*7b70*/  USHF.R.S32.HI UR62, URZ, 0x1f, UR33 ;  /* 0x0000001fff3e7899 */ /* 0x000fe40008011421 */
[----:B------:R-:W-:Y:S02]  /*7b80*/  USHF.R.S32.HI UR63, URZ, 0x1f, UR32 ;  /* 0x0000001fff3f7899 */ /* 0x000fe40008011420 */
[----:B------:R-:W-:Y:S02]  /*7b90*/  USHF.R.S32.HI UR64, URZ, 0x1f, UR31 ;  /* 0x0000001fff407899 */ /* 0x000fe4000801141f */
[----:B------:R-:W-:Y:S01]  /*7ba0*/  USHF.R.S32.HI UR65, URZ, 0x1f, UR30 ;  /* 0x0000001fff417899 */ /* 0x000fe2000801141e */
[----:B0-----:R-:W-:Y:S01]  /*7bb0*/  IADD3.X R2, PT, PT, R8, UR17, RZ, P3, !PT ;  /* 0x0000001108027c10 */ /* 0x001fe20009ffe4ff */
[----:B------:R-:W-:Y:S01]  /*7bc0*/  USHF.R.S32.HI UR66, URZ, 0x1f, UR29 ;  /* 0x0000001fff427899 */ /* 0x000fe2000801141d */
[----:B------:R-:W-:Y:S01]  /*7bd0*/  SHF.R.S32.HI R3, RZ, 0x1f, R26 ;  /* 0x0000001fff037819 */ /* 0x000fe2000001141a */
[----:B------:R-:W-:-:S02]  /*7be0*/  USHF.R.S32.HI UR67, URZ, 0x1f, UR28 ;  /* 0x0000001fff437899 */ /* 0x000fc4000801141c */
[----:B------:R-:W-:Y:S02]  /*7bf0*/  USHF.R.S32.HI UR68, URZ, 0x1f, UR27 ;  /* 0x0000001fff447899 */ /* 0x000fe4000801141b */
[----:B------:R-:W-:Y:S02]  /*7c00*/  USHF.R.S32.HI UR69, URZ, 0x1f, UR26 ;  /* 0x0000001fff457899 */ /* 0x000fe4000801141a */
[----:B------:R-:W-:Y:S02]  /*7c10*/  USHF.R.S32.HI UR70, URZ, 0x1f, UR25 ;  /* 0x0000001fff467899 */ /* 0x000fe40008011419 */
[----:B------:R-:W-:Y:S02]  /*7c20*/  USHF.R.S32.HI UR71, URZ, 0x1f, UR24 ;  /* 0x0000001fff477899 */ /* 0x000fe40008011418 */
[----:B------:R-:W-:Y:S02]  /*7c30*/  USHF.R.S32.HI UR72, URZ, 0x1f, UR23 ;  /* 0x0000001fff487899 */ /* 0x000fe40008011417 */
[----:B------:R-:W-:-:S02]  /*7c40*/  USHF.R.S32.HI UR73, URZ, 0x1f, UR22 ;  /* 0x0000001fff497899 */ /* 0x000fc40008011416 */
[----:B------:R-:W-:Y:S02]  /*7c50*/  USHF.R.S32.HI UR74, URZ, 0x1f, UR21 ;  /* 0x0000001fff4a7899 */ /* 0x000fe40008011415 */
[----:B------:R-:W-:Y:S02]  /*7c60*/  USHF.R.S32.HI UR75, URZ, 0x1f, UR20 ;  /* 0x0000001fff4b7899 */ /* 0x000fe40008011414 */
[----:B------:R-:W-:Y:S01]  /*7c70*/  USHF.R.S32.HI UR76, URZ, 0x1f, UR18 ;  /* 0x0000001fff4c7899 */ /* 0x000fe20008011412 */
[----:B------:R-:W0:Y:S01]  /*7c80*/  LDCU.64 UR10, c[0x0][0x380] ;  /* 0x00007000ff0a77ac */ /* 0x000e220008000a00 */
[----:B---3--:R-:W-:Y:S02]  /*7c90*/  SHF.R.S32.HI R10, RZ, 0x1f, R15 ;  /* 0x0000001fff0a7819 */ /* 0x008fe4000001140f */
[----:B------:R-:W-:-:S05]  /*7ca0*/  IADD3 R15, P5, PT, R15, UR16, RZ ;  /* 0x000000100f0f7c10 */ /* 0x000fca000ffbe0ff */
[----:B------:R-:W-:Y:S04]  /*7cb0*/  STL [R1+0x764], R15 ;  /* 0x0007640f01007387 */ /* 0x000fe80000100800 */
[----:B------:R1:W-:Y:S01]  /*7cc0*/  STL [R1+0x730], R2 ;  /* 0x0007300201007387 */ /* 0x0003e20000100800 */
[----:B--2---:R-:W-:Y:S02]  /*7cd0*/  SHF.R.S32.HI R9, RZ, 0x1f, R14 ;  /* 0x0000001fff097819 */ /* 0x004fe4000001140e */
[----:B------:R-:W-:Y:S02]  /*7ce0*/  IADD3 R14, P3, PT, R14, UR16, RZ ;  /* 0x000000100e0e7c10 */ /* 0x000fe4000ff7e0ff */
[----:B-1----:R-:W-:-:S03]  /*7cf0*/  IADD3.X R2, PT, PT, R7, UR17, RZ, P2, !PT ;  /* 0x0000001107027c10 */ /* 0x002fc600097fe4ff */
[----:B------:R-:W-:Y:S04]  /*7d00*/  STL [R1+0x76c], R14 ;  /* 0x00076c0e01007387 */ /* 0x000fe80000100800 */
[----:B------:R1:W-:Y:S01]  /*7d10*/  STL [R1+0x738], R2 ;  /* 0x0007380201007387 */ /* 0x0003e20000100800 */
[----:B----4-:R-:W-:Y:S02]  /*7d20*/  SHF.R.S32.HI R8, RZ, 0x1f, R13 ;  /* 0x0000001fff087819 */ /* 0x010fe4000001140d */
[----:B------:R-:W-:Y:S02]  /*7d30*/  IADD3 R13, P2, PT, R13, UR16, RZ ;  /* 0x000000100d0d7c10 */ /* 0x000fe4000ff5e0ff */
[----:B-1----:R-:W-:-:S03]  /*7d40*/  IADD3.X R2, PT, PT, R6, UR17, RZ, P1, !PT ;  /* 0x0000001106027c10 */ /* 0x002fc60008ffe4ff */
[----:B------:R-:W-:Y:S01]  /*7d50*/  STL [R1+0x774], R13 ;  /* 0x0007740d01007387 */ /* 0x000fe20000100800 */
[----:B-----5:R-:W-:-:S03]  /*7d60*/  SHF.R.S32.HI R7, RZ, 0x1f, R12 ;  /* 0x0000001fff077819 */ /* 0x020fc6000001140c */
[----:B------:R1:W-:Y:S01]  /*7d70*/  STL [R1+0x740], R2 ;  /* 0x0007400201007387 */ /* 0x0003e20000100800 */
[----:B------:R-:W-:Y:S02]  /*7d80*/  IADD3 R12, P1, PT, R12, UR16, RZ ;  /* 0x000000100c0c7c10 */ /* 0x000fe4000ff3e0ff */
[----:B------:R-:W-:Y:S02]  /*7d90*/  SHF.R.S32.HI R6, RZ, 0x1f, R11 ;  /* 0x0000001fff067819 */ /* 0x000fe4000001140b */
[----:B-1----:R-:W-:Y:S02]  /*7da0*/  IADD3.X R2, PT, PT, R5, UR17, RZ, P0, !PT ;  /* 0x0000001105027c10 */ /* 0x002fe400087fe4ff */
[----:B------:R-:W-:Y:S01]  /*7db0*/  IADD3 R11, P0, PT, R11, UR16, RZ ;  /* 0x000000100b0b7c10 */ /* 0x000fe2000ff1e0ff */
[----:B------:R-:W-:Y:S04]  /*7dc0*/  STL [R1+0x77c], R12 ;  /* 0x00077c0c01007387 */ /* 0x000fe80000100800 */
[----:B------:R1:W-:Y:S01]  /*7dd0*/  STL [R1+0x748], R2 ;  /* 0x0007480201007387 */ /* 0x0003e20000100800 */
[----:B------:R-:W-:-:S03]  /*7de0*/  SHF.R.S32.HI R5, RZ, 0x1f, R0 ;  /* 0x0000001fff057819 */ /* 0x000fc60000011400 */
[----:B------:R2:W-:Y:S01]  /*7df0*/  STL [R1+0x784], R11 ;  /* 0x0007840b01007387 */ /* 0x0005e20000100800 */
[----:B-1----:R-:W-:Y:S02]  /*7e00*/  IADD3.X R2, PT, PT, R4, UR17, RZ, P4, !PT ;  /* 0x0000001104027c10 */ /* 0x002fe4000a7fe4ff */
[----:B------:R-:W-:Y:S02]  /*7e10*/  IADD3.X R4, PT, PT, R3, UR17, RZ, P6, !PT ;  /* 0x0000001103047c10 */ /* 0x000fe4000b7fe4ff */
[----:B--2---:R-:W-:Y:S02]  /*7e20*/  IADD3 R11, P4, PT, R0, UR16, RZ ;  /* 0x00000010000b7c10 */ /* 0x004fe4000ff9e0ff */
[----:B------:R-:W-:Y:S01]  /*7e30*/  IADD3 R3, P6, PT, R29, UR16, RZ ;  /* 0x000000101d037c10 */ /* 0x000fe2000ffde0ff */
[----:B------:R-:W2:Y:S01]  /*7e40*/  LDL.LU R0, [R1+0xac4] ;  /* 0x000ac40001007983 */ /* 0x000ea20000300800 */
[----:B------:R-:W-:-:S03]  /*7e50*/  IADD3.X R10, PT, PT, R10, UR17, RZ, P5, !PT ;  /* 0x000000110a0a7c10 */ /* 0x000fc6000affe4ff */
[----:B------:R1:W-:Y:S04]  /*7e60*/  STL [R1+0x750], R2 ;  /* 0x0007500201007387 */ /* 0x0003e80000100800 */
[----:B------:R-:W-:Y:S04]  /*7e70*/  STL [R1+0x78c], R11 ;  /* 0x00078c0b01007387 */ /* 0x000fe80000100800 */
[----:B------:R3:W-:Y:S04]  /*7e80*/  STL [R1+0x758], R4 ;  /* 0x0007580401007387 */ /* 0x0007e80000100800 */
[----:B------:R4:W-:Y:S01]  /*7e90*/  STL [R1+0x794], R3 ;  /* 0x0007940301007387 */ /* 0x0009e20000100800 */
[----:B-1----:R-:W-:-:S02]  /*7ea0*/  SHF.R.S32.HI R2, RZ, 0x1f, R29 ;  /* 0x0000001fff027819 */ /* 0x002fc4000001141d */
[----:B---3--:R-:W-:Y:S01]  /*7eb0*/  IADD3.X R4, PT, PT, R9, UR17, RZ, P3, !PT ;  /* 0x0000001109047c10 */ /* 0x008fe20009ffe4ff */
[----:B------:R-:W-:Y:S01]  /*7ec0*/  STL [R1+0x760], R10 ;  /* 0x0007600a01007387 */ /* 0x000fe20000100800 */
[----:B----4-:R-:W-:-:S03]  /*7ed0*/  IADD3.X R3, PT, PT, R8, UR17, RZ, P2, !PT ;  /* 0x0000001108037c10 */ /* 0x010fc600097fe4ff */
[----:B------:R1:W-:Y:S01]  /*7ee0*/  STL [R1+0x768], R4 ;  /* 0x0007680401007387 */ /* 0x0003e20000100800 */
[----:B------:R-:W-:-:S03]  /*7ef0*/  IADD3.X R7, PT, PT, R7, UR17, RZ, P1, !PT ;  /* 0x0000001107077c10 */ /* 0x000fc60008ffe4ff */
[----:B------:R3:W-:Y:S01]  /*7f00*/  STL [R1+0x770], R3 ;  /* 0x0007700301007387 */ /* 0x0007e20000100800 */
[----:B------:R-:W-:Y:S02]  /*7f10*/  IADD3.X R2, PT, PT, R2, UR17, RZ, P6, !PT ;  /* 0x0000001102027c10 */ /* 0x000fe4000b7fe4ff */
[----:B-1----:R-:W-:Y:S01]  /*7f20*/  IADD3.X R4, PT, PT, R6, UR17, RZ, P0, !PT ;  /* 0x0000001106047c10 */ /* 0x002fe200087fe4ff */
[----:B------:R-:W-:Y:S01]  /*7f30*/  STL [R1+0x778], R7 ;  /* 0x0007780701007387 */ /* 0x000fe20000100800 */
[----:B---3--:R-:W-:-:S03]  /*7f40*/  IADD3.X R3, PT, PT, R5, UR17, RZ, P4, !PT ;  /* 0x0000001105037c10 */ /* 0x008fc6000a7fe4ff */
[----:B------:R-:W-:Y:S04]  /*7f50*/  STL [R1+0x780], R4 ;  /* 0x0007800401007387 */ /* 0x000fe80000100800 */
[----:B------:R1:W-:Y:S04]  /*7f60*/  STL [R1+0x788], R3 ;  /* 0x0007880301007387 */ /* 0x0003e80000100800 */
[----:B------:R3:W-:Y:S04]  /*7f70*/  STL [R1+0x790], R2 ;  /* 0x0007900201007387 */ /* 0x0007e80000100800 */
[----:B------:R-:W-:Y:S04]  /*7f80*/  STL [R1+0x60], RZ ;  /* 0x000060ff01007387 */ /* 0x000fe80000100800 */
        /* <DEDUP_REMOVED lines=243> */
[----:B------:R-:W4:Y:S04]  /*8ec0*/  LDL.LU R12, [R1+0x430] ;  /* 0x00043000010c7983 */ /* 0x000f280000300800 */
[----:B------:R-:W5:Y:S01]  /*8ed0*/  LDL.LU R11, [R1+0x434] ;  /* 0x00043400010b7983 */ /* 0x000f620000300800 */
[----:B------:R-:W0:Y:S03]  /*8ee0*/  S2R R29, SR_TID.X ;  /* 0x00000000001d7919 */ /* 0x000e260000002100 */
[----:B------:R-:W-:Y:S04]  /*8ef0*/  STL [R1+0x50], RZ ;  /* 0x000050ff01007387 */ /* 0x000fe80000100800 */
[----:B------:R-:W-:Y:S04]  /*8f00*/  STL [R1+0x54], RZ ;  /* 0x000054ff01007387 */ /* 0x000fe80000100800 */
[----:B------:R-:W-:Y:S04]  /*8f10*/  STL [R1+0x58], RZ ;  /* 0x000058ff01007387 */ /* 0x000fe80000100800 */
[----:B------:R-:W-:Y:S04]  /*8f20*/  STL [R1+0x5c], RZ ;  /* 0x00005cff01007387 */ /* 0x000fe80000100800 */
[----:B------:R-:W-:Y:S04]  /*8f30*/  STL [R1+0x40], RZ ;  /* 0x000040ff01007387 */ /* 0x000fe80000100800 */
[----:B------:R-:W-:Y:S01]  /*8f40*/  STL [R1+0x44], RZ ;  /* 0x000044ff01007387 */ /* 0x000fe20000100800 */
[----:B0-----:R-:W-:-:S03]  /*8f50*/  LOP3.LUT R29, R29, 0x1f, RZ, 0xc0, !PT ;  /* 0x0000001f1d1d7812 */ /* 0x001fc600078ec0ff */
[----:B------:R-:W-:Y:S02]  /*8f60*/  STL [R1+0x48], RZ ;  /* 0x000048ff01007387 */ /* 0x000fe40000100800 */
[----:B------:R-:W-:Y:S02]  /*8f70*/  IMAD R23, R29, UR15, RZ ;  /* 0x0000000f1d177c24 */ /* 0x000fe4000f8e02ff */
[----:B------:R-:W-:Y:S04]  /*8f80*/  STL [R1+0x4c], RZ ;  /* 0x00004cff01007387 */ /* 0x000fe80000100800 */
[----:B------:R-:W-:Y:S01]  /*8f90*/  STL [R1+0x30], RZ ;  /* 0x000030ff01007387 */ /* 0x000fe20000100800 */
[----:B-1----:R-:W-:Y:S02]  /*8fa0*/  SHF.R.S32.HI R3, RZ, 0x1f, R23 ;  /* 0x0000001fff037819 */ /* 0x002fe40000011417 */
[C---:B--2---:R-:W-:Y:S01]  /*8fb0*/  LOP3.LUT R3, R0.reuse, 0x40, RZ, 0x3c, !PT ;  /* 0x0000004000037812 */ /* 0x044fe200078e3cff */
[----:B------:R-:W-:Y:S01]  /*8fc0*/  STL [R1+0x34], RZ ;  /* 0x000034ff01007387 */ /* 0x000fe20000100800 */
[----:B---3--:R-:W-:-:S03]  /*8fd0*/  LOP3.LUT R2, R0, 0x20, RZ, 0x3c, !PT ;  /* 0x0000002000027812 */ /* 0x008fc600078e3cff */
[----:B------:R-:W-:Y:S01]  /*8fe0*/  STL [R1+0x38], RZ ;  /* 0x000038ff01007387 */ /* 0x000fe20000100800 */
[----:B------:R-:W-:-:S03]  /*8ff0*/  LOP3.LUT R2, R0, 0x60, RZ, 0x3c, !PT ;  /* 0x0000006000027812 */ /* 0x000fc600078e3cff */
[----:B------:R-:W-:Y:S01]  /*9000*/  STL [R1+0x3c], RZ ;  /* 0x00003cff01007387 */ /* 0x000fe20000100800 */
[----:B------:R-:W-:Y:S01]  /*9010*/  USHF.L.U32 UR16, UR15, 0x5, URZ ;  /* 0x000000050f107899 */ /* 0x000fe200080006ff */
[----:B----4-:R-:W-:Y:S02]  /*9020*/  IMAD R5, R12, UR12, RZ ;  /* 0x0000000c0c057c24 */ /* 0x010fe4000f8e02ff */
[----:B-----5:R-:W-:-:S03]  /*9030*/  IMAD R4, R11, UR12, RZ ;  /* 0x0000000c0b047c24 */ /* 0x020fc6000f8e02ff */
[----:B------:R-:W-:Y:S02]  /*9040*/  IADD3 R7, P5, PT, R5, UR47, RZ ;  /* 0x0000002f05077c10 */ /* 0x000fe4000ffbe0ff */
[----:B------:R-:W-:Y:S01]  /*9050*/  SHF.R.S32.HI R3, RZ, 0x1f, R5 ;  /* 0x0000001fff037819 */ /* 0x000fe20000011405 */
[----:B------:R-:W-:Y:S01]  /*9060*/  STL [R1+0x5b4], R5 ;  /* 0x0005b40501007387 */ /* 0x000fe20000100800 */
[----:B------:R-:W-:-:S03]  /*9070*/  IADD3 R6, P2, PT, R4, UR47, RZ ;  /* 0x0000002f04067c10 */ /* 0x000fc6000ff5e0ff */
[----:B------:R-:W-:Y:S01]  /*9080*/  STL [R1+0x5b0], R4 ;  /* 0x0005b00401007387 */ /* 0x000fe20000100800 */
[----:B------:R-:W-:-:S03]  /*9090*/  SHF.R.S32.HI R2, RZ, 0x1f, R4 ;  /* 0x0000001fff027819 */ /* 0x000fc60000011404 */
[----:B------:R0:W-:Y:S04]  /*90a0*/  STL [R1+0xac0], R7 ;  /* 0x000ac00701007387 */ /* 0x0001e80000100800 */
[----:B------:R-:W-:Y:S04]  /*90b0*/  STL [R1+0x7bc], R3 ;  /* 0x0007bc0301007387 */ /* 0x000fe80000100800 */
[----:B------:R1:W-:Y:S01]  /*90c0*/  STL [R1+0xab8], R6 ;  /* 0x000ab80601007387 */ /* 0x0003e20000100800 */
[----:B0-----:R-:W-:-:S03]  /*90d0*/  IADD3 R7, P1, PT, R5, UR46, RZ ;  /* 0x0000002e05077c10 */ /* 0x001fc6000ff3e0ff */
[----:B------:R-:W-:Y:S01]  /*90e0*/  STL [R1+0x7b8], R2 ;  /* 0x0007b80201007387 */ /* 0x000fe20000100800 */
[----:B-1----:R-:W-:-:S03]  /*90f0*/  IADD3 R6, P0, PT, R4, UR46, RZ ;  /* 0x0000002e04067c10 */ /* 0x002fc6000ff1e0ff */
[----:B------:R0:W-:Y:S04]  /*9100*/  STL [R1+0xab0], R7 ;  /* 0x000ab00701007387 */ /* 0x0001e80000100800 */
[----:B------:R1:W-:Y:S01]  /*9110*/  STL [R1+0xaa8], R6 ;  /* 0x000aa80601007387 */ /* 0x0003e20000100800 */
[C---:B------:R-:W-:Y:S02]  /*9120*/  IADD3 R8, P6, PT, R5.reuse, UR44, RZ ;  /* 0x0000002c05087c10 */ /* 0x040fe4000ffde0ff */
[----:B0-----:R-:W-:Y:S02]  /*9130*/  IADD3 R7, P4, PT, R5, UR45, RZ ;  /* 0x0000002d05077c10 */ /* 0x001fe4000ff9e0ff */
[----:B-1----:R-:W-:-:S03]  /*9140*/  IADD3 R6, P3, PT, R4, UR45, RZ ;  /* 0x0000002d04067c10 */ /* 0x002fc6000ff7e0ff */
[----:B------:R0:W-:Y:S04]  /*9150*/  STL [R1+0xaa0], R7 ;  /* 0x000aa00701007387 */ /* 0x0001e80000100800 */
[----:B------:R1:W-:Y:S01]  /*9160*/  STL [R1+0xa98], R6 ;  /* 0x000a980601007387 */ /* 0x0003e20000100800 */
[----:B0-----:R-:W-:-:S03]  /*9170*/  IADD3.X R7, PT, PT, R3, UR48, RZ, P5, !PT ;  /* 0x0000003003077c10 */ /* 0x001fc6000affe4ff */
[----:B------:R0:W-:Y:S01]  /*9180*/  STL [R1+0xa90], R8 ;  /* 0x000a900801007387 */ /* 0x0001e20000100800 */
[----:B-1----:R-:W-:-:S03]  /*9190*/  IADD3 R6, P5, PT, R4, UR44, RZ ;  /* 0x0000002c04067c10 */ /* 0x002fc6000ffbe0ff */
[----:B------:R1:W-:Y:S04]  /*91a0*/  STL [R1+0xabc], R7 ;  /* 0x000abc0701007387 */ /* 0x0003e80000100800 */
[----:B------:R2:W-:Y:S01]  /*91b0*/  STL [R1+0xa88], R6 ;  /* 0x000a880601007387 */ /* 0x0005e20000100800 */
[----:B0-----:R-:W-:Y:S02]  /*91c0*/  IADD3.X R8, PT, PT, R2, UR48, RZ, P2, !PT ;  /* 0x0000003002087c10 */ /* 0x001fe400097fe4ff */
[----:B-1----:R-:W-:-:S03]  /*91d0*/  IADD3 R7, P2, PT, R5, UR43, RZ ;  /* 0x0000002b05077c10 */ /* 0x002fc6000ff5e0ff */
[----:B------:R0:W-:Y:S01]  /*91e0*/  STL [R1+0xab4], R8 ;  /* 0x000ab40801007387 */ /* 0x0001e20000100800 */
[----:B--2---:R-:W-:-:S03]  /*91f0*/  IADD3.X R6, PT, PT, R3, UR49, RZ, P1, !PT ;  /* 0x0000003103067c10 */ /* 0x004fc60008ffe4ff */
[----:B------:R1:W-:Y:S04]  /*9200*/  STL [R1+0xa80], R7 ;  /* 0x000a800701007387 */ /* 0x0003e80000100800 */
[----:B------:R2:W-:Y:S01]  /*9210*/  STL [R1+0xaac], R6 ;  /* 0x000aac0601007387 */ /* 0x0005e20000100800 */
[----:B0-----:R-:W-:Y:S02]  /*9220*/  IADD3 R8, P1, PT, R4, UR43, RZ ;  /* 0x0000002b04087c10 */ /* 0x001fe4000ff3e0ff */
[----:B-1----:R-:W-:-:S03]  /*9230*/  IADD3.X R7, PT, PT, R2, UR49, RZ, P0, !PT ;  /* 0x0000003102077c10 */ /* 0x002fc600087fe4ff */
[----:B------:R0:W-:Y:S01]  /*9240*/  STL [R1+0xa78], R8 ;  /* 0x000a780801007387 */ /* 0x0001e20000100800 */
[----:B--2---:R-:W-:-:S03]  /*9250*/  IADD3 R6, P0, PT, R5, UR42, RZ ;  /* 0x0000002a05067c10 */ /* 0x004fc6000ff1e0ff */
        /* <DEDUP_REMOVED lines=192> */
[----:B------:R1:W-:Y:S01]  /*9e60*/  STL [R1+0x924], R7 ;  /* 0x0009240701007387 */ /* 0x0003e20000100800 */
[----:B------:R-:W-:-:S03]  /*9e70*/  USHF.R.S32.HI UR15, URZ, 0x1f, UR19 ;  /* 0x0000001fff0f7899 */ /* 0x000fc60008011413 */
[----:B------:R2:W-:Y:S01]  /*9e80*/  STL [R1+0x8f0], R6 ;  /* 0x0008f00601007387 */ /* 0x0005e20000100800 */
[----:B0-----:R-:W-:Y:S02]  /*9e90*/  IADD3.X R8, PT, PT, R3, UR74, RZ, P0, !PT ;  /* 0x0000004a03087c10 */ /* 0x001fe400087fe4ff */
[----:B-1----:R-:W-:-:S03]  /*9ea0*/  IADD3 R7, P0, PT, R4, UR18, RZ ;  /* 0x0000001204077c10 */ /* 0x002fc6000ff1e0ff */
[----:B------:R-:W-:Y:S01]  /*9eb0*/  STL [R1+0x91c], R8 ;  /* 0x00091c0801007387 */ /* 0x000fe20000100800 */
[----:B--2---:R-:W-:Y:S02]  /*9ec0*/  IADD3.X R6, PT, PT, R2, UR74, RZ, P4, !PT ;  /* 0x0000004a02067c10 */ /* 0x004fe4000a7fe4ff */
[----:B------:R-:W-:Y:S01]  /*9ed0*/  IADD3 R5, P4, PT, R5, UR14, RZ ;  /* 0x0000000e05057c10 */ /* 0x000fe2000ff9e0ff */
[----:B------:R0:W-:Y:S04]  /*9ee0*/  STL [R1+0x8e8], R7 ;  /* 0x0008e80701007387 */ /* 0x0001e80000100800 */
[----:B------:R1:W-:Y:S01]  /*9ef0*/  STL [R1+0x914], R6 ;  /* 0x0009140601007387 */ /* 0x0003e20000100800 */
[----:B------:R-:W-:-:S03]  /*9f00*/  USHF.R.S32.HI UR17, URZ, 0x1f, UR14 ;  /* 0x0000001fff117899 */ /* 0x000fc6000801140e */
[----:B------:R2:W-:Y:S01]  /*9f10*/  STL [R1+0x8e0], R5 ;  /* 0x0008e00501007387 */ /* 0x0005e20000100800 */
[C---:B0-----:R-:W-:Y:S02]  /*9f20*/  IADD3.X R7, PT, PT, R3.reuse, UR75, RZ, P3, !PT ;  /* 0x0000004b03077c10 */ /* 0x041fe40009ffe4ff */
[----:B-1----:R-:W-:Y:S02]  /*9f30*/  IADD3 R6, P3, PT, R4, UR14, RZ ;  /* 0x0000000e04067c10 */ /* 0x002fe4000ff7e0ff */
[----:B------:R-:W-:Y:S02]  /*9f40*/  IADD3.X R4, PT, PT, R3, UR15, RZ, P5, !PT ;  /* 0x0000000f03047c10 */ /* 0x000fe4000affe4ff */
[C---:B--2---:R-:W-:Y:S01]  /*9f50*/  IADD3.X R5, PT, PT, R2.reuse, UR75, RZ, P6, !PT ;  /* 0x0000004b02057c10 */ /* 0x044fe2000b7fe4ff */
[----:B------:R-:W-:Y:S04]  /*9f60*/  STL [R1+0x90c], R7 ;  /* 0x00090c0701007387 */ /* 0x000fe80000100800 */
[----:B------:R0:W-:Y:S04]  /*9f70*/  STL [R1+0x8d8], R6 ;  /* 0x0008d80601007387 */ /* 0x0001e80000100800 */
[----:B------:R1:W-:Y:S04]  /*9f80*/  STL [R1+0x904], R5 ;  /* 0x0009040501007387 */ /* 0x0003e80000100800 */
[----:B------:R2:W-:Y:S01]  /*9f90*/  STL [R1+0x8fc], R4 ;  /* 0x0008fc0401007387 */ /* 0x0005e20000100800 */
[----:B0-----:R-:W-:-:S02]  /*9fa0*/  IADD3.X R6, PT, PT, R2, UR15, RZ, P2, !PT ;  /* 0x0000000f02067c10 */ /* 0x001fc400097fe4ff */
[----:B-1----:R-:W-:-:S03]  /*9fb0*/  IADD3.X R5, PT, PT, R3, UR76, RZ, P1, !PT ;  /* 0x0000004c03057c10 */ /* 0x002fc60008ffe4ff */
[----:B------:R0:W-:Y:S01]  /*9fc0*/  STL [R1+0x8f4], R6 ;  /* 0x0008f40601007387 */ /* 0x0001e20000100800 */
[----:B------:R-:W-:Y:S02]  /*9fd0*/  IADD3.X R3, PT, PT, R3, UR17, RZ, P4, !PT ;  /* 0x0000001103037c10 */ /* 0x000fe4000a7fe4ff */
[C---:B--2---:R-:W-:Y:S02]  /*9fe0*/  IADD3.X R4, PT, PT, R2.reuse, UR76, RZ, P0, !PT ;  /* 0x0000004c02047c10 */ /* 0x044fe400087fe4ff */
[----:B------:R-:W-:Y:S01]  /*9ff0*/  IADD3.X R2, PT, PT, R2, UR17, RZ, P3, !PT ;  /* 0x0000001102027c10 */ /* 0x000fe20009ffe4ff */
[----:B------:R0:W-:Y:S04]  /*a000*/  STL [R1+0x8ec], R5 ;  /* 0x0008ec0501007387 */ /* 0x0001e80000100800 */
[----:B------:R0:W-:Y:S04]  /*a010*/  STL [R1+0x8e4], R4 ;  /* 0x0008e40401007387 */ /* 0x0001e80000100800 */
[----:B------:R0:W-:Y:S04]  /*a020*/  STL [R1+0x8d4], R2 ;  /* 0x0008d40201007387 */ /* 0x0001e80000100800 */
[----:B------:R0:W-:Y:S01]  /*a030*/  STL [R1+0x8dc], R3 ;  /* 0x0008dc0301007387 */ /* 0x0001e20000100800 */
[----:B------:R-:W-:Y:S01]  /*a040*/  IMAD.U32 R22, RZ, RZ, UR13 ;  /* 0x0000000dff167e24 */ /* 0x000fe2000f8e00ff */
[----:B------:R-:W-:-:S02]  /*a050*/  USHF.L.U32 UR7, UR14, 0x5, URZ ;  /* 0x000000050e077899 */ /* 0x000fc400080006ff */
[----:B------:R-:W-:Y:S02]  /*a060*/  USHF.R.S32.HI UR6, URZ, 0x5, UR6 ;  /* 0x00000005ff067899 */ /* 0x000fe40008011406 */
[----:B------:R-:W-:-:S12]  /*a070*/  USHF.R.S32.HI UR13, URZ, 0x1f, UR16 ;  /* 0x0000001fff0d7899 */ /* 0x000fd80008011410 */
.L_x_1:
[----:B0-----:R-:W2:Y:S04]  /*a080*/  LDL R3, [R1+0x5b0] ;  /* 0x0005b00001037983 */ /* 0x001ea80000100800 */
[----:B------:R-:W3:Y:S01]  /*a090*/  LDL R2, [R1+0x5b4] ;  /* 0x0005b40001027983 */ /* 0x000ee20000100800 */
[----:B-----5:R-:W-:-:S03]  /*a0a0*/  ISETP.GT.AND P2, PT, R22, RZ, PT ;  /* 0x000000ff1600720c */ /* 0x020fc60003f44270 */
        /* <DEDUP_REMOVED lines=56> */
[----:B------:R-:W4:Y:S01]  /*a430*/  LDL R5, [R1+0x7b8] ;  /* 0x0007b80001057983 */ /* 0x000f220000100800 */
[----:B0-----:R-:W-:-:S02]  /*a440*/  PRMT R7, RZ, 0x7610, R7 ;  /* 0x00007610ff077816 */ /* 0x001fc40000000007 */
[----:B--2---:R-:W-:Y:S02]  /*a450*/  IADD3 R4, P1, PT, R3, UR10, RZ ;  /* 0x0000000a03047c10 */ /* 0x004fe4000ff3e0ff */
[----:B------:R-:W2:Y:S02]  /*a460*/  LDL R3, [R1+0x7bc] ;  /* 0x0007bc0001037983 */ /* 0x000ea40000100800 */
[----:B----4-:R-:W-:-:S05]  /*a470*/  IADD3.X R5, PT, PT, R5, UR11, RZ, P1, !PT ;  /* 0x0000000b05057c10 */ /* 0x010fca0008ffe4ff */
[----:B------:R-:W4:Y:S01]  /*a480*/  @P2 LDG.E.U8 R7, desc[UR8][R4.64] ;  /* 0x0000000804072981 */ /* 0x000f22000c1e1100 */
[----:B---3--:R-:W-:Y:S02]  /*a490*/  IADD3 R2, P0, PT, R2, UR10, RZ ;  /* 0x0000000a02027c10 */ /* 0x008fe4000ff1e0ff */
[----:B------:R-:W-:Y:S02]  /*a4a0*/  PRMT R6, RZ, 0x7610, R6 ;  /* 0x00007610ff067816 */ /* 0x000fe40000000006 */
[----:B--2---:R-:W-:-:S05]  /*a4b0*/  IADD3.X R3, PT, PT, R3, UR11, RZ, P0, !PT ;  /* 0x0000000b03037c10 */ /* 0x004fca00087fe4ff */
[----:B------:R-:W2:Y:S04]  /*a4c0*/  @P2 LDG.E.U8 R6, desc[UR8][R2.64] ;  /* 0x0000000802062981 */ /* 0x000ea8000c1e1100 */
[----:B----4-:R0:W-:Y:S04]  /*a4d0*/  STL [R1+0x4b8], R7 ;  /* 0x0004b80701007387 */ /* 0x0101e80000100800 */
[----:B0-----:R-:W3:Y:S04]  /*a4e0*/  LDL.LU R7, [R1+0x128c] ;  /* 0x00128c0001077983 */ /* 0x001ee80000300800 */
[----:B------:R-:W4:Y:S01]  /*a4f0*/  LDL R5, [R1+0x8d8] ;  /* 0x0008d80001057983 */ /* 0x000f220000100800 */
[----:B------:R-:W-:-:S02]  /*a500*/  ISETP.GT.AND P3, PT, R22, 0x1, PT ;  /* 0x000000011600780c */ /* 0x000fc40003f64270 */
[----:B----4-:R-:W-:Y:S02]  /*a510*/  IADD3 R4, P1, PT, R5, UR10, RZ ;  /* 0x0000000a05047c10 */ /* 0x010fe4000ff3e0ff */
[----:B------:R-:W4:Y:S04]  /*a520*/  LDL R5, [R1+0x8d4] ;  /* 0x0008d40001057983 */ /* 0x000f280000100800 */
[----:B--2---:R0:W-:Y:S04]  /*a530*/  STL [R1+0x4b4], R6 ;  /* 0x0004b40601007387 */ /* 0x0041e80000100800 */
[----:B0-----:R-:W2:Y:S04]  /*a540*/  LDL.LU R6, [R1+0x1288] ;  /* 0x0012880001067983 */ /* 0x001ea80000300800 */
[----:B------:R-:W2:Y:S01]  /*a550*/  LDL R3, [R1+0x8e0] ;  /* 0x0008e00001037983 */ /* 0x000ea20000100800 */
[----:B---3--:R-:W-:-:S02]  /*a560*/  PRMT R7, RZ, 0x7610, R7 ;  /* 0x00007610ff077816 */ /* 0x008fc40000000007 */
[----:B----4-:R-:W-:-:S05]  /*a570*/  IADD3.X R5, PT, PT, R5, UR11, RZ, P1, !PT ;  /* 0x0000000b05057c10 */ /* 0x010fca0008ffe4ff */
[----:B------:R-:W3:Y:S01]  /*a580*/  @P3 LDG.E.U8 R7, desc[UR8][R4.64] ;  /* 0x0000000804073981 */ /* 0x000ee2000c1e1100 */
[----:B--2---:R-:W-:-:S03]  /*a590*/  IADD3 R2, P0, PT, R3, UR10, RZ ;  /* 0x0000000a03027c10 */ /* 0x004fc6000ff1e0ff */
[----:B------:R-:W2:Y:S01]  /*a5a0*/  LDL R3, [R1+0x8dc] ;  /* 0x0008dc0001037983 */ /* 0x000ea20000100800 */
[----:B------:R-:W-:-:S03]  /*a5b0*/  PRMT R6, RZ, 0x7610, R6 ;  /* 0x00007610ff067816 */ /* 0x000fc60000000006 */
[----:B---3--:R0:W-:Y:S04]  /*a5c0*/  STL [R1+0x4b0], R7 ;  /* 0x0004b00701007387 */ /* 0x0081e80000100800 */
[----:B0-----:R-:W3:Y:S04]  /*a5d0*/  LDL.LU R7, [R1+0x1284] ;  /* 0x0012840001077983 */ /* 0x001ee80000300800 */
[----:B------:R-:W4:Y:S01]  /*a5e0*/  LDL R5, [R1+0x8e8] ;  /* 0x0008e80001057983 */ /* 0x000f220000100800 */
[----:B--2---:R-:W-:-:S05]  /*a5f0*/  IADD3.X R3, PT, PT, R3, UR11, RZ, P0, !PT ;  /* 0x0000000b03037c10 */ /* 0x004fca00087fe4ff */
[----:B------:R-:W2:Y:S01]  /*a600*/  @P3 LDG.E.U8 R6, desc[UR8][R2.64] ;  /* 0x0000000802063981 */ /* 0x000ea2000c1e1100 */
[----:B------:R-:W-:Y:S02]  /*a610*/  ISETP.GT.AND P2, PT, R22, 0x2, PT ;  /* 0x000000021600780c */ /* 0x000fe40003f44270 */
        /* <DEDUP_REMOVED lines=101> */
[----:B----4-:R-:W-:-:S03]  /*ac70*/  IADD3 R4, P1, PT, R5, UR10, RZ ;  /* 0x0000000a05047c10 */ /* 0x010fc6000ff3e0ff */
[----:B------:R-:W4:Y:S04]  /*ac80*/  LDL R5, [R1+0x944] ;  /* 0x0009440001057983 */ /* 0x000f280000100800 */
[----:B--2---:R0:W-:Y:S04]  /*ac90*/  STL [R1+0x478], R6 ;  /* 0x0004780601007387 */ /* 0x0041e80000100800 */
[----:B0-----:R-:W2:Y:S04]  /*aca0*/  LDL.LU R6, [R1+0x1250] ;  /* 0x0012500001067983 */ /* 0x001ea80000300800 */
[----:B------:R-:W3:Y:S01]  /*acb0*/  LDL R3, [R1+0x950] ;  /* 0x0009500001037983 */ /* 0x000ee20000100800 */
[----:B------:R-:W-:-:S02]  /*acc0*/  ISETP.GT.AND P2, PT, R22, 0x8, PT ;  /* 0x000000081600780c */ /* 0x000fc40003f44270 */
[----:B----4-:R-:W-:Y:S02]  /*acd0*/  IADD3.X R5, PT, PT, R5, UR11, RZ, P1, !PT ;  /* 0x0000000b05057c10 */ /* 0x010fe40008ffe4ff */
[----:B--2---:R-:W-:Y:S02]  /*ace0*/  PRMT R6, RZ, 0x7610, R6 ;  /* 0x00007610ff067816 */ /* 0x004fe40000000006 */
[----:B---3--:R-:W-:Y:S02]  /*acf0*/  IADD3 R2, P0, PT, R3, UR10, RZ ;  /* 0x0000000a03027c10 */ /* 0x008fe4000ff1e0ff */
[----:B------:R-:W2:Y:S05]  /*ad00*/  LDL R3, [R1+0x94c] ;  /* 0x00094c0001037983 */ /* 0x000eaa0000100800 */
[----:B------:R-:W3:Y:S01]  /*ad10*/  @P2 LDG.E.U8 R6, desc[UR8][R4.64] ;  /* 0x0000000804062981 */ /* 0x000ee2000c1e1100 */
[----:B------:R-:W-:-:S02]  /*ad20*/  PRMT R7, RZ, 0x7610, R7 ;  /* 0x00007610ff077816 */ /* 0x000fc40000000007 */
[----:B--2---:R-:W-:Y:S01]  /*ad30*/  IADD3.X R3, PT, PT, R3, UR11, RZ, P0, !PT ;  /* 0x0000000b03037c10 */ /* 0x004fe200087fe4ff */
[----:B---3--:R0:W-:Y:S04]  /*ad40*/  STL [R1+0x474], R6 ;  /* 0x0004740601007387 */ /* 0x0081e80000100800 */
[----:B------:R-:W2:Y:S04]  /*ad50*/  @P2 LDG.E.U8 R7, desc[UR8][R2.64] ;  /* 0x0000000802072981 */ /* 0x000ea8000c1e1100 */
        /* <DEDUP_REMOVED lines=8> */
[----:B------:R-:W-:-:S02]  /*ade0*/  PRMT R29, RZ, 0x7610, R29 ;  /* 0x00007610ff1d7816 */ /* 0x000fc4000000001d */
[----:B----4-:R-:W-:-:S05]  /*adf0*/  IADD3.X R5, PT, PT, R5, UR11, RZ, P1, !PT ;  /* 0x0000000b05057c10 */ /* 0x010fca0008ffe4ff */
[----:B------:R-:W4:Y:S01]  /*ae00*/  @P3 LDG.E.U8 R29, desc[UR8][R4.64] ;  /* 0x00000008041d3981 */ /* 0x000f22000c1e1100 */
[----:B--2---:R-:W-:-:S03]  /*ae10*/  IADD3 R2, P0, PT, R3, UR10, RZ ;  /* 0x0000000a03027c10 */ /* 0x004fc6000ff1e0ff */
[----:B------:R-:W2:Y:S01]  /*ae20*/  LDL R3, [R1+0x95c] ;  /* 0x00095c0001037983 */ /* 0x000ea20000100800 */
[----:B------:R-:W-:-:S03]  /*ae30*/  PRMT R27, RZ, 0x7610, R27 ;  /* 0x00007610ff1b7816 */ /* 0x000fc6000000001b */
[----:B----4-:R0:W-:Y:S04]  /*ae40*/  STL [R1+0x46c], R29 ;  /* 0x00046c1d01007387 */ /* 0x0101e80000100800 */
[----:B0-----:R-:W4:Y:S04]  /*ae50*/  LDL.LU R29, [R1+0x1244] ;  /* 0x00124400011d7983 */ /* 0x001f280000300800 */
[----:B------:R-:W3:Y:S01]  /*ae60*/  LDL R5, [R1+0x968] ;  /* 0x0009680001057983 */ /* 0x000ee20000100800 */
[----:B--2---:R-:W-:-:S05]  /*ae70*/  IADD3.X R3, PT, PT, R3, UR11, RZ, P0, !PT ;  /* 0x0000000b03037c10 */ /* 0x004fca00087fe4ff */
[----:B------:R-:W2:Y:S01]  /*ae80*/  @P3 LDG.E.U8 R27, desc[UR8][R2.64] ;  /* 0x00000008021b3981 */ /* 0x000ea2000c1e1100 */
[----:B------:R-:W-:Y:S02]  /*ae90*/  ISETP.GT.AND P2, PT, R22, 0xa, PT ;  /* 0x0000000a1600780c */ /* 0x000fe40003f44270 */
[----:B---3--:R-:W-:Y:S02]  /*aea0*/  IADD3 R4, P1, PT, R5, UR10, RZ ;  /* 0x0000000a05047c10 */ /* 0x008fe4000ff3e0ff */
[----:B------:R-:W3:Y:S04]  /*aeb0*/  LDL R5, [R1+0x964] ;  /* 0x0009640001057983 */ /* 0x000ee80000100800 */
[----:B--2---:R0:W-:Y:S04]  /*aec0*/  STL [R1+0x468], R27 ;  /* 0x0004681b01007387 */ /* 0x0041e80000100800 */
[----:B0-----:R-:W2:Y:S04]  /*aed0*/  LDL.LU R27, [R1+0x1240] ;  /* 0x00124000011b7983 */ /* 0x001ea80000300800 */
[----:B------:R-:W2:Y:S01]  /*aee0*/  LDL R3, [R1+0x970] ;  /* 0x0009700001037983 */ /* 0x000ea20000100800 */
[----:B------:R-:W-:-:S02]  /*aef0*/  PRMT R28, RZ, 0x7610, R28 ;  /* 0x00007610ff1c7816 */ /* 0x000fc4000000001c */
[----:B---3--:R-:W-:-:S05]  /*af00*/  IADD3.X R5, PT, PT, R5, UR11, RZ, P1, !PT ;  /* 0x0000000b05057c10 */ /* 0x008fca0008ffe4ff */
[----:B------:R-:W3:Y:S01]  /*af10*/  @P2 LDG.E.U8 R28, desc[UR8][R4.64] ;  /* 0x00000008041c2981 */ /* 0x000ee2000c1e1100 */
[----:B--2---:R-:W-:-:S03]  /*af20*/  IADD3 R2, P0, PT, R3, UR10, RZ ;  /* 0x0000000a03027c10 */ /* 0x004fc6000ff1e0ff */
[----:B------:R-:W2:Y:S01]  /*af30*/  LDL R3, [R1+0x96c] ;  /* 0x00096c0001037983 */ /* 0x000ea20000100800 */
[----:B------:R-:W-:-:S03]  /*af40*/  PRMT R26, RZ, 0x7610, R26 ;  /* 0x00007610ff1a7816 */ /* 0x000fc6000000001a */
[----:B---3--:R0:W-:Y:S04]  /*af50*/  STL [R1+0x464], R28 ;  /* 0x0004641c01007387 */ /* 0x0081e80000100800 */
[----:B0-----:R-:W3:Y:S04]  /*af60*/  LDL.LU R28, [R1+0x123c] ;  /* 0x00123c00011c7983 */ /* 0x001ee80000300800 */
        /* <DEDUP_REMOVED lines=37> */
[----:B---3--:R-:W-:-:S03]  /*b1c0*/  IADD3 R4, P1, PT, R5, UR10, RZ ;  /* 0x0000000a05047c10 */ /* 0x008fc6000ff3e0ff */
[----:B------:R-:W3:Y:S04]  /*b1d0*/  LDL R5, [R1+0x994] ;  /* 0x0009940001057983 */ /* 0x000ee80000100800 */
[----:B--2---:R0:W-:Y:S04]  /*b1e0*/  STL [R1+0x44c], R20 ;  /* 0x00044c1401007387 */ /* 0x0041e80000100800 */
[----:B0-----:R-:W2:Y:S04]  /*b1f0*/  LDL.LU R20, [R1+0x1228] ;  /* 0x0012280001147983 */ /* 0x001ea80000300800 */
[----:B------:R-:W2:Y:S01]  /*b200*/  LDL R3, [R1+0x9a0] ;  /* 0x0009a00001037983 */ /* 0x000ea20000100800 */
[----:B------:R-:W-:-:S02]  /*b210*/  ISETP.GT.AND P3, PT, R22, 0xd, PT ;  /* 0x0000000d1600780c */ /* 0x000fc40003f64270 */
[----:B------:R-:W-:Y:S02]  /*b220*/  PRMT R6, RZ, 0x7610, R6 ;  /* 0x00007610ff067816 */ /* 0x000fe40000000006 */
[----:B---3--:R-:W-:-:S09]  /*b230*/  IADD3.X R5, PT, PT, R5, UR11, RZ, P1, !PT ;  /* 0x0000000b05057c10 */ /* 0x008fd20008ffe4ff */
[----:B------:R-:W3:Y:S04]  /*b240*/  @P3 LDG.E.U8 R6, desc[UR8][R4.64] ;  /* 0x0000000804063981 */ /* 0x000ee8000c1e1100 */
[----:B------:R-:W4:Y:S01]  /*b250*/  LDL R5, [R1+0x9a8] ;  /* 0x0009a80001057983 */ /* 0x000f220000100800 */
[----:B--2---:R-:W-:-:S03]  /*b260*/  IADD3 R2, P0, PT, R3, UR10, RZ ;  /* 0x0000000a03027c10 */ /* 0x004fc6000ff1e0ff */
[----:B------:R-:W2:Y:S01]  /*b270*/  LDL R3, [R1+0x99c] ;  /* 0x00099c0001037983 */ /* 0x000ea20000100800 */
[----:B------:R-:W-:-:S03]  /*b280*/  PRMT R19, RZ, 0x7610, R19 ;  /* 0x00007610ff137816 */ /* 0x000fc60000000013 */
[----:B---3--:R0:W-:Y:S01]  /*b290*/  STL [R1+0x448], R6 ;  /* 0x0004480601007387 */ /* 0x0081e20000100800 */
[----:B----4-:R-:W-:-:S03]  /*b2a0*/  IADD3 R4, P1, PT, R5, UR10, RZ ;  /* 0x0000000a05047c10 */ /* 0x010fc6000ff3e0ff */
[----:B0-----:R-:W3:Y:S01]  /*b2b0*/  LDL R6, [R1+0x9bc] ;  /* 0x0009bc0001067983 */ /* 0x001ee20000100800 */
[----:B--2---:R-:W-:-:S03]  /*b2c0*/  IADD3.X R3, PT, PT, R3, UR11, RZ, P0, !PT ;  /* 0x0000000b03037c10 */ /* 0x004fc600087fe4ff */
[----:B------:R-:W2:Y:S04]  /*b2d0*/  LDL R5, [R1+0x9a4] ;  /* 0x0009a40001057983 */ /* 0x000ea80000100800 */
[----:B------:R-:W4:Y:S01]  /*b2e0*/  @P3 LDG.E.U8 R19, desc[UR8][R2.64] ;  /* 0x0000000802133981 */ /* 0x000f22000c1e1100 */
[----:B------:R-:W-:Y:S02]  /*b2f0*/  ISETP.GT.AND P2, PT, R22, 0xe, PT ;  /* 0x0000000e1600780c */ /* 0x000fe40003f44270 */
[----:B------:R-:W-:Y:S02]  /*b300*/  PRMT R18, RZ, 0x7610, R18 ;  /* 0x00007610ff127816 */ /* 0x000fe40000000012 */
[----:B--2---:R-:W-:Y:S01]  /*b310*/  IADD3.X R5, PT, PT, R5, UR11, RZ, P1, !PT ;  /* 0x0000000b05057c10 */ /* 0x004fe20008ffe4ff */
[----:B----4-:R0:W-:Y:S08]  /*b320*/  STL [R1+0x444], R19 ;  /* 0x0004441301007387 */ /* 0x0101f00000100800 */
[----:B------:R-:W2:Y:S04]  /*b330*/  @P2 LDG.E.U8 R18, desc[UR8][R4.64] ;  /* 0x0000000804122981 */ /* 0x000ea8000c1e1100 */
[----:B0-----:R-:W4:Y:S04]  /*b340*/  LDL.LU R19, [R1+0x1224] ;  /* 0x0012240001137983 */ /* 0x001f280000300800 */
[----:B------:R-:W2:Y:S02]  /*b350*/  LDL R3, [R1+0x9b0] ;  /* 0x0009b00001037983 */ /* 0x000ea40000100800 */
[----:B--2---:R-:W-:-:S02]  /*b360*/  IADD3 R2, P0, PT, R3, UR10, RZ ;  /* 0x0000000a03027c10 */ /* 0x004fc4000ff1e0ff */
[----:B------:R-:W2:Y:S04]  /*b370*/  LDL R3, [R1+0x9ac] ;  /* 0x0009ac0001037983 */ /* 0x000ea80000100800 */
[----:B------:R0:W-:Y:S04]  /*b380*/  STL [R1+0x440], R18 ;  /* 0x0004401201007387 */ /* 0x0001e80000100800 */
[----:B0-----:R-:W3:Y:S04]  /*b390*/  LDL.LU R18, [R1+0x1220] ;  /* 0x0012200001127983 */ /* 0x001ee80000300800 */
[----:B------:R-:W3:Y:S01]  /*b3a0*/  LDL R5, [R1+0x9b8] ;  /* 0x0009b80001057983 */ /* 0x000ee20000100800 */
[----:B------:R-:W-:-:S02]  /*b3b0*/  PRMT R23, RZ, 0x7610, R23 ;  /* 0x00007610ff177816 */ /* 0x000fc40000000017 */
[----:B--2---:R-:W-:-:S05]  /*b3c0*/  IADD3.X R3, PT, PT, R3, UR11, RZ, P0, !PT ;  /* 0x0000000b03037c10 */ /* 0x004fca00087fe4ff */
[----:B------:R-:W2:Y:S01]  /*b3d0*/  @P2 LDG.E.U8 R23, desc[UR8][R2.64] ;  /* 0x0000000802172981 */ /* 0x000ea2000c1e1100 */
[----:B------:R-:W-:Y:S02]  /*b3e0*/  ISETP.GT.AND P3, PT, R22, 0xf, PT ;  /* 0x0000000f1600780c */ /* 0x000fe40003f64270 */
[----:B------:R-:W-:Y:S01]  /*b3f0*/  PRMT R0, RZ, 0x7610, R0 ;  /* 0x00007610ff007816 */ /* 0x000fe20000000000 */
[----:B------:R-:W4:Y:S01]  /*b400*/  LDL R3, [R1+0x9c0] ;  /* 0x0009c00001037983 */ /* 0x000f220000100800 */
[----:B---3--:R-:W-:-:S03]  /*b410*/  IADD3 R4, P1, PT, R5, UR10, RZ ;  /* 0x0000000a05047c10 */ /* 0x008fc6000ff3e0ff */
[----:B------:R-:W3:Y:S04]  /*b420*/  LDL R5, [R1+0x9b4] ;  /* 0x0009b40001057983 */ /* 0x000ee80000100800 */
[----:B--2---:R-:W-:Y:S01]  /*b430*/  STL [R1+0x11ac], R23 ;  /* 0x0011ac1701007387 */ /* 0x004fe20000100800 */
[----:B---3--:R-:W-:-:S05]  /*b440*/  IADD3.X R5, PT, PT, R5, UR11, RZ, P1, !PT ;  /* 0x0000000b05057c10 */ /* 0x008fca0008ffe4ff */
[----:B------:R-:W2:Y:S04]  /*b450*/  @P3 LDG.E.U8 R0, desc[UR8][R4.64] ;  /* 0x0000000804003981 */ /* 0x000ea8000c1e1100 */
[----:B------:R-:W3:Y:S01]  /*b460*/  LDL R5, [R1+0x9c8] ;  /* 0x0009c80001057983 */ /* 0x000ee20000100800 */
[----:B----4-:R-:W-:Y:S02]  /*b470*/  IADD3 R2, P0, PT, R3, UR10, RZ ;  /* 0x0000000a03027c10 */ /* 0x010fe4000ff1e0ff */
[----:B------:R-:W-:Y:S02]  /*b480*/  PRMT R17, RZ, 0x7610, R17 ;  /* 0x00007610ff117816 */ /* 0x000fe40000000011 */
[----:B------:R-:W-:Y:S02]  /*b490*/  IADD3.X R3, PT, PT, R6, UR11, RZ, P0, !PT ;  /* 0x0000000b06037c10 */ /* 0x000fe400087fe4ff */
[----:B------:R-:W4:Y:S04]  /*b4a0*/  LDL R6, [R1+0x9dc] ;  /* 0x0009dc0001067983 */ /* 0x000f280000100800 */
[----:B------:R-:W4:Y:S04]  /*b4b0*/  @P3 LDG.E.U8 R17, desc[UR8][R2.64] ;  /* 0x0000000802113981 */ /* 0x000f28000c1e1100 */
[----:B--2---:R-:W-:Y:S01]  /*b4c0*/  STL [R1+0x11b0], R0 ;  /* 0x0011b00001007387 */ /* 0x004fe20000100800 */
[----:B---3--:R-:W-:-:S03]  /*b4d0*/  IADD3 R4, P1, PT, R5, UR10, RZ ;  /* 0x0000000a05047c10 */ /* 0x008fc6000ff3e0ff */
[----:B------:R-:W2:Y:S01]  /*b4e0*/  LDL R5, [R1+0x9c4] ;  /* 0x0009c40001057983 */ /* 0x000ea20000100800 */
[----:B------:R-:W-:Y:S02]  /*b4f0*/  ISETP.GT.AND P2, PT, R22, 0x10, PT ;  /* 0x000000101600780c */ /* 0x000fe40003f44270 */
[----:B------:R-:W-:Y:S01]  /*b500*/  PRMT R16, RZ, 0x7610, R16 ;  /* 0x00007610ff107816 */ /* 0x000fe20000000010 */
[----:B----4-:R0:W-:Y:S04]  /*b510*/  STL [R1+0x434], R17 ;  /* 0x0004341101007387 */ /* 0x0101e80000100800 */
        /* <DEDUP_REMOVED lines=14> */
[----:B------:R-:W-:Y:S02]  /*b600*/  ISETP.GT.AND P3, PT, R22, 0x11, PT ;  /* 0x000000111600780c */ /* 0x000fe40003f64270 */
[----:B------:R-:W-:Y:S01]  /*b610*/  PRMT R0, RZ, 0x7610, R0 ;  /* 0x00007610ff007816 */ /* 0x000fe20000000000 */
[----:B----4-:R0:W-:Y:S04]  /*b620*/  STL [R1+0x2c], R15 ;  /* 0x00002c0f01007387 */ /* 0x0101e80000100800 */
[----:B0-----:R-:W4:Y:S04]  /*b630*/  LDL.LU R15, [R1+0x1214] ;  /* 0x00121400010f7983 */ /* 0x001f280000300800 */
[----:B------:R-:W3:Y:S01]  /*b640*/  LDL R3, [R1+0x9e0] ;  /* 0x0009e00001037983 */ /* 0x000ee20000100800 */
[----:B--2---:R-:W-:-:S05]  /*b650*/  IADD3.X R5, PT, PT, R5, UR11, RZ, P1, !PT ;  /* 0x0000000b05057c10 */ /* 0x004fca0008ffe4ff */
[----:B------:R0:W2:Y:S04]  /*b660*/  @P3 LDG.E.U8 R0, desc[UR8][R4.64] ;  /* 0x0000000804003981 */ /* 0x0000a8000c1e1100 */
[----:B------:R-:W0:Y:S01]  /*b670*/  LDL R5, [R1+0x9e8] ;  /* 0x0009e80001057983 */ /* 0x000e220000100800 */
[----:B------:R-:W-:Y:S02]  /*b680*/  PRMT R14, RZ, 0x7610, R14 ;  /* 0x00007610ff0e7816 */ /* 0x000fe4000000000e */
[----:B---3--:R-:W-:-:S04]  /*b690*/  IADD3 R2, P0, PT, R3, UR10, RZ ;  /* 0x0000000a03027c10 */ /* 0x008fc8000ff1e0ff */
[----:B------:R-:W-:Y:S02]  /*b6a0*/  IADD3.X R3, PT, PT, R6, UR11, RZ, P0, !PT ;  /* 0x0000000b06037c10 */ /* 0x000fe400087fe4ff */
[----:B------:R-:W-:Y:S01]  /*b6b0*/  ISETP.GT.AND P2, PT, R22, 0x12, PT ;  /* 0x000000121600780c */ /* 0x000fe20003f44270 */
[----:B------:R-:W3:Y:S04]  /*b6c0*/  LDL R6, [R1+0x9fc] ;  /* 0x0009fc0001067983 */ /* 0x000ee80000100800 */
[----:B------:R-:W2:Y:S01]  /*b6d0*/  @P3 LDG.E.U8 R14, desc[UR8][R2.64] ;  /* 0x00000008020e3981 */ /* 0x000ea2000c1e1100 */
[----:B0-----:R-:W-:-:S03]  /*b6e0*/  IADD3 R4, P1, PT, R5, UR10, RZ ;  /* 0x0000000a05047c10 */ /* 0x001fc6000ff3e0ff */
[----:B------:R-:W3:Y:S01]  /*b6f0*/  LDL R5, [R1+0x9e4] ;  /* 0x0009e40001057983 */ /* 0x000ee20000100800 */
[----:B------:R-:W-:-:S03]  /*b700*/  PRMT R13, RZ, 0x7610, R13 ;  /* 0x00007610ff0d7816 */ /* 0x000fc6000000000d */
[----:B--2---:R0:W-:Y:S04]  /*b710*/  STL [R1+0x24], R14 ;  /* 0x0000240e01007387 */ /* 0x0041e80000100800 */
[----:B0-----:R-:W2:Y:S04]  /*b720*/  LDL.LU R14, [R1+0x1210] ;  /* 0x00121000010e7983 */ /* 0x001ea80000300800 */
[----:B------:R-:W2:Y:S01]  /*b730*/  LDL R3, [R1+0x9f0] ;  /* 0x0009f00001037983 */ /* 0x000ea20000100800 */
[----:B---3--:R-:W-:-:S05]  /*b740*/  IADD3.X R5, PT, PT, R5, UR11, RZ, P1, !PT ;  /* 0x0000000b05057c10 */ /* 0x008fca0008ffe4ff */
[----:B------:R-:W3:Y:S01]  /*b750*/  @P2 LDG.E.U8 R13, desc[UR8][R4.64] ;  /* 0x00000008040d2981 */ /* 0x000ee2000c1e1100 */
[----:B--2---:R-:W-:-:S03]  /*b760*/  IADD3 R2, P0, PT, R3, UR10, RZ ;  /* 0x0000000a03027c10 */ /* 0x004fc6000ff1e0ff */
[----:B------:R-:W2:Y:S04]  /*b770*/  LDL R3, [R1+0x9ec] ;  /* 0x0009ec0001037983 */ /* 0x000ea80000100800 */
[----:B---3--:R0:W-:Y:S04]  /*b780*/  STL [R1+0x20], R13 ;  /* 0x0000200d01007387 */ /* 0x0081e80000100800 */
[----:B0-----:R-:W3:Y:S04]  /*b790*/  LDL.LU R13, [R1+0x120c] ;  /* 0x00120c00010d7983 */ /* 0x001ee80000300800 */
[----:B------:R-:W2:Y:S01]  /*b7a0*/  LDL R5, [R1+0x9f8] ;  /* 0x0009f80001057983 */ /* 0x000ea20000100800 */
[----:B------:R-:W-:-:S02]  /*b7b0*/  ISETP.GT.AND P3, PT, R22, 0x13, PT ;  /* 0x000000131600780c */ /* 0x000fc40003f64270 */
[----:B------:R-:W-:Y:S02]  /*b7c0*/  PRMT R23, RZ, 0x7610, R23 ;  /* 0x00007610ff177816 */ /* 0x000fe40000000017 */
[----:B--2---:R-:W-:Y:S02]  /*b7d0*/  IADD3 R4, P1, PT, R5, UR10, RZ ;  /* 0x0000000a05047c10 */ /* 0x004fe4000ff3e0ff */
[----:B------:R-:W2:Y:S01]  /*b7e0*/  LDL R5, [R1+0x9f4] ;  /* 0x0009f40001057983 */ /* 0x000ea20000100800 */
[----:B------:R-:W-:Y:S02]  /*b7f0*/  IADD3.X R3, PT, PT, R3, UR11, RZ, P0, !PT ;  /* 0x0000000b03037c10 */ /* 0x000fe400087fe4ff */
[----:B------:R-:W-:-:S03]  /*b800*/  PRMT R12, RZ, 0x7610, R12 ;  /* 0x00007610ff0c7816 */ /* 0x000fc6000000000c */
[----:B------:R0:W3:Y:S04]  /*b810*/  @P2 LDG.E.U8 R23, desc[UR8][R2.64] ;  /* 0x0000000802172981 */ /* 0x0000e8000c1e1100 */
[----:B------:R-:W0:Y:S01]  /*b820*/  LDL R3, [R1+0xa00] ;  /* 0x000a000001037983 */ /* 0x000e220000100800 */
[----:B--2---:R-:W-:-:S05]  /*b830*/  IADD3.X R5, PT, PT, R5, UR11, RZ, P1, !PT ;  /* 0x0000000b05057c10 */ /* 0x004fca0008ffe4ff */
[----:B------:R-:W2:Y:S01]  /*b840*/  @P3 LDG.E.U8 R12, desc[UR8][R4.64] ;  /* 0x00000008040c3981 */ /* 0x000ea2000c1e1100 */
[----:B0-----:R-:W-:-:S04]  /*b850*/  IADD3 R2, P0, PT, R3, UR10, RZ ;  /* 0x0000000a03027c10 */ /* 0x001fc8000ff1e0ff */
[----:B------:R-:W-:Y:S02]  /*b860*/  IADD3.X R3, PT, PT, R6, UR11, RZ, P0, !PT ;  /* 0x0000000b06037c10 */ /* 0x000fe400087fe4ff */
[----:B------:R-:W3:Y:S04]  /*b870*/  LDL R6, [R1+0xa20] ;  /* 0x000a200001067983 */ /* 0x000ee80000100800 */
[----:B--2---:R0:W-:Y:S04]  /*b880*/  STL [R1+0x18], R12 ;  /* 0x0000180c01007387 */ /* 0x0041e80000100800 */
[----:B0-----:R-:W2:Y:S04]  /*b890*/  LDL.LU R12, [R1+0x1208] ;  /* 0x00120800010c7983 */ /* 0x001ea80000300800 */
[----:B------:R-:W2:Y:S01]  /*b8a0*/  LDL R5, [R1+0xa08] ;  /* 0x000a080001057983 */ /* 0x000ea20000100800 */
[----:B------:R-:W-:-:S06]  /*b8b0*/  PRMT R11, RZ, 0x7610, R11 ;  /* 0x00007610ff0b7816 */ /* 0x000fcc000000000b */
[----:B------:R-:W3:Y:S01]  /*b8c0*/  @P3 LDG.E.U8 R11, desc[UR8][R2.64] ;  /* 0x00000008020b3981 */ /* 0x000ee2000c1e1100 */
[----:B--2---:R-:W-:-:S03]  /*b8d0*/  IADD3 R4, P1, PT, R5, UR10, RZ ;  /* 0x0000000a05047c10 */ /* 0x004fc6000ff3e0ff */
[----:B------:R-:W2:Y:S01]  /*b8e0*/  LDL R5, [R1+0xa04] ;  /* 0x000a040001057983 */ /* 0x000ea20000100800 */
[----:B------:R-:W-:Y:S02]  /*b8f0*/  ISETP.GT.AND P2, PT, R22, 0x14, PT ;  /* 0x000000141600780c */ /* 0x000fe40003f44270 */
[----:B------:R-:W-:Y:S01]  /*b900*/  PRMT R10, RZ, 0x7610, R10 ;  /* 0x00007610ff0a7816 */ /* 0x000fe2000000000a */
        /* <DEDUP_REMOVED lines=10> */
[----:B------:R-:W-:-:S02]  /*b9b0*/  PRMT R7, RZ, 0x7610, R7 ;  /* 0x00007610ff077816 */ /* 0x000fc40000000007 */
[----:B---3--:R-:W-:-:S05]  /*b9c0*/  IADD3.X R3, PT, PT, R3, UR11, RZ, P0, !PT ;  /* 0x0000000b03037c10 */ /* 0x008fca00087fe4ff */
[----:B------:R-:W3:Y:S01]  /*b9d0*/  @P2 LDG.E.U8 R7, desc[UR8][R2.64] ;  /* 0x0000000802072981 */ /* 0x000ee2000c1e1100 */
[----:B------:R-:W-:Y:S02]  /*b9e0*/  ISETP.GT.AND P3, PT, R22, 0x15, PT ;  /* 0x000000151600780c */ /* 0x000fe40003f64270 */
[----:B------:R-:W-:Y:S01]  /*b9f0*/  PRMT R9, RZ, 0x7610, R9 ;  /* 0x00007610ff097816 */ /* 0x000fe20000000009 */
[----:B------:R-:W4:Y:S01]  /*ba00*/  LDL R3, [R1+0xa28] ;  /* 0x000a280001037983 */ /* 0x000f220000100800 */
[----:B--2---:R-:W-:-:S03]  /*ba10*/  IADD3 R4, P0, PT, R5, UR10, RZ ;  /* 0x0000000a05047c10 */ /* 0x004fc6000ff1e0ff */
[----:B------:R-:W2:Y:S04]  /*ba20*/  LDL R5, [R1+0xa14] ;  /* 0x000a140001057983 */ /* 0x000ea80000100800 */
[----:B---3--:R0:W-:Y:S04]  /*ba30*/  STL [R1+0xc], R7 ;  /* 0x00000c0701007387 */ /* 0x0081e80000100800 */
[----:B0-----:R-:W3:Y:S01]  /*ba40*/  LDL R7, [R1+0xa1c] ;  /* 0x000a1c0001077983 */ /* 0x001ee20000100800 */
[----:B--2---:R-:W-:-:S05]  /*ba50*/  IADD3.X R5, PT, PT, R5, UR11, RZ, P0, !PT ;  /* 0x0000000b05057c10 */ /* 0x004fca00087fe4ff */
[----:B------:R-:W2:Y:S01]  /*ba60*/  @P3 LDG.E.U8 R9, desc[UR8][R4.64] ;  /* 0x0000000804093981 */ /* 0x000ea2000c1e1100 */
[----:B------:R-:W-:Y:S02]  /*ba70*/  IADD3 R6, P2, PT, R6, UR10, RZ ;  /* 0x0000000a06067c10 */ /* 0x000fe4000ff5e0ff */
[----:B------:R-:W-:Y:S02]  /*ba80*/  PRMT R8, RZ, 0x7610, R8 ;  /* 0x00007610ff087816 */ /* 0x000fe40000000008 */
[----:B----4-:R-:W-:Y:S02]  /*ba90*/  IADD3 R2, P0, PT, R3, UR10, RZ ;  /* 0x0000000a03027c10 */ /* 0x010fe4000ff1e0ff */
[----:B------:R-:W4:Y:S01]  /*baa0*/  LDL R3, [R1+0xa24] ;  /* 0x000a240001037983 */ /* 0x000f220000100800 */
[----:B---3--:R-:W-:-:S05]  /*bab0*/  IADD3.X R7, PT, PT, R7, UR11, RZ, P2, !PT ;  /* 0x0000000b07077c10 */ /* 0x008fca00097fe4ff */
[----:B------:R-:W3:Y:S04]  /*bac0*/  @P3 LDG.E.U8 R8, desc[UR8][R6.64] ;  /* 0x0000000806083981 */ /* 0x000ee8000c1e1100 */
[----:B--2---:R0:W-:Y:S04]  /*bad0*/  STL [R1+0x8], R9 ;  /* 0x0000080901007387 */ /* 0x0041e80000100800 */
[----:B0-----:R-:W2:Y:S04]  /*bae0*/  LDL.LU R9, [R1+0x11fc] ;  /* 0x0011fc0001097983 */ /* 0x001ea80000300800 */
[----:B------:R-:W2:Y:S04]  /*baf0*/  LDL R5, [R1+0xa30] ;  /* 0x000a300001057983 */ /* 0x000ea80000100800 */
[----:B---3--:R0:W-:Y:S04]  /*bb00*/  STL [R1+0x4], R8 ;  /* 0x0000040801007387 */ /* 0x0081e80000100800 */
[----:B0-----:R-:W3:Y:S01]  /*bb10*/  LDL.LU R8, [R1+0x11f8] ;  /* 0x0011f80001087983 */ /* 0x001ee20000300800 */
[----:B------:R-:W-:-:S02]  /*bb20*/  ISETP.GT.AND P1, PT, R22, 0x16, PT ;  /* 0x000000161600780c */ /* 0x000fc40003f24270 */
[----:B------:R-:W-:Y:S01]  /*bb30*/  PRMT R29, RZ, 0x7610, R29 ;  /* 0x00007610ff1d7816 */ /* 0x000fe2000000001d */
[----:B------:R-:W3:Y:S01]  /*bb40*/  LDL R7, [R1+0xa34] ;  /* 0x000a340001077983 */ /* 0x000ee20000100800 */
[----:B----4-:R-:W-:Y:S02]  /*bb50*/  IADD3.X R3, PT, PT, R3, UR11, RZ, P0, !PT ;  /* 0x0000000b03037c10 */ /* 0x010fe400087fe4ff */
[----:B------:R-:W-:Y:S01]  /*bb60*/  PRMT R27, RZ, 0x7610, R27 ;  /* 0x00007610ff1b7816 */ /* 0x000fe2000000001b */
[----:B------:R-:W4:Y:S06]  /*bb70*/  LDL R6, [R1+0xa48] ;  /* 0x000a480001067983 */ /* 0x000f2c0000100800 */
[----:B------:R0:W3:Y:S04]  /*bb80*/  @P1 LDG.E.U8 R29, desc[UR8][R2.64] ;  /* 0x00000008021d1981 */ /* 0x0000e8000c1e1100 */
[----:B------:R-:W0:Y:S01]  /*bb90*/  LDL R3, [R1+0xa38] ;  /* 0x000a380001037983 */ /* 0x000e220000100800 */
[----:B--2---:R-:W-:-:S03]  /*bba0*/  IADD3 R4, P2, PT, R5, UR10, RZ ;  /* 0x0000000a05047c10 */ /* 0x004fc6000ff5e0ff */
[----:B------:R-:W2:Y:S01]  /*bbb0*/  LDL R5, [R1+0xa2c] ;  /* 0x000a2c0001057983 */ /* 0x000ea20000100800 */
[----:B------:R-:W-:Y:S02]  /*bbc0*/  ISETP.GT.AND P0, PT, R22, 0x17, PT ;  /* 0x000000171600780c */ /* 0x000fe40003f04270 */
[----:B--2---:R-:W-:-:S05]  /*bbd0*/  IADD3.X R5, PT, PT, R5, UR11, RZ, P2, !PT ;  /* 0x0000000b05057c10 */ /* 0x004fca00097fe4ff */
[----:B------:R-:W2:Y:S01]  /*bbe0*/  @P1 LDG.E.U8 R27, desc[UR8][R4.64] ;  /* 0x00000008041b1981 */ /* 0x000ea2000c1e1100 */
[----:B0-----:R-:W-:-:S03]  /*bbf0*/  IADD3 R2, P3, PT, R3, UR10, RZ ;  /* 0x0000000a03027c10 */ /* 0x001fc6000ff7e0ff */
[----:B---3--:R0:W-:Y:S01]  /*bc00*/  STL [R1+0x11b4], R29 ;  /* 0x0011b41d01007387 */ /* 0x0081e20000100800 */
[----:B------:R-:W-:Y:S02]  /*bc10*/  IADD3.X R3, PT, PT, R7, UR11, RZ, P3, !PT ;  /* 0x0000000b07037c10 */ /* 0x000fe40009ffe4ff */
[----:B------:R-:W-:Y:S01]  /*bc20*/  PRMT R28, RZ, 0x7610, R28 ;  /* 0x00007610ff1c7816 */ /* 0x000fe2000000001c */
[----:B------:R-:W3:Y:S05]  /*bc30*/  LDL R7, [R1+0xa58] ;  /* 0x000a580001077983 */ /* 0x000eea0000100800 */
[----:B------:R-:W3:Y:S04]  /*bc40*/  @P0 LDG.E.U8 R28, desc[UR8][R2.64] ;  /* 0x00000008021c0981 */ /* 0x000ee8000c1e1100 */
[----:B0-----:R-:W3:Y:S04]  /*bc50*/  LDL R29, [R1+0xa4c] ;  /* 0x000a4c00011d7983 */ /* 0x001ee80000100800 */
[----:B--2---:R0:W-:Y:S04]  /*bc60*/  STL [R1+0x11b8], R27 ;  /* 0x0011b81b01007387 */ /* 0x0041e80000100800 */
[----:B------:R-:W2:Y:S01]  /*bc70*/  LDL R5, [R1+0xa44] ;  /* 0x000a440001057983 */ /* 0x000ea20000100800 */
[----:B------:R-:W-:-:S02]  /*bc80*/  ISETP.GT.AND P2, PT, R22, 0x18, PT ;  /* 0x000000181600780c */ /* 0x000fc40003f44270 */
[----:B----4-:R-:W-:Y:S02]  /*bc90*/  IADD3 R4, P1, PT, R6, UR10, RZ ;  /* 0x0000000a06047c10 */ /* 0x010fe4000ff3e0ff */
[----:B------:R-:W-:Y:S01]  /*bca0*/  PRMT R26, RZ, 0x7610, R26 ;  /* 0x00007610ff1a7816 */ /* 0x000fe2000000001a */
[----:B0-----:R-:W4:Y:S04]  /*bcb0*/  LDL R27, [R1+0xa50] ;  /* 0x000a5000011b7983 */ /* 0x001f280000100800 */
[----:B------:R-:W4:Y:S04]  /*bcc0*/  LDL R6, [R1+0xa54] ;  /* 0x000a540001067983 */ /* 0x000f280000100800 */
[----:B---3--:R0:W-:Y:S01]  /*bcd0*/  STL [R1+0x11bc], R28 ;  /* 0x0011bc1c01007387 */ /* 0x0081e20000100800 */
[----:B------:R-:W-:-:S02]  /*bce0*/  PRMT R25, RZ, 0x7610, R25 ;  /* 0x00007610ff197816 */ /* 0x000fc40000000019 */
[----:B------:R-:W-:Y:S01]  /*bcf0*/  PRMT R24, RZ, 0x7610, R24 ;  /* 0x00007610ff187816 */ /* 0x000fe20000000018 */
[----:B0-----:R-:W3:Y:S01]  /*bd00*/  LDL R28, [R1+0xa64] ;  /* 0x000a6400011c7983 */ /* 0x001ee20000100800 */
[----:B--2---:R-:W-:-:S05]  /*bd10*/  IADD3.X R5, PT, PT, R5, UR11, RZ, P1, !PT ;  /* 0x0000000b05057c10 */ /* 0x004fca0008ffe4ff */
[----:B------:R0:W2:Y:S04]  /*bd20*/  @P2 LDG.E.U8 R26, desc[UR8][R4.64] ;  /* 0x00000008041a2981 */ /* 0x0000a8000c1e1100 */
[----:B------:R-:W2:Y:S01]  /*bd30*/  LDL R5, [R1+0xa60] ;  /* 0x000a600001057983 */ /* 0x000ea20000100800 */
[----:B----4-:R-:W-:Y:S02]  /*bd40*/  IADD3 R2, P3, PT, R27, UR10, RZ ;  /* 0x0000000a1b027c10 */ /* 0x010fe4000ff7e0ff */
[----:B------:R-:W-:Y:S01]  /*bd50*/  ISETP.GT.AND P1, PT, R22, 0x19, PT ;  /* 0x000000191600780c */ /* 0x000fe20003f24270 */
[----:B------:R-:W4:Y:S01]  /*bd60*/  LDL R27, [R1+0xa5c] ;  /* 0x000a5c00011b7983 */ /* 0x000f220000100800 */
[----:B------:R-:W-:Y:S02]  /*bd70*/  IADD3.X R3, PT, PT, R29, UR11, RZ, P3, !PT ;  /* 0x0000000b1d037c10 */ /* 0x000fe40009ffe4ff */
[----:B0-----:R-:W-:Y:S01]  /*bd80*/  IADD3 R4, P4, PT, R7, UR10, RZ ;  /* 0x0000000a07047c10 */ /* 0x001fe2000ff9e0ff */
[----:B------:R-:W3:Y:S04]  /*bd90*/  LDL R29, [R1+0xa70] ;  /* 0x000a7000011d7983 */ /* 0x000ee80000100800 */
[----:B------:R2:W3:Y:S01]  /*bda0*/  @P2 LDG.E.U8 R25, desc[UR8][R2.64] ;  /* 0x0000000802192981 */ /* 0x0004e2000c1e1100 */
[----:B------:R-:W-:-:S03]  /*bdb0*/  PRMT R20, RZ, 0x7610, R20 ;  /* 0x00007610ff147816 */ /* 0x000fc60000000014 */
[----:B------:R-:W3:Y:S01]  /*bdc0*/  LDL R7, [R1+0xa6c] ;  /* 0x000a6c0001077983 */ /* 0x000ee20000100800 */
[----:B--2---:R-:W-:Y:S02]  /*bdd0*/  IADD3 R2, P3, PT, R5, UR10, RZ ;  /* 0x0000000a05027c10 */ /* 0x004fe4000ff7e0ff */
[----:B------:R-:W-:Y:S02]  /*bde0*/  IADD3.X R5, PT, PT, R6, UR11, RZ, P4, !PT ;  /* 0x0000000b06057c10 */ /* 0x000fe4000a7fe4ff */
[----:B------:R-:W-:Y:S01]  /*bdf0*/  ISETP.GT.AND P2, PT, R22, 0x1a, PT ;  /* 0x0000001a1600780c */ /* 0x000fe20003f44270 */
[----:B------:R-:W2:Y:S04]  /*be00*/  LDL R6, [R1+0xa78] ;  /* 0x000a780001067983 */ /* 0x000ea80000100800 */
[----:B------:R0:W2:Y:S04]  /*be10*/  @P1 LDG.E.U8 R24, desc[UR8][R4.64] ;  /* 0x0000000804181981 */ /* 0x0000a8000c1e1100 */
[----:B------:R-:W0:Y:S01]  /*be20*/  LDL R5, [R1+0xa68] ;  /* 0x000a680001057983 */ /* 0x000e220000100800 */
[----:B----4-:R-:W-:-:S03]  /*be30*/  IADD3.X R3, PT, PT, R27, UR11, RZ, P3, !PT ;  /* 0x0000000b1b037c10 */ /* 0x010fc60009ffe4ff */
[----:B------:R-:W4:Y:S01]  /*be40*/  LDL R27, [R1+0xa74] ;  /* 0x000a7400011b7983 */ /* 0x000f220000100800 */
[----:B------:R-:W-:-:S06]  /*be50*/  PRMT R21, RZ, 0x7610, R21 ;  /* 0x00007610ff157816 */ /* 0x000fcc0000000015 */
[----:B------:R1:W2:Y:S01]  /*be60*/  @P1 LDG.E.U8 R21, desc[UR8][R2.64] ;  /* 0x0000000802151981 */ /* 0x0002a2000c1e1100 */
[----:B0-----:R-:W-:-:S04]  /*be70*/  IADD3 R4, P4, PT, R5, UR10, RZ ;  /* 0x0000000a05047c10 */ /* 0x001fc8000ff9e0ff */
[----:B---3--:R-:W-:Y:S02]  /*be80*/  IADD3.X R5, PT, PT, R28, UR11, RZ, P4, !PT ;  /* 0x0000000b1c057c10 */ /* 0x008fe4000a7fe4ff */
[----:B-1----:R-:W-:Y:S01]  /*be90*/  IADD3 R2, P3, PT, R29, UR10, RZ ;  /* 0x0000000a1d027c10 */ /* 0x002fe2000ff7e0ff */
[----:B------:R-:W3:Y:S04]  /*bea0*/  LDL R28, [R1+0xa84] ;  /* 0x000a8400011c7983 */ /* 0x000ee80000100800 */
[----:B------:R2:W3:Y:S01]  /*beb0*/  @P2 LDG.E.U8 R20, desc[UR8][R4.64] ;  /* 0x0000000804142981 */ /* 0x0004e2000c1e1100 */
[----:B------:R-:W-:-:S03]  /*bec0*/  ISETP.GT.AND P1, PT, R22, 0x1b, PT ;  /* 0x0000001b1600780c */ /* 0x000fc60003f24270 */
[----:B------:R-:W3:Y:S04]  /*bed0*/  LDL R29, [R1+0xa7c] ;  /* 0x000a7c00011d7983 */ /* 0x000ee80000100800 */
[----:B------:R-:W3:Y:S01]  /*bee0*/  LDL R5, [R1+0xa80] ;  /* 0x000a800001057983 */ /* 0x000ee20000100800 */
[----:B------:R-:W-:Y:S02]  /*bef0*/  PRMT R19, RZ, 0x7610, R19 ;  /* 0x00007610ff137816 */ /* 0x000fe40000000013 */
[----:B------:R-:W-:Y:S02]  /*bf00*/  IADD3.X R3, PT, PT, R7, UR11, RZ, P3, !PT ;  /* 0x0000000b07037c10 */ /* 0x000fe40009ffe4ff */
[----:B--2---:R-:W-:Y:S01]  /*bf10*/  IADD3 R4, P4, PT, R6, UR10, RZ ;  /* 0x0000000a06047c10 */ /* 0x004fe2000ff9e0ff */
[----:B------:R-:W2:Y:S01]  /*bf20*/  LDL R7, [R1+0xa88] ;  /* 0x000a880001077983 */ /* 0x000ea20000100800 */
[----:B------:R-:W-:-:S03]  /*bf30*/  PRMT R18, RZ, 0x7610, R18 ;  /* 0x00007610ff127816 */ /* 0x000fc60000000012 */
[----:B------:R3:W2:Y:S01]  /*bf40*/  @P2 LDG.E.U8 R19, desc[UR8][R2.64] ;  /* 0x0000000802132981 */ /* 0x0006a2000c1e1100 */
[----:B------:R-:W-:-:S03]  /*bf50*/  PRMT R17, RZ, 0x7610, R17 ;  /* 0x00007610ff117816 */ /* 0x000fc60000000011 */
[----:B------:R-:W2:Y:S01]  /*bf60*/  LDL R6, [R1+0xa90] ;  /* 0x000a900001067983 */ /* 0x000ea20000100800 */
[----:B---3--:R-:W-:Y:S02]  /*bf70*/  IADD3 R2, P3, PT, R5, UR10, RZ ;  /* 0x0000000a05027c10 */ /* 0x008fe4000ff7e0ff */
[----:B----4-:R-:W-:Y:S02]  /*bf80*/  IADD3.X R5, PT, PT, R27, UR11, RZ, P4, !PT ;  /* 0x0000000b1b057c10 */ /* 0x010fe4000a7fe4ff */
[----:B------:R-:W-:Y:S01]  /*bf90*/  IADD3.X R3, PT, PT, R29, UR11, RZ, P3, !PT ;  /* 0x0000000b1d037c10 */ /* 0x000fe20009ffe4ff */
[----:B------:R-:W3:Y:S04]  /*bfa0*/  LDL R27, [R1+0xa8c] ;  /* 0x000a8c00011b7983 */ /* 0x000ee80000100800 */
[----:B------:R2:W4:Y:S04]  /*bfb0*/  @P1 LDG.E.U8 R18, desc[UR8][R4.64] ;  /* 0x0000000804121981 */ /* 0x000528000c1e1100 */
[----:B------:R-:W3:Y:S01]  /*bfc0*/  @P1 LDG.E.U8 R17, desc[UR8][R2.64] ;  /* 0x0000000802111981 */ /* 0x000ee2000c1e1100 */
[----:B------:R-:W-:-:S02]  /*bfd0*/  ISETP.GT.AND P2, PT, R22, 0x1c, PT ;  /* 0x0000001c1600780c */ /* 0x000fc40003f44270 */
[----:B------:R-:W-:Y:S02]  /*bfe0*/  PRMT R16, RZ, 0x7610, R16 ;  /* 0x00007610ff107816 */ /* 0x000fe40000000010 */
[----:B--2---:R-:W-:-:S04]  /*bff0*/  IADD3 R4, P3, PT, R7, UR10, RZ ;  /* 0x0000000a07047c10 */ /* 0x004fc8000ff7e0ff */
[----:B------:R-:W-:-:S05]  /*c000*/  IADD3.X R5, PT, PT, R28, UR11, RZ, P3, !PT ;  /* 0x0000000b1c057c10 */ /* 0x000fca0009ffe4ff */
[----:B------:R0:W2:Y:S04]  /*c010*/  @P2 LDG.E.U8 R16, desc[UR8][R4.64] ;  /* 0x0000000804102981 */ /* 0x0000a8000c1e1100 */
[----:B----4-:R1:W-:Y:S04]  /*c020*/  STL [R1+0x11e0], R18 ;  /* 0x0011e01201007387 */ /* 0x0103e80000100800 */
[----:B-1----:R-:W4:Y:S04]  /*c030*/  LDL R18, [R1+0xa98] ;  /* 0x000a980001127983 */ /* 0x002f280000100800 */
[----:B---3--:R1:W-:Y:S04]  /*c040*/  STL [R1+0x11e4], R17 ;  /* 0x0011e41101007387 */ /* 0x0083e80000100800 */
[----:B------:R-:W0:Y:S04]  /*c050*/  LDL R5, [R1+0xaa0] ;  /* 0x000aa00001057983 */ /* 0x000e280000100800 */
[----:B------:R-:W3:Y:S04]  /*c060*/  LDL R3, [R1+0xa94] ;  /* 0x000a940001037983 */ /* 0x000ee80000100800 */
[----:B------:R-:W2:Y:S04]  /*c070*/  LDL R28, [R1+0xa9c] ;  /* 0x000a9c00011c7983 */ /* 0x000ea80000100800 */
[----:B------:R-:W2:Y:S01]  /*c080*/  LDL R29, [R1+0xaa8] ;  /* 0x000aa800011d7983 */ /* 0x000ea20000100800 */
[----:B------:R-:W-:-:S02]  /*c090*/  IADD3 R6, P4, PT, R6, UR10, RZ ;  /* 0x0000000a06067c10 */ /* 0x000fc4000ff9e0ff */
[----:B------:R-:W-:Y:S01]  /*c0a0*/  PRMT R15, RZ, 0x7610, R15 ;  /* 0x00007610ff0f7816 */ /* 0x000fe2000000000f */
[----:B-1----:R-:W2:Y:S01]  /*c0b0*/  LDL R17, [R1+0xaac] ;  /* 0x000aac0001117983 */ /* 0x002ea20000100800 */
[----:B----4-:R-:W-:-:S03]  /*c0c0*/  IADD3 R2, P3, PT, R18, UR10, RZ ;  /* 0x0000000a12027c10 */ /* 0x010fc6000ff7e0ff */
[----:B------:R-:W4:Y:S01]  /*c0d0*/  LDL R18, [R1+0xaa4] ;  /* 0x000aa40001127983 */ /* 0x000f220000100800 */
[----:B------:R-:W-:Y:S02]  /*c0e0*/  ISETP.GT.AND P1, PT, R22, 0x1d, PT ;  /* 0x0000001d1600780c */ /* 0x000fe40003f24270 */
[----:B------:R-:W-:Y:S02]  /*c0f0*/  IADD3.X R7, PT, PT, R27, UR11, RZ, P4, !PT ;  /* 0x0000000b1b077c10 */ /* 0x000fe4000a7fe4ff */
[----:B------:R-:W-:Y:S01]  /*c100*/  PRMT R14, RZ, 0x7610, R14 ;  /* 0x00007610ff0e7816 */ /* 0x000fe2000000000e */
[----:B------:R-:W4:Y:S04]  /*c110*/  LDL R27, [R1+0xab0] ;  /* 0x000ab000011b7983 */ /* 0x000f280000100800 */
[----:B------:R-:W4:Y:S01]  /*c120*/  @P2 LDG.E.U8 R15, desc[UR8][R6.64] ;  /* 0x00000008060f2981 */ /* 0x000f22000c1e1100 */
[----:B0-----:R-:W-:-:S02]  /*c130*/  IADD3 R4, P2, PT, R5, UR10, RZ ;  /* 0x0000000a05047c10 */ /* 0x001fc4000ff5e0ff */
[----:B---3--:R-:W-:Y:S02]  /*c140*/  IADD3.X R3, PT, PT, R3, UR11, RZ, P3, !PT ;  /* 0x0000000b03037c10 */ /* 0x008fe40009ffe4ff */
[----:B------:R-:W-:Y:S02]  /*c150*/  PRMT R13, RZ, 0x7610, R13 ;  /* 0x00007610ff0d7816 */ /* 0x000fe4000000000d */
[----:B------:R-:W-:Y:S01]  /*c160*/  ISETP.GT.AND P4, PT, R22, 0x1e, PT ;  /* 0x0000001e1600780c */ /* 0x000fe20003f84270 */
[----:B------:R0:W3:Y:S01]  /*c170*/  @P1 LDG.E.U8 R14, desc[UR8][R2.64] ;  /* 0x00000008020e1981 */ /* 0x0000e2000c1e1100 */
[----:B--2---:R-:W-:Y:S02]  /*c180*/  IADD3.X R5, PT, PT, R28, UR11, RZ, P2, !PT ;  /* 0x0000000b1c057c10 */ /* 0x004fe400097fe4ff */
[----:B------:R-:W-:-:S03]  /*c190*/  PRMT R12, RZ, 0x7610, R12 ;  /* 0x00007610ff0c7816 */ /* 0x000fc6000000000c */
[----:B------:R-:W2:Y:S01]  /*c1a0*/  @P1 LDG.E.U8 R13, desc[UR8][R4.64] ;  /* 0x00000008040d1981 */ /* 0x000ea2000c1e1100 */
[----:B0-----:R-:W-:-:S04]  /*c1b0*/  IADD3 R2, P3, PT, R29, UR10, RZ ;  /* 0x0000000a1d027c10 */ /* 0x001fc8000ff7e0ff */
[----:B----4-:R-:W-:-:S05]  /*c1c0*/  IADD3.X R3, PT, PT, R18, UR11, RZ, P3, !PT ;  /* 0x0000000b12037c10 */ /* 0x010fca0009ffe4ff */
[----:B------:R-:W4:Y:S01]  /*c1d0*/  @P4 LDG.E.U8 R12, desc[UR8][R2.64] ;  /* 0x00000008020c4981 */ /* 0x000f22000c1e1100 */
[----:B------:R-:W-:-:S03]  /*c1e0*/  IADD3 R6, P2, PT, R27, UR10, RZ ;  /* 0x0000000a1b067c10 */ /* 0x000fc6000ff5e0ff */
[----:B------:R-:W-:Y:S04]  /*c1f0*/  STL [R1+0x11d4], R16 ;  /* 0x0011d41001007387 */ /* 0x000fe80000100800 */
[----:B------:R0:W-:Y:S01]  /*c200*/  STL [R1+0x11d8], R15 ;  /* 0x0011d80f01007387 */ /* 0x0001e20000100800 */
[----:B------:R-:W-:-:S03]  /*c210*/  IADD3.X R7, PT, PT, R17, UR11, RZ, P2, !PT ;  /* 0x0000000b11077c10 */ /* 0x000fc600097fe4ff */
[----:B---3--:R1:W-:Y:S04]  /*c220*/  STL [R1+0x11c0], R14 ;  /* 0x0011c00e01007387 */ /* 0x0083e80000100800 */
[----:B--2---:R2:W-:Y:S04]  /*c230*/  STL [R1+0x11c4], R13 ;  /* 0x0011c40d01007387 */ /* 0x0045e80000100800 */
[----:B------:R-:W3:Y:S04]  /*c240*/  LDL R5, [R1+0xa40] ;  /* 0x000a400001057983 */ /* 0x000ee80000100800 */
[----:B------:R-:W3:Y:S04]  /*c250*/  LDL R4, [R1+0xab8] ;  /* 0x000ab80001047983 */ /* 0x000ee80000100800 */
[----:B0-----:R-:W3:Y:S04]  /*c260*/  LDL R15, [R1+0xa3c] ;  /* 0x000a3c00010f7983 */ /* 0x001ee80000100800 */
[----:B-1----:R-:W3:Y:S04]  /*c270*/  LDL R14, [R1+0xab4] ;  /* 0x000ab400010e7983 */ /* 0x002ee80000100800 */
[----:B--2---:R-:W2:Y:S04]  /*c280*/  LDL R13, [R1+0xabc] ;  /* 0x000abc00010d7983 */ /* 0x004ea80000100800 */
[----:B------:R-:W2:Y:S04]  /*c290*/  LDL.LU R16, [R1+0x4b8] ;  /* 0x0004b80001107983 */ /* 0x000ea80000300800 */
[----:B------:R-:W2:Y:S04]  /*c2a0*/  LDL.LU R17, [R1+0x4b4] ;  /* 0x0004b40001117983 */ /* 0x000ea80000300800 */
[----:B------:R-:W2:Y:S04]  /*c2b0*/  LDL.LU R18, [R1+0x474] ;  /* 0x0004740001127983 */ /* 0x000ea80000300800 */
[----:B------:R-:W2:Y:S04]  /*c2c0*/  LDL.LU R28, [R1+0x470] ;  /* 0x00047000011c7983 */ /* 0x000ea80000300800 */
[----:B------:R-:W2:Y:S04]  /*c2d0*/  LDL.LU R27, [R1+0x430] ;  /* 0x00043000011b7983 */ /* 0x000ea80000300800 */
[----:B------:R-:W2:Y:S04]  /*c2e0*/  LDL.LU R29, [R1+0x2c] ;  /* 0x00002c00011d7983 */ /* 0x000ea80000300800 */
[----:B----4-:R0:W-:Y:S04]  /*c2f0*/  STL [R1+0x11c8], R12 ;  /* 0x0011c80c01007387 */ /* 0x0101e80000100800 */
[----:B0-----:R-:W4:Y:S01]  /*c300*/  LDL R12, [R1+0xac0] ;  /* 0x000ac000010c7983 */ /* 0x001f220000100800 */
[----:B------:R-:W-:-:S02]  /*c310*/  PRMT R11, RZ, 0x7610, R11 ;  /* 0x00007610ff0b7816 */ /* 0x000fc4000000000b */
[----:B------:R-:W-:Y:S02]  /*c320*/  ISETP.GT.AND P5, PT, R22, 0x1f, PT ;  /* 0x0000001f1600780c */ /* 0x000fe40003fa4270 */
[----:B------:R-:W-:Y:S02]  /*c330*/  PRMT R10, RZ, 0x7610, R10 ;  /* 0x00007610ff0a7816 */ /* 0x000fe4000000000a */
[----:B------:R4:W2:Y:S01]  /*c340*/  @P4 LDG.E.U8 R11, desc[UR8][R6.64] ;  /* 0x00000008060b4981 */ /* 0x0008a2000c1e1100 */
[----:B------:R-:W-:Y:S02]  /*c350*/  PRMT R9, RZ, 0x7610, R9 ;  /* 0x00007610ff097816 */ /* 0x000fe40000000009 */
[----:B---3--:R-:W-:Y:S02]  /*c360*/  IADD3 R2, P3, PT, R5, UR10, RZ ;  /* 0x0000000a05027c10 */ /* 0x008fe4000ff7e0ff */
[----:B------:R-:W-:Y:S02]  /*c370*/  IADD3 R4, P2, PT, R4, UR10, RZ ;  /* 0x0000000a04047c10 */ /* 0x000fe4000ff5e0ff */
[----:B------:R-:W-:-:S02]  /*c380*/  PRMT R8, RZ, 0x7610, R8 ;  /* 0x00007610ff087816 */ /* 0x000fc40000000008 */
[----:B------:R-:W-:Y:S02]  /*c390*/  IADD3.X R3, PT, PT, R15, UR11, RZ, P3, !PT ;  /* 0x0000000b0f037c10 */ /* 0x000fe40009ffe4ff */
[----:B------:R-:W-:-:S03]  /*c3a0*/  IADD3.X R5, PT, PT, R14, UR11, RZ, P2, !PT ;  /* 0x0000000b0e057c10 */ /* 0x000fc600097fe4ff */
[----:B------:R0:W3:Y:S04]  /*c3b0*/  @P0 LDG.E.U8 R10, desc[UR8][R2.64] ;  /* 0x00000008020a0981 */ /* 0x0000e8000c1e1100 */
[----:B------:R-:W3:Y:S01]  /*c3c0*/  @P5 LDG.E.U8 R9, desc[UR8][R4.64] ;  /* 0x0000000804095981 */ /* 0x000ee2000c1e1100 */
[----:B----4-:R-:W-:-:S04]  /*c3d0*/  IADD3 R6, P1, PT, R12, UR10, RZ ;  /* 0x0000000a0c067c10 */ /* 0x010fc8000ff3e0ff */
[----:B--2---:R-:W-:-:S05]  /*c3e0*/  IADD3.X R7, PT, PT, R13, UR11, RZ, P1, !PT ;  /* 0x0000000b0d077c10 */ /* 0x004fca0008ffe4ff */
[----:B------:R-:W2:Y:S01]  /*c3f0*/  @P5 LDG.E.U8 R8, desc[UR8][R6.64] ;  /* 0x0000000806085981 */ /* 0x000ea2000c1e1100 */
[----:B0-----:R-:W0:Y:S03]  /*c400*/  S2R R2, SR_TID.X ;  /* 0x0000000000027919 */ /* 0x001e260000002100 */
[----:B------:R-:W-:Y:S04]  /*c410*/  STL [R1+0x11cc], R22 ;  /* 0x0011cc1601007387 */ /* 0x000fe80000100800 */
[----:B------:R-:W-:Y:S04]  /*c420*/  STL [R1+0x11d0], R11 ;  /* 0x0011d00b01007387 */ /* 0x000fe80000100800 */
[----:B---3--:R-:W-:Y:S01]  /*c430*/  STL [R1+0x11dc], R10 ;  /* 0x0011dc0a01007387 */ /* 0x008fe20000100800 */
[----:B0-----:R-:W-:Y:S01]  /*c440*/  LOP3.LUT R3, R2, 0x3f, RZ, 0xc0, !PT ;  /* 0x0000003f02037812 */ /* 0x001fe200078ec0ff */
[----:B------:R-:W-:Y:S06]  /*c450*/  BAR.SYNC.DEFER_BLOCKING 0x0 ;  /* 0x0000000000007b1d */ /* 0x000fec0000010000 */
[----:B------:R-:W-:Y:S04]  /*c460*/  STL [R1+0x11e8], R2 ;  /* 0x0011e80201007387 */ /* 0x000fe80000100800 */
[----:B------:R-:W-:Y:S04]  /*c470*/  STL [R1+0x11ec], R9 ;  /* 0x0011ec0901007387 */ /* 0x000fe80000100800 */
[----:B------:R-:W-:Y:S04]  /*c480*/  STS.U8 [R3+UR4], R16 ;  /* 0x0000001003007988 */ /* 0x000fe80008000004 */
[----:B------:R0:W-:Y:S04]  /*c490*/  STS.U8 [R3+UR4+0x40], R17 ;  /* 0x0000401103007988 */ /* 0x0001e80008000004 */
[----:B------:R1:W-:Y:S04]  /*c4a0*/  STS.U8 [R3+UR4+0x440], R18 ;  /* 0x0004401203007988 */ /* 0x0003e80008000004 */
[----:B--2---:R-:W-:Y:S04]  /*c4b0*/  STL [R1+0x11f0], R8 ;  /* 0x0011f00801007387 */ /* 0x004fe80000100800 */
[----:B------:R-:W2:Y:S04]  /*c4c0*/  LDL.LU R12, [R1+0x4b0] ;  /* 0x0004b000010c7983 */ /* 0x000ea80000300800 */
[----:B------:R-:W3:Y:S04]  /*c4d0*/  LDL.LU R13, [R1+0x4ac] ;  /* 0x0004ac00010d7983 */ /* 0x000ee80000300800 */
[----:B------:R-:W4:Y:S04]  /*c4e0*/  LDL.LU R14, [R1+0x46c] ;  /* 0x00046c00010e7983 */ /* 0x000f280000300800 */
[----:B0-----:R-:W4:Y:S04]  /*c4f0*/  LDL.LU R17, [R1+0x468] ;  /* 0x0004680001117983 */ /* 0x001f280000300800 */
[----:B-1----:R-:W4:Y:S04]  /*c500*/  LDL.LU R18, [R1+0x24] ;  /* 0x0000240001127983 */ /* 0x002f280000300800 */
[----:B------:R-:W4:Y:S04]  /*c510*/  LDL.LU R15, [R1+0x4a4] ;  /* 0x0004a400010f7983 */ /* 0x000f280000300800 */
[----:B------:R0:W-:Y:S04]  /*c520*/  STS.U8 [R3+UR4+0x400], R28 ;  /* 0x0004001c03007988 */ /* 0x0001e80008000004 */
[----:B------:R-:W4:Y:S01]  /*c530*/  LDL.LU R16, [R1+0x4a0] ;  /* 0x0004a00001107983 */ /* 0x000f220000300800 */
[----:B------:R-:W1:Y:S03]  /*c540*/  S2R R22, SR_TID.X ;  /* 0x0000000000167919 */ /* 0x000e660000002100 */
[----:B------:R0:W-:Y:S04]  /*c550*/  STS.U8 [R3+UR4+0x800], R27 ;  /* 0x0008001b03007988 */ /* 0x0001e80008000004 */
[----:B0-----:R-:W4:Y:S04]  /*c560*/  LDL.LU R28, [R1+0x464] ;  /* 0x00046400011c7983 */ /* 0x001f280000300800 */
[----:B------:R0:W-:Y:S04]  /*c570*/  STS.U8 [R3+UR4+0x840], R29 ;  /* 0x0008401d03007988 */ /* 0x0001e80008000004 */
[----:B------:R-:W4:Y:S04]  /*c580*/  LDL.LU R27, [R1+0x460] ;  /* 0x00046000011b7983 */ /* 0x000f280000300800 */
[----:B0-----:R-:W4:Y:S04]  /*c590*/  LDL.LU R29, [R1+0x20] ;  /* 0x00002000011d7983 */ /* 0x001f280000300800 */
        /* <DEDUP_REMOVED lines=12> */
[----:B------:R-:W-:Y:S01]  /*c660*/  STL [R1+0x1180], R26 ;  /* 0x0011801a01007387 */ /* 0x000fe20000100800 */
[----:B-1----:R-:W-:-:S03]  /*c670*/  LOP3.LUT R22, R22, 0x3f, RZ, 0xc0, !PT ;  /* 0x0000003f16167812 */ /* 0x002fc600078ec0ff */
[----:B------:R-:W-:Y:S04]  /*c680*/  STL [R1+0x118c], R26 ;  /* 0x00118c1a01007387 */ /* 0x000fe80000100800 */
[----:B------:R-:W-:Y:S04]  /*c690*/  STL [R1+0x1198], R26 ;  /* 0x0011981a01007387 */ /* 0x000fe80000100800 */
[----:B------:R-:W-:Y:S04]  /*c6a0*/  STL [R1+0x11f4], R26 ;  /* 0x0011f41a01007387 */ /* 0x000fe80000100800 */
[----:B------:R-:W-:Y:S01]  /*c6b0*/  STL [R1+0x1100], R25 ;  /* 0x0011001901007387 */ /* 0x000fe20000100800 */
[----:B------:R-:W-:-:S03]  /*c6c0*/  LOP3.LUT R2, R22, 0x8, RZ, 0x3c, !PT ;  /* 0x0000000816027812 */ /* 0x000fc600078e3cff */
[----:B------:R-:W-:Y:S04]  /*c6d0*/  STL [R1+0x110c], R25 ;  /* 0x00110c1901007387 */ /* 0x000fe80000100800 */
[----:B------:R-:W-:Y:S04]  /*c6e0*/  STL [R1+0x1118], R25 ;  /* 0x0011181901007387 */ /* 0x000fe80000100800 */
[----:B------:R-:W-:Y:S04]  /*c6f0*/  STL [R1+0x1124], R25 ;  /* 0x0011241901007387 */ /* 0x000fe80000100800 */
[----:B------:R-:W-:Y:S04]  /*c700*/  STL [R1+0x1130], R25 ;  /* 0x0011301901007387 */ /* 0x000fe80000100800 */
[----:B------:R-:W-:Y:S04]  /*c710*/  STL [R1+0x113c], R25 ;  /* 0x00113c1901007387 */ /* 0x000fe80000100800 */
[----:B------:R-:W-:Y:S04]  /*c720*/  STL [R1+0x1148], R25 ;  /* 0x0011481901007387 */ /* 0x000fe80000100800 */
[----:B------:R0:W-:Y:S04]  /*c730*/  STS.U8 [R3+UR4+0xc40], R26 ;  /* 0x000c401a03007988 */ /* 0x0001e80008000004 */
[----:B------:R-:W-:Y:S04]  /*c740*/  STL [R1+0x1154], R25 ;  /* 0x0011541901007387 */ /* 0x000fe80000100800 */
[----:B------:R-:W-:Y:S04]  /*c750*/  STS.U8 [R3+UR4+0xc00], R25 ;  /* 0x000c001903007988 */ /* 0x000fe80008000004 */
[----:B------:R-:W-:Y:S04]  /*c760*/  STL [R1+0x1160], R25 ;  /* 0x0011601901007387 */ /* 0x000fe80000100800 */
[----:B------:R-:W-:Y:S04]  /*c770*/  STL [R1+0x116c], R25 ;  /* 0x00116c1901007387 */ /* 0x000fe80000100800 */
[----:B------:R-:W-:Y:S04]  /*c780*/  STL [R1+0x1178], R25 ;  /* 0x0011781901007387 */ /* 0x000fe80000100800 */
[----:B------:R-:W-:Y:S04]  /*c790*/  STL [R1+0x1184], R25 ;  /* 0x0011841901007387 */ /* 0x000fe80000100800 */
[----:B------:R-:W-:Y:S04]  /*c7a0*/  STL [R1+0x1190], R25 ;  /* 0x0011901901007387 */ /* 0x000fe80000100800 */
[----:B------:R-:W-:Y:S04]  /*c7b0*/  STL [R1+0x119c], R25 ;  /* 0x00119c1901007387 */ /* 0x000fe80000100800 */
[----:B0-----:R-:W4:Y:S04]  /*c7c0*/  LDL.LU R26, [R1+0x49c] ;  /* 0x00049c00011a7983 */ /* 0x001f280000300800 */
[----:B------:R-:W4:Y:S04]  /*c7d0*/  LDL.LU R8, [R1+0x498] ;  /* 0x0004980001087983 */ /* 0x000f280000300800 */
[----:B------:R-:W4:Y:S04]  /*c7e0*/  LDL.LU R9, [R1+0x458] ;  /* 0x0004580001097983 */ /* 0x000f280000300800 */
[----:B--2---:R-:W-:Y:S04]  /*c7f0*/  STS.U8 [R2+UR4+0x80], R12 ;  /* 0x0000800c02007988 */ /* 0x004fe80008000004 */
[----:B---3--:R-:W-:Y:S04]  /*c800*/  STS.U8 [R2+UR4+0xc0], R13 ;  /* 0x0000c00d02007988 */ /* 0x008fe80008000004 */
[----:B----4-:R-:W-:Y:S04]  /*c810*/  STS.U8 [R2+UR4+0x4c0], R14 ;  /* 0x0004c00e02007988 */ /* 0x010fe80008000004 */
[----:B------:R-:W-:Y:S04]  /*c820*/  STS.U8 [R2+UR4+0x480], R17 ;  /* 0x0004801102007988 */ /* 0x000fe80008000004 */
[----:B------:R-:W-:Y:S04]  /*c830*/  STS.U8 [R2+UR4+0x880], R0 ;  /* 0x0008800002007988 */ /* 0x000fe80008000004 */
[----:B------:R-:W-:Y:S04]  /*c840*/  STS.U8 [R2+UR4+0x8c0], R18 ;  /* 0x0008c01202007988 */ /* 0x000fe80008000004 */
[----:B------:R-:W-:Y:S04]  /*c850*/  STS.U8 [R2+UR4+0xcc0], R24 ;  /* 0x000cc01802007988 */ /* 0x000fe80008000004 */
[----:B------:R0:W-:Y:S04]  /*c860*/  STS.U8 [R2+UR4+0xc80], R21 ;  /* 0x000c801502007988 */ /* 0x0001e80008000004 */
[----:B0-----:R-:W2:Y:S04]  /*c870*/  LDL.LU R2, [R1+0x454] ;  /* 0x0004540001027983 */ /* 0x001ea80000300800 */
[----:B------:R-:W3:Y:S04]  /*c880*/  LDL.LU R17, [R1+0x18] ;  /* 0x0000180001117983 */ /* 0x000ee80000300800 */
[----:B------:R-:W4:Y:S01]  /*c890*/  LDL.LU R18, [R1+0x14] ;  /* 0x0000140001127983 */ /* 0x000f220000300800 */
[----:B------:R-:W0:Y:S03]  /*c8a0*/  S2R R0, SR_TID.X ;  /* 0x0000000000007919 */ /* 0x000e260000002100 */
[----:B------:R-:W4:Y:S04]  /*c8b0*/  LDL.LU R6, [R1+0x494] ;  /* 0x0004940001067983 */ /* 0x000f280000300800 */
[----:B------:R-:W4:Y:S01]  /*c8c0*/  LDL.LU R7, [R1+0x490] ;  /* 0x0004900001077983 */ /* 0x000f220000300800 */
[----:B0-----:R-:W-:-:S04]  /*c8d0*/  LOP3.LUT R0, R0, 0x3f, RZ, 0xc0, !PT ;  /* 0x0000003f00007812 */ /* 0x001fc800078ec0ff */
[----:B------:R-:W-:-:S05]  /*c8e0*/  LOP3.LUT R0, R0, 0x10, RZ, 0x3c, !PT ;  /* 0x0000001000007812 */ /* 0x000fca00078e3cff */
[----:B------:R0:W-:Y:S04]  /*c8f0*/  STS.U8 [R0+UR4+0x100], R15 ;  /* 0x0001000f00007988 */ /* 0x0001e80008000004 */
[----:B------:R-:W-:Y:S04]  /*c900*/  STS.U8 [R0+UR4+0x140], R16 ;  /* 0x0001401000007988 */ /* 0x000fe80008000004 */
[----:B------:R-:W-:Y:S04]  /*c910*/  STS.U8 [R0+UR4+0x540], R28 ;  /* 0x0005401c00007988 */ /* 0x000fe80008000004 */
[----:B------:R-:W-:Y:S04]  /*c920*/  STS.U8 [R0+UR4+0x500], R27 ;  /* 0x0005001b00007988 */ /* 0x000fe80008000004 */
[----:B------:R-:W-:Y:S04]  /*c930*/  STS.U8 [R0+UR4+0x900], R29 ;  /* 0x0009001d00007988 */ /* 0x000fe80008000004 */
[----:B------:R1:W-:Y:S04]  /*c940*/  STS.U8 [R0+UR4+0x940], R23 ;  /* 0x0009401700007988 */ /* 0x0003e80008000004 */
[----:B0-----:R-:W4:Y:S04]  /*c950*/  LDL.LU R15, [R1+0x450] ;  /* 0x00045000010f7983 */ /* 0x001f280000300800 */
[----:B------:R-:W4:Y:S01]  /*c960*/  LDL.LU R5, [R1+0x44c] ;  /* 0x00044c0001057983 */ /* 0x000f220000300800 */
[----:B-1----:R-:W0:Y:S03]  /*c970*/  S2R R23, SR_TID.X ;  /* 0x0000000000177919 */ /* 0x002e260000002100 */
[----:B------:R-:W4:Y:S04]  /*c980*/  LDL.LU R29, [R1+0x10] ;  /* 0x00001000011d7983 */ /* 0x000f280000300800 */
[----:B------:R-:W4:Y:S04]  /*c990*/  LDL.LU R16, [R1+0xc] ;  /* 0x00000c0001107983 */ /* 0x000f280000300800 */
[----:B------:R-:W4:Y:S04]  /*c9a0*/  LDL.LU R22, [R1+0x48c] ;  /* 0x00048c0001167983 */ /* 0x000f280000300800 */
[----:B------:R-:W4:Y:S04]  /*c9b0*/  LDL.LU R12, [R1+0x488] ;  /* 0x00048800010c7983 */ /* 0x000f280000300800 */
[----:B------:R-:W4:Y:S04]  /*c9c0*/  LDL.LU R13, [R1+0x448] ;  /* 0x00044800010d7983 */ /* 0x000f280000300800 */
[----:B------:R-:W4:Y:S04]  /*c9d0*/  LDL.LU R14, [R1+0x444] ;  /* 0x00044400010e7983 */ /* 0x000f280000300800 */
[----:B------:R-:W4:Y:S01]  /*c9e0*/  LDL.LU R28, [R1+0x8] ;  /* 0x00000800011c7983 */ /* 0x000f220000300800 */
[----:B0-----:R-:W-:-:S03]  /*c9f0*/  LOP3.LUT R11, R23, 0x3f, RZ, 0xc0, !PT ;  /* 0x0000003f170b7812 */ /* 0x001fc600078ec0ff */
[----:B------:R-:W-:Y:S01]  /*ca00*/  STS.U8 [R0+UR4+0xd40], R20 ;  /* 0x000d401400007988 */ /* 0x000fe20008000004 */
[----:B------:R-:W-:-:S03]  /*ca10*/  LOP3.LUT R10, R11, 0x18, RZ, 0x3c, !PT ;  /* 0x000000180b0a7812 */ /* 0x000fc600078e3cff */
[----:B------:R-:W4:Y:S04]  /*ca20*/  LDL.LU R27, [R1+0x4] ;  /* 0x00000400011b7983 */ /* 0x000f280000300800 */
[----:B------:R0:W-:Y:S04]  /*ca30*/  STS.U8 [R0+UR4+0xd00], R19 ;  /* 0x000d001300007988 */ /* 0x0001e80008000004 */
[----:B0-----:R-:W4:Y:S04]  /*ca40*/  LDL.LU R0, [R1+0x484] ;  /* 0x0004840001007983 */ /* 0x001f280000300800 */
[----:B------:R-:W4:Y:S04]  /*ca50*/  LDL.LU R23, [R1+0x480] ;  /* 0x0004800001177983 */ /* 0x000f280000300800 */
[----:B------:R-:W4:Y:S04]  /*ca60*/  LDL.LU R4, [R1+0x440] ;  /* 0x0004400001047983 */ /* 0x000f280000300800 */
[----:B------:R0:W-:Y:S04]  /*ca70*/  STS.U8 [R10+UR4+0x180], R26 ;  /* 0x0001801a0a007988 */ /* 0x0001e80008000004 */
[----:B------:R1:W-:Y:S04]  /*ca80*/  STS.U8 [R10+UR4+0x1c0], R8 ;  /* 0x0001c0080a007988 */ /* 0x0003e80008000004 */
[----:B------:R1:W-:Y:S04]  /*ca90*/  STS.U8 [R10+UR4+0x5c0], R9 ;  /* 0x0005c0090a007988 */ /* 0x0003e80008000004 */
[----:B0-----:R-:W4:Y:S04]  /*caa0*/  LDL.LU R26, [R1+0x11f4] ;  /* 0x0011f400011a7983 */ /* 0x001f280000300800 */
[----:B-1----:R-:W4:Y:S04]  /*cab0*/  LDL.LU R8, [R1+0x11f0] ;  /* 0x0011f00001087983 */ /* 0x002f280000300800 */
[----:B------:R-:W4:Y:S04]  /*cac0*/  LDL.LU R9, [R1+0x11ec] ;  /* 0x0011ec0001097983 */ /* 0x000f280000300800 */
[----:B--2---:R0:W-:Y:S04]  /*cad0*/  STS.U8 [R10+UR4+0x580], R2 ;  /* 0x000580020a007988 */ /* 0x0041e80008000004 */
[----:B---3--:R1:W-:Y:S04]  /*cae0*/  STS.U8 [R10+UR4+0x980], R17 ;  /* 0x000980110a007988 */ /* 0x0083e80008000004 */
[----:B----4-:R2:W-:Y:S04]  /*caf0*/  STS.U8 [R10+UR4+0x9c0], R18 ;  /* 0x0009c0120a007988 */ /* 0x0105e80008000004 */
[----:B0-----:R-:W3:Y:S04]  /*cb00*/  LDL.LU R2, [R1+0x11e8] ;  /* 0x0011e80001027983 */ /* 0x001ee80000300800 */
[----:B-1----:R-:W4:Y:S04]  /*cb10*/  LDL.LU R17, [R1+0x11e4] ;  /* 0x0011e40001117983 */ /* 0x002f280000300800 */
[----:B--2---:R-:W2:Y:S01]  /*cb20*/  LDL.LU R18, [R1+0x11e0] ;  /* 0x0011e00001127983 */ /* 0x004ea20000300800 */
[----:B------:R-:W-:-:S03]  /*cb30*/  LOP3.LUT R11, R11, 0x20, RZ, 0x3c, !PT ;  /* 0x000000200b0b7812 */ /* 0x000fc600078e3cff */
[----:B--2---:R-:W-:Y:S04]  /*cb40*/  STS.U8 [R10+UR4+0xdc0], R18 ;  /* 0x000dc0120a007988 */ /* 0x004fe80008000004 */
[----:B----4-:R0:W-:Y:S04]  /*cb50*/  STS.U8 [R10+UR4+0xd80], R17 ;  /* 0x000d80110a007988 */ /* 0x0101e80008000004 */
[----:B------:R1:W-:Y:S04]  /*cb60*/  STS.U8 [R11+UR4+0x200], R6 ;  /* 0x000200060b007988 */ /* 0x0003e80008000004 */
[----:B------:R2:W-:Y:S04]  /*cb70*/  STS.U8 [R11+UR4+0x240], R7 ;  /* 0x000240070b007988 */ /* 0x0005e80008000004 */
[----:B0-----:R-:W4:Y:S04]  /*cb80*/  LDL.LU R10, [R1+0x11dc] ;  /* 0x0011dc00010a7983 */ /* 0x001f280000300800 */
[----:B-1----:R-:W4:Y:S04]  /*cb90*/  LDL.LU R6, [R1+0x47c] ;  /* 0x00047c0001067983 */ /* 0x002f280000300800 */
[----:B------:R0:W-:Y:S04]  /*cba0*/  STS.U8 [R11+UR4+0x640], R15 ;  /* 0x0006400f0b007988 */ /* 0x0001e80008000004 */
[----:B--2---:R-:W2:Y:S04]  /*cbb0*/  LDL.LU R7, [R1+0x478] ;  /* 0x0004780001077983 */ /* 0x004ea80000300800 */
[----:B------:R1:W-:Y:S04]  /*cbc0*/  STS.U8 [R11+UR4+0x600], R5 ;  /* 0x000600050b007988 */ /* 0x0003e80008000004 */
[----:B0-----:R-:W2:Y:S04]  /*cbd0*/  LDL.LU R15, [R1+0x11d8] ;  /* 0x0011d800010f7983 */ /* 0x001ea80000300800 */
[----:B------:R-:W-:Y:S04]  /*cbe0*/  STS.U8 [R11+UR4+0xa00], R29 ;  /* 0x000a001d0b007988 */ /* 0x000fe80008000004 */
[----:B-1----:R-:W2:Y:S04]  /*cbf0*/  LDL.LU R5, [R1+0x434] ;  /* 0x0004340001057983 */ /* 0x002ea80000300800 */
[----:B------:R0:W-:Y:S04]  /*cc00*/  STS.U8 [R11+UR4+0xa40], R16 ;  /* 0x000a40100b007988 */ /* 0x0001e80008000004 */
[----:B0-----:R-:W2:Y:S01]  /*cc10*/  LDL.LU R16, [R1+0x11d4] ;  /* 0x0011d40001107983 */ /* 0x001ea20000300800 */
[----:B---3--:R-:W-:-:S04]  /*cc20*/  LOP3.LUT R2, R2, 0x3f, RZ, 0xc0, !PT ;  /* 0x0000003f02027812 */ /* 0x008fc800078ec0ff */
[C---:B------:R-:W-:Y:S01]  /*cc30*/  LOP3.LUT R29, R2.reuse, 0x28, RZ, 0x3c, !PT ;  /* 0x00000028021d7812 */ /* 0x040fe200078e3cff */
[----:B--2---:R-:W-:Y:S04]  /*cc40*/  STS.U8 [R11+UR4+0xe40], R16 ;  /* 0x000e40100b007988 */ /* 0x004fe80008000004 */
[----:B------:R0:W-:Y:S04]  /*cc50*/  STS.U8 [R11+UR4+0xe00], R15 ;  /* 0x000e000f0b007988 */ /* 0x0001e80008000004 */
[----:B------:R1:W-:Y:S04]  /*cc60*/  STS.U8 [R29+UR4+0x280], R22 ;  /* 0x000280161d007988 */ /* 0x0003e80008000004 */
[----:B------:R2:W-:Y:S04]  /*cc70*/  STS.U8 [R29+UR4+0x2c0], R12 ;  /* 0x0002c00c1d007988 */ /* 0x0005e80008000004 */
[----:B0-----:R-:W3:Y:S04]  /*cc80*/  LDL.LU R11, [R1+0x11d0] ;  /* 0x0011d000010b7983 */ /* 0x001ee80000300800 */
[----:B-1----:R-:W3:Y:S04]  /*cc90*/  LDL.LU R22, [R1+0x11cc] ;  /* 0x0011cc0001167983 */ /* 0x002ee80000300800 */
[----:B--2---:R-:W2:Y:S04]  /*cca0*/  LDL.LU R12, [R1+0x11c8] ;  /* 0x0011c800010c7983 */ /* 0x004ea80000300800 */
[----:B------:R0:W-:Y:S04]  /*ccb0*/  STS.U8 [R29+UR4+0x6c0], R13 ;  /* 0x0006c00d1d007988 */ /* 0x0001e80008000004 */
[----:B------:R1:W-:Y:S04]  /*ccc0*/  STS.U8 [R29+UR4+0x680], R14 ;  /* 0x0006800e1d007988 */ /* 0x0003e80008000004 */
[----:B0-----:R-:W2:Y:S04]  /*ccd0*/  LDL.LU R13, [R1+0x11c4] ;  /* 0x0011c400010d7983 */ /* 0x001ea80000300800 */
[----:B-1----:R-:W2:Y:S01]  /*cce0*/  LDL.LU R14, [R1+0x11c0] ;  /* 0x0011c000010e7983 */ /* 0x002ea20000300800 */
[----:B------:R-:W-:-:S03]  /*ccf0*/  LOP3.LUT R2, R2, 0x30, RZ, 0x3c, !PT ;  /* 0x0000003002027812 */ /* 0x000fc600078e3cff */
[----:B------:R0:W-:Y:S04]  /*cd00*/  STS.U8 [R29+UR4+0xa80], R28 ;  /* 0x000a801c1d007988 */ /* 0x0001e80008000004 */
[----:B------:R1:W-:Y:S04]  /*cd10*/  STS.U8 [R29+UR4+0xac0], R27 ;  /* 0x000ac01b1d007988 */ /* 0x0003e80008000004 */
[----:B0-----:R-:W3:Y:S04]  /*cd20*/  LDL.LU R28, [R1+0x11bc] ;  /* 0x0011bc00011c7983 */ /* 0x001ee80000300800 */
[----:B-1----:R-:W3:Y:S04]  /*cd30*/  LDL.LU R27, [R1+0x11b8] ;  /* 0x0011b800011b7983 */ /* 0x002ee80000300800 */
[----:B--2---:R-:W-:Y:S04]  /*cd40*/  STS.U8 [R29+UR4+0xec0], R14 ;  /* 0x000ec00e1d007988 */ /* 0x004fe80008000004 */
[----:B------:R0:W-:Y:S04]  /*cd50*/  STS.U8 [R29+UR4+0xe80], R13 ;  /* 0x000e800d1d007988 */ /* 0x0001e80008000004 */
[----:B------:R1:W-:Y:S04]  /*cd60*/  STS.U8 [R2+UR4+0x300], R0 ;  /* 0x0003000002007988 */ /* 0x0003e80008000004 */
[----:B------:R2:W-:Y:S04]  /*cd70*/  STS.U8 [R2+UR4+0x340], R23 ;  /* 0x0003401702007988 */ /* 0x0005e80008000004 */
[----:B0-----:R-:W3:Y:S04]  /*cd80*/  LDL.LU R29, [R1+0x11b4] ;  /* 0x0011b400011d7983 */ /* 0x001ee80000300800 */
[----:B-1----:R-:W3:Y:S04]  /*cd90*/  LDL.LU R0, [R1+0x11b0] ;  /* 0x0011b00001007983 */ /* 0x002ee80000300800 */
[----:B--2---:R-:W2:Y:S04]  /*cda0*/  LDL.LU R23, [R1+0x11ac] ;  /* 0x0011ac0001177983 */ /* 0x004ea80000300800 */
[----:B------:R0:W-:Y:S01]  /*cdb0*/  STS.U8 [R2+UR4+0x740], R4 ;  /* 0x0007400402007988 */ /* 0x0001e20008000004 */
[----:B------:R-:W-:-:S03]  /*cdc0*/  LOP3.LUT R3, R3, 0x38, RZ, 0x3c, !PT ;  /* 0x0000003803037812 */ /* 0x000fc600078e3cff */
[----:B0-----:R-:W4:Y:S04]  /*cdd0*/  LDL R4, [R1+0x7b0] ;  /* 0x0007b00001047983 */ /* 0x001f280000100800 */
[----:B--2---:R0:W-:Y:S04]  /*cde0*/  STS.U8 [R2+UR4+0x700], R23 ;  /* 0x0007001702007988 */ /* 0x0041e80008000004 */
[----:B---3--:R1:W-:Y:S04]  /*cdf0*/  STS.U8 [R2+UR4+0xb00], R29 ;  /* 0x000b001d02007988 */ /* 0x0083e80008000004 */
[----:B0-----:R-:W2:Y:S01]  /*ce00*/  LDL.LU R23, [R1+0x11a8] ;  /* 0x0011a80001177983 */ /* 0x001ea20000300800 */
[----:B-1----:R-:W0:Y:S03]  /*ce10*/  S2R R29, SR_TID.X ;  /* 0x00000000001d7919 */ /* 0x002e260000002100 */
[----:B------:R-:W-:Y:S04]  /*ce20*/  STS.U8 [R2+UR4+0xb40], R27 ;  /* 0x000b401b02007988 */ /* 0x000fe80008000004 */
[----:B------:R-:W-:Y:S04]  /*ce30*/  STS.U8 [R2+UR4+0xf40], R12 ;  /* 0x000f400c02007988 */ /* 0x000fe80008000004 */
[----:B------:R1:W-:Y:S04]  /*ce40*/  STS.U8 [R2+UR4+0xf00], R11 ;  /* 0x000f000b02007988 */ /* 0x0003e80008000004 */
[----:B----4-:R-:W-:Y:S04]  /*ce50*/  STS.U8 [R3+UR4+0x380], R6 ;  /* 0x0003800603007988 */ /* 0x010fe80008000004 */
[----:B------:R-:W-:Y:S04]  /*ce60*/  STS.U8 [R3+UR4+0x3c0], R7 ;  /* 0x0003c00703007988 */ /* 0x000fe80008000004 */
[----:B-1----:R-:W3:Y:S01]  /*ce70*/  LDL R2, [R1+0x7ac] ;  /* 0x0007ac0001027983 */ /* 0x002ee20000100800 */
[----:B0-----:R-:W-:-:S03]  /*ce80*/  LOP3.LUT R29, R29, 0x1f, RZ, 0xc0, !PT ;  /* 0x0000001f1d1d7812 */ /* 0x001fc600078ec0ff */
[----:B------:R0:W-:Y:S01]  /*ce90*/  STS.U8 [R3+UR4+0x7c0], R0 ;  /* 0x0007c00003007988 */ /* 0x0001e20008000004 */
[----:B------:R-:W-:-:S03]  /*cea0*/  ISETP.GE.AND P0, PT, R29, R22, PT ;  /* 0x000000161d00720c */ /* 0x000fc60003f06270 */
[----:B------:R-:W4:Y:S04]  /*ceb0*/  LDL R29, [R1+0x5b8] ;  /* 0x0005b800011d7983 */ /* 0x000f280000100800 */
[----:B------:R1:W-:Y:S04]  /*cec0*/  STL [R1+0xae4], R22 ;  /* 0x000ae41601007387 */ /* 0x0003e80000100800 */
[----:B0-----:R-:W3:Y:S04]  /*ced0*/  LDL.LU R0, [R1+0x11a4] ;  /* 0x0011a40001007983 */ /* 0x001ee80000300800 */
[----:B------:R4:W-:Y:S04]  /*cee0*/  STS.U8 [R3+UR4+0x780], R5 ;  /* 0x0007800503007988 */ /* 0x0009e80008000004 */
[----:B------:R-:W-:Y:S04]  /*cef0*/  STS.U8 [R3+UR4+0xb80], R28 ;  /* 0x000b801c03007988 */ /* 0x000fe80008000004 */
[----:B------:R-:W-:Y:S04]  /*cf00*/  STS.U8 [R3+UR4+0xbc0], R10 ;  /* 0x000bc00a03007988 */ /* 0x000fe80008000004 */
[----:B------:R-:W-:Y:S04]  /*cf10*/  STS.U8 [R3+UR4+0xfc0], R9 ;  /* 0x000fc00903007988 */ /* 0x000fe80008000004 */
[----:B------:R0:W-:Y:S04]  /*cf20*/  STS.U8 [R3+UR4+0xf80], R8 ;  /* 0x000f800803007988 */ /* 0x0001e80008000004 */
[----:B------:R-:W3:Y:S04]  /*cf30*/  LDL R7, [R1+0x7a8] ;  /* 0x0007a80001077983 */ /* 0x000ee80000100800 */
[----:B------:R-:W3:Y:S01]  /*cf40*/  LDL R6, [R1+0x7a0] ;  /* 0x0007a00001067983 */ /* 0x000ee20000100800 */
[----:B------:R-:W-:Y:S01]  /*cf50*/  BAR.SYNC.DEFER_BLOCKING 0x0 ;  /* 0x0000000000007b1d */ /* 0x000fe20000010000 */
[----:B--2---:R-:W-:-:S02]  /*cf60*/  IADD3 R4, P1, PT, R23, R4, RZ ;  /* 0x0000000417047210 */ /* 0x004fc40007f3e0ff */
[----:B-1----:R-:W-:-:S05]  /*cf70*/  SHF.R.S32.HI R22, RZ, 0x1f, R23 ;  /* 0x0000001fff167819 */ /* 0x002fca0000011417 */
[----:B----4-:R-:W-:Y:S02]  /*cf80*/  IMAD.X R5, R22, 0x1, R29, P1 ;  /* 0x0000000116057824 */ /* 0x010fe400008e061d */
[----:B------:R-:W2:Y:S04]  /*cf90*/  LDL.LU R29, [R1+0x790] ;  /* 0x00079000011d7983 */ /* 0x000ea80000300800 */
[----:B0-----:R-:W4:Y:S01]  /*cfa0*/  LDL R3, [R1+0x5bc] ;  /* 0x0005bc0001037983 */ /* 0x001f220000100800 */
[----:B---3--:R-:W-:-:S06]  /*cfb0*/  PRMT R0, RZ, 0x7610, R0 ;  /* 0x00007610ff007816 */ /* 0x008fcc0000000000 */
[----:B------:R0:W3:Y:S02]  /*cfc0*/  @!P0 LDG.E.U8 R0, desc[UR8][R4.64] ;  /* 0x0000000804008981 */ /* 0x0000e4000c1e1100 */
[C---:B0-----:R-:W-:Y:S02]  /*cfd0*/  IADD3 R4, P2, PT, R23.reuse, R7, RZ ;  /* 0x0000000717047210 */ /* 0x041fe40007f5e0ff */
[----:B---3--:R0:W-:Y:S04]  /*cfe0*/  STL [R1+0x4b4], R0 ;  /* 0x0004b40001007387 */ /* 0x0081e80000100800 */
[----:B0-----:R-:W3:Y:S04]  /*cff0*/  LDL.LU R0, [R1+0x11a0] ;  /* 0x0011a00001007983 */ /* 0x001ee80000300800 */
[----:B------:R-:W2:Y:S04]  /*d000*/  LDL R5, [R1+0x5c0] ;  /* 0x0005c00001057983 */ /* 0x000ea80000100800 */
[----:B------:R-:W2:Y:S01]  /*d010*/  LDL R7, [R1+0x5c8] ;  /* 0x0005c80001077983 */ /* 0x000ea20000100800 */
[----:B------:R-:W-:-:S02]  /*d020*/  IADD3 R2, P1, PT, R23, R2, RZ ;  /* 0x0000000217027210 */ /* 0x000fc40007f3e0ff */
[----:B------:R-:W-:Y:S02]  /*d030*/  PRMT R25, RZ, 0x7610, R25 ;  /* 0x00007610ff197816 */ /* 0x000fe40000000019 */
[----:B------:R-:W-:Y:S01]  /*d040*/  IADD3 R6, P3, PT, R23, R6, RZ ;  /* 0x0000000617067210 */ /* 0x000fe20007f7e0ff */
[----:B----4-:R-:W-:Y:S01]  /*d050*/  IMAD.X R3, R22, 0x1, R3, P1 ;  /* 0x0000000116037824 */ /* 0x010fe200008e0603 */
[----:B------:R-:W-:-:S04]  /*d060*/  PRMT R26, RZ, 0x7610, R26 ;  /* 0x00007610ff1a7816 */ /* 0x000fc8000000001a */
[----:B------:R-:W4:Y:S01]  /*d070*/  @!P0 LDG.E.U8 R25, desc[UR8][R2.64] ;  /* 0x0000000802198981 */ /* 0x000f22000c1e1100 */
[----:B---3--:R-:W-:Y:S01]  /*d080*/  PRMT R0, RZ, 0x7610, R0 ;  /* 0x00007610ff007816 */ /* 0x008fe20000000000 */
[C---:B--2---:R-:W-:Y:S02]  /*d090*/  IMAD.X R5, R22.reuse, 0x1, R5, P2 ;  /* 0x0000000116057824 */ /* 0x044fe400010e0605 */
[----:B------:R-:W-:-:S03]  /*d0a0*/  IMAD.X R7, R22, 0x1, R7, P3 ;  /* 0x0000000116077824 */ /* 0x000fc600018e0607 */
[----:B------:R-:W2:Y:S04]  /*d0b0*/  @!P0 LDG.E.U8 R26, desc[UR8][R4.64] ;  /* 0x00000008041a8981 */ /* 0x000ea8000c1e1100 */
[----:B------:R-:W3:Y:S04]  /*d0c0*/  @!P0 LDG.E.U8 R0, desc[UR8][R6.64] ;  /* 0x0000000806008981 */ /* 0x000ee8000c1e1100 */
[----:B----4-:R0:W-:Y:S04]  /*d0d0*/  STL [R1+0x4b8], R25 ;  /* 0x0004b81901007387 */ /* 0x0101e80000100800 */
[----:B0-----:R-:W4:Y:S04]  /*d0e0*/  LDL.LU R25, [R1+0x119c] ;  /* 0x00119c0001197983 */ /* 0x001f280000300800 */
[----:B------:R-:W4:Y:S04]  /*d0f0*/  LDL R3, [R1+0x79c] ;  /* 0x00079c0001037983 */ /* 0x000f280000100800 */
[----:B--2---:R0:W-:Y:S04]  /*d100*/  STL [R1+0x4ac], R26 ;  /* 0x0004ac1a01007387 */ /* 0x0041e80000100800 */
[----:B0-----:R-:W2:Y:S04]  /*d110*/  LDL.LU R26, [R1+0x1198] ;  /* 0x00119800011a7983 */ /* 0x001ea80000300800 */
[----:B------:R-:W2:Y:S04]  /*d120*/  LDL R5, [R1+0x5d4] ;  /* 0x0005d40001057983 */ /* 0x000ea80000100800 */
[----:B---3--:R0:W-:Y:S04]  /*d130*/  STL [R1+0x4b0], R0 ;  /* 0x0004b00001007387 */ /* 0x0081e80000100800 */
[----:B0-----:R-:W3:Y:S04]  /*d140*/  LDL.LU R0, [R1+0x1194] ;  /* 0x0011940001007983 */ /* 0x001ee80000300800 */
[----:B------:R-:W3:Y:S01]  /*d150*/  LDL R7, [R1+0x5e4] ;  /* 0x0005e40001077983 */ /* 0x000ee20000100800 */
[----:B----4-:R-:W-:-:S03]  /*d160*/  IADD3 R2, P1, PT, R23, R3, RZ ;  /* 0x0000000317027210 */ /* 0x010fc60007f3e0ff */
[----:B------:R-:W4:Y:S01]  /*d170*/  LDL R3, [R1+0x5cc] ;  /* 0x0005cc0001037983 */ /* 0x000f220000100800 */
[----:B--2---:R-:W-:-:S03]  /*d180*/  IADD3 R4, P2, PT, R23, R5, RZ ;  /* 0x0000000517047210 */ /* 0x004fc60007f5e0ff */
[----:B------:R-:W2:Y:S01]  /*d190*/  LDL R5, [R1+0x5d0] ;  /* 0x0005d00001057983 */ /* 0x000ea20000100800 */
[----:B---3--:R-:W-:-:S03]  /*d1a0*/  IADD3 R6, P3, PT, R23, R7, RZ ;  /* 0x0000000717067210 */ /* 0x008fc60007f7e0ff */
[----:B------:R-:W3:Y:S01]  /*d1b0*/  LDL R7, [R1+0x5e0] ;  /* 0x0005e00001077983 */ /* 0x000ee20000100800 */
[----:B------:R-:W-:Y:S01]  /*d1c0*/  PRMT R25, RZ, 0x7610, R25 ;  /* 0x00007610ff197816 */ /* 0x000fe20000000019 */
[C---:B----4-:R-:W-:Y:S01]  /*d1d0*/  IMAD.X R3, R22.reuse, 0x1, R3, P1 ;  /* 0x0000000116037824 */ /* 0x050fe200008e0603 */
[----:B------:R-:W-:Y:S02]  /*d1e0*/  PRMT R26, RZ, 0x7610, R26 ;  /* 0x00007610ff1a7816 */ /* 0x000fe4000000001a */
[----:B------:R-:W-:Y:S02]  /*d1f0*/  PRMT R0, RZ, 0x7610, R0 ;  /* 0x00007610ff007816 */ /* 0x000fe40000000000 */
[----:B------:R-:W4:Y:S01]  /*d200*/  @!P0 LDG.E.U8 R25, desc[UR8][R2.64] ;  /* 0x0000000802198981 */ /* 0x000f22000c1e1100 */
[----:B--2---:R-:W-:-:S05]  /*d210*/  IMAD.X R5, R22, 0x1, R5, P2 ;  /* 0x0000000116057824 */ /* 0x004fca00010e0605 */
[----:B------:R-:W2:Y:S01]  /*d220*/  @!P0 LDG.E.U8 R26, desc[UR8][R4.64] ;  /* 0x00000008041a8981 */ /* 0x000ea2000c1e1100 */
[----:B---3--:R-:W-:-:S05]  /*d230*/  IMAD.X R7, R22, 0x1, R7, P3 ;  /* 0x0000000116077824 */ /* 0x008fca00018e0607 */
        /* <DEDUP_REMOVED lines=304> */
[----:B------:R-:W-:Y:S02]  /*e540*/  PRMT R28, RZ, 0x7610, R28 ;  /* 0x00007610ff1c7816 */ /* 0x000fe4000000001c */
[----:B------:R-:W-:Y:S01]  /*e550*/  PRMT R26, RZ, 0x7610, R26 ;  /* 0x00007610ff1a7816 */ /* 0x000fe2000000001a */
[----:B----4-:R-:W-:Y:S01]  /*e560*/  IMAD.X R3, R22, 0x1, R3, P1 ;  /* 0x0000000116037824 */ /* 0x010fe200008e0603 */
[----:B------:R-:W-:-:S04]  /*e570*/  PRMT R0, RZ, 0x7610, R0 ;  /* 0x00007610ff007816 */ /* 0x000fc80000000000 */
[----:B------:R-:W4:Y:S04]  /*e580*/  @!P0 LDG.E.U8 R28, desc[UR8][R2.64] ;  /* 0x00000008021c8981 */ /* 0x000f28000c1e1100 */
[----:B------:R-:W4:Y:S01]  /*e590*/  LDL R3, [R1+0x74c] ;  /* 0x00074c0001037983 */ /* 0x000f220000100800 */
[----:B--2---:R-:W-:-:S05]  /*e5a0*/  IMAD.X R5, R22, 0x1, R5, P2 ;  /* 0x0000000116057824 */ /* 0x004fca00010e0605 */
[----:B------:R-:W2:Y:S01]  /*e5b0*/  @!P0 LDG.E.U8 R26, desc[UR8][R4.64] ;  /* 0x00000008041a8981 */ /* 0x000ea2000c1e1100 */
[----:B---3--:R-:W-:-:S05]  /*e5c0*/  IMAD.X R7, R22, 0x1, R7, P3 ;  /* 0x0000000116077824 */ /* 0x008fca00018e0607 */
[----:B------:R-:W3:Y:S04]  /*e5d0*/  @!P0 LDG.E.U8 R0, desc[UR8][R6.64] ;  /* 0x0000000806008981 */ /* 0x000ee8000c1e1100 */
[----:B----4-:R-:W-:Y:S01]  /*e5e0*/  STL [R1+0x10c0], R28 ;  /* 0x0010c01c01007387 */ /* 0x010fe20000100800 */
[----:B------:R-:W-:-:S03]  /*e5f0*/  IADD3 R2, P1, PT, R23, R3, RZ ;  /* 0x0000000317027210 */ /* 0x000fc60007f3e0ff */
[----:B--2---:R0:W-:Y:S04]  /*e600*/  STL [R1], R26 ;  /* 0x0000001a01007387 */ /* 0x0041e80000100800 */
[----:B0-----:R-:W2:Y:S04]  /*e610*/  LDL.LU R26, [R1+0x10f4] ;  /* 0x0010f400011a7983 */ /* 0x001ea80000300800 */
[----:B------:R-:W4:Y:S04]  /*e620*/  LDL R5, [R1+0x754] ;  /* 0x0007540001057983 */ /* 0x000f280000100800 */
[----:B---3--:R0:W-:Y:S04]  /*e630*/  STL [R1+0x4], R0 ;  /* 0x0000040001007387 */ /* 0x0081e80000100800 */
[----:B0-----:R-:W3:Y:S04]  /*e640*/  LDL.LU R0, [R1+0x10f0] ;  /* 0x0010f00001007983 */ /* 0x001ee80000300800 */
[----:B------:R-:W2:Y:S01]  /*e650*/  LDL R3, [R1+0x748] ;  /* 0x0007480001037983 */ /* 0x000ea20000100800 */
[----:B------:R-:W-:-:S03]  /*e660*/  PRMT R25, RZ, 0x7610, R25 ;  /* 0x00007610ff197816 */ /* 0x000fc60000000019 */
[----:B------:R-:W3:Y:S04]  /*e670*/  LDL R7, [R1+0x774] ;  /* 0x0007740001077983 */ /* 0x000ee80000100800 */
[----:B------:R-:W4:Y:S01]  /*e680*/  LDL R28, [R1+0x78c] ;  /* 0x00078c00011c7983 */ /* 0x000f220000100800 */
[----:B--2---:R-:W-:-:S05]  /*e690*/  IMAD.X R3, R22, 0x1, R3, P1 ;  /* 0x0000000116037824 */ /* 0x004fca00008e0603 */
[----:B------:R-:W2:Y:S01]  /*e6a0*/  @!P0 LDG.E.U8 R25, desc[UR8][R2.64] ;  /* 0x0000000802198981 */ /* 0x000ea2000c1e1100 */
[C---:B---3--:R-:W-:Y:S02]  /*e6b0*/  IADD3 R6, P3, PT, R23.reuse, R7, RZ ;  /* 0x0000000717067210 */ /* 0x048fe40007f7e0ff */
[C---:B----4-:R-:W-:Y:S01]  /*e6c0*/  IADD3 R4, P2, PT, R23.reuse, R5, RZ ;  /* 0x0000000517047210 */ /* 0x050fe20007f5e0ff */
[----:B------:R-:W3:Y:S04]  /*e6d0*/  LDL R7, [R1+0x770] ;  /* 0x0007700001077983 */ /* 0x000ee80000100800 */
[----:B------:R-:W4:Y:S04]  /*e6e0*/  LDL R5, [R1+0x750] ;  /* 0x0007500001057983 */ /* 0x000f280000100800 */
[----:B------:R-:W3:Y:S04]  /*e6f0*/  LDL R3, [R1+0x794] ;  /* 0x0007940001037983 */ /* 0x000ee80000100800 */
[----:B--2---:R0:W-:Y:S04]  /*e700*/  STL [R1+0x10ec], R25 ;  /* 0x0010ec1901007387 */ /* 0x0041e80000100800 */
[----:B0-----:R-:W2:Y:S01]  /*e710*/  LDL R25, [R1+0x76c] ;  /* 0x00076c0001197983 */ /* 0x001ea20000100800 */
[----:B------:R-:W-:Y:S01]  /*e720*/  PRMT R27, RZ, 0x7610, R27 ;  /* 0x00007610ff1b7816 */ /* 0x000fe2000000001b */
[C---:B---3--:R-:W-:Y:S01]  /*e730*/  IMAD.X R7, R22.reuse, 0x1, R7, P3 ;  /* 0x0000000116077824 */ /* 0x048fe200018e0607 */
[----:B------:R-:W-:Y:S01]  /*e740*/  PRMT R26, RZ, 0x7610, R26 ;  /* 0x00007610ff1a7816 */ /* 0x000fe2000000001a */
[----:B----4-:R-:W-:Y:S01]  /*e750*/  IMAD.X R5, R22, 0x1, R5, P2 ;  /* 0x0000000116057824 */ /* 0x010fe200010e0605 */
[----:B------:R-:W-:-:S02]  /*e760*/  IADD3 R2, P3, PT, R23, R3, RZ ;  /* 0x0000000317027210 */ /* 0x000fc40007f7e0ff */
[----:B------:R0:W3:Y:S01]  /*e770*/  @!P0 LDG.E.U8 R27, desc[UR8][R6.64] ;  /* 0x00000008061b8981 */ /* 0x0000e2000c1e1100 */
[----:B------:R-:W-:Y:S02]  /*e780*/  PRMT R24, RZ, 0x7610, R24 ;  /* 0x00007610ff187816 */ /* 0x000fe40000000018 */
[----:B------:R-:W-:Y:S01]  /*e790*/  IMAD.X R3, R22, 0x1, R29, P3 ;  /* 0x0000000116037824 */ /* 0x000fe200018e061d */
[----:B------:R2:W4:Y:S04]  /*e7a0*/  @!P0 LDG.E.U8 R26, desc[UR8][R4.64] ;  /* 0x00000008041a8981 */ /* 0x000528000c1e1100 */
[----:B------:R1:W3:Y:S01]  /*e7b0*/  @!P0 LDG.E.U8 R24, desc[UR8][R2.64] ;  /* 0x0000000802188981 */ /* 0x0002e2000c1e1100 */
[----:B0-----:R-:W-:-:S03]  /*e7c0*/  IADD3 R6, P2, PT, R23, R28, RZ ;  /* 0x0000001c17067210 */ /* 0x001fc60007f5e0ff */
[----:B------:R-:W3:Y:S04]  /*e7d0*/  LDL R7, [R1+0x788] ;  /* 0x0007880001077983 */ /* 0x000ee80000100800 */
[----:B------:R-:W4:Y:S04]  /*e7e0*/  LDL R5, [R1+0x768] ;  /* 0x0007680001057983 */ /* 0x000f280000100800 */
[----:B------:R-:W4:Y:S01]  /*e7f0*/  LDL R28, [R1+0x738] ;  /* 0x00073800011c7983 */ /* 0x000f220000100800 */
[----:B--2---:R-:W-:-:S03]  /*e800*/  IADD3 R4, P1, PT, R23, R25, RZ ;  /* 0x0000001917047210 */ /* 0x004fc60007f3e0ff */
[----:B------:R-:W2:Y:S04]  /*e810*/  LDL R25, [R1+0x740] ;  /* 0x0007400001197983 */ /* 0x000ea80000100800 */
[----:B------:R0:W-:Y:S04]  /*e820*/  STL [R1+0xac4], R29 ;  /* 0x000ac41d01007387 */ /* 0x0001e80000100800 */
[----:B0-----:R-:W2:Y:S04]  /*e830*/  LDL.LU R29, [R1+0x758] ;  /* 0x00075800011d7983 */ /* 0x001ea80000300800 */
[----:B------:R-:W1:Y:S01]  /*e840*/  LDL R3, [R1+0x73c] ;  /* 0x00073c0001037983 */ /* 0x000e620000100800 */
[----:B------:R-:W-:Y:S01]  /*e850*/  PRMT R21, RZ, 0x7610, R21 ;  /* 0x00007610ff157816 */ /* 0x000fe20000000015 */
[----:B---3--:R-:W-:-:S02]  /*e860*/  IMAD.X R7, R22, 0x1, R7, P2 ;  /* 0x0000000116077824 */ /* 0x008fc400010e0607 */
[----:B----4-:R-:W-:-:S03]  /*e870*/  IMAD.X R5, R22, 0x1, R5, P1 ;  /* 0x0000000116057824 */ /* 0x010fc600008e0605 */
[----:B------:R-:W3:Y:S01]  /*e880*/  @!P0 LDG.E.U8 R21, desc[UR8][R6.64] ;  /* 0x0000000806158981 */ /* 0x000ee2000c1e1100 */
[----:B------:R-:W-:-:S03]  /*e890*/  PRMT R17, RZ, 0x7610, R17 ;  /* 0x00007610ff117816 */ /* 0x000fc60000000011 */
[----:B------:R-:W4:Y:S04]  /*e8a0*/  LDL R6, [R1+0x744] ;  /* 0x0007440001067983 */ /* 0x000f280000100800 */
[----:B------:R-:W2:Y:S01]  /*e8b0*/  LDL R7, [R1+0x75c] ;  /* 0x00075c0001077983 */ /* 0x000ea20000100800 */
[----:B-1----:R-:W-:-:S05]  /*e8c0*/  IADD3 R2, P1, PT, R23, R3, RZ ;  /* 0x0000000317027210 */ /* 0x002fca0007f3e0ff */
[----:B------:R-:W-:Y:S01]  /*e8d0*/  IMAD.X R3, R22, 0x1, R28, P1 ;  /* 0x0000000116037824 */ /* 0x000fe200008e061c */
[----:B------:R-:W-:Y:S01]  /*e8e0*/  PRMT R20, RZ, 0x7610, R20 ;  /* 0x00007610ff147816 */ /* 0x000fe20000000014 */
[----:B------:R-:W3:Y:S04]  /*e8f0*/  LDL R28, [R1+0x780] ;  /* 0x00078000011c7983 */ /* 0x000ee80000100800 */
[----:B------:R-:W3:Y:S04]  /*e900*/  @!P0 LDG.E.U8 R17, desc[UR8][R2.64] ;  /* 0x0000000802118981 */ /* 0x000ee8000c1e1100 */
[----:B------:R4:W3:Y:S01]  /*e910*/  @!P0 LDG.E.U8 R20, desc[UR8][R4.64] ;  /* 0x0000000804148981 */ /* 0x0008e2000c1e1100 */
[----:B------:R-:W-:-:S02]  /*e920*/  PRMT R18, RZ, 0x7610, R18 ;  /* 0x00007610ff127816 */ /* 0x000fc40000000012 */
[C---:B----4-:R-:W-:Y:S02]  /*e930*/  IADD3 R4, P2, PT, R23.reuse, R6, RZ ;  /* 0x0000000617047210 */ /* 0x050fe40007f5e0ff */
[----:B--2---:R-:W-:-:S03]  /*e940*/  IADD3 R6, P3, PT, R23, R7, RZ ;  /* 0x0000000717067210 */ /* 0x004fc60007f7e0ff */
[C---:B------:R-:W-:Y:S02]  /*e950*/  IMAD.X R5, R22.reuse, 0x1, R25, P2 ;  /* 0x0000000116057824 */ /* 0x040fe400010e0619 */
[----:B------:R-:W2:Y:S01]  /*e960*/  LDL R25, [R1+0x778] ;  /* 0x0007780001197983 */ /* 0x000ea20000100800 */
[----:B------:R-:W-:-:S03]  /*e970*/  IMAD.X R7, R22, 0x1, R29, P3 ;  /* 0x0000000116077824 */ /* 0x000fc600018e061d */
[----:B------:R0:W-:Y:S04]  /*e980*/  STL [R1+0xac8], R29 ;  /* 0x000ac81d01007387 */ /* 0x0001e80000100800 */
[----:B------:R-:W4:Y:S04]  /*e990*/  LDL R3, [R1+0x764] ;  /* 0x0007640001037983 */ /* 0x000f280000100800 */
[----:B------:R-:W2:Y:S04]  /*e9a0*/  @!P0 LDG.E.U8 R18, desc[UR8][R4.64] ;  /* 0x0000000804128981 */ /* 0x000ea8000c1e1100 */
[----:B0-----:R-:W2:Y:S01]  /*e9b0*/  LDL R29, [R1+0x760] ;  /* 0x00076000011d7983 */ /* 0x001ea20000100800 */
[----:B------:R-:W-:-:S06]  /*e9c0*/  PRMT R19, RZ, 0x7610, R19 ;  /* 0x00007610ff137816 */ /* 0x000fcc0000000013 */
[----:B------:R-:W2:Y:S04]  /*e9d0*/  @!P0 LDG.E.U8 R19, desc[UR8][R6.64] ;  /* 0x0000000806138981 */ /* 0x000ea8000c1e1100 */
[----:B---3--:R0:W-:Y:S04]  /*e9e0*/  STL [R1+0x10c4], R17 ;  /* 0x0010c41101007387 */ /* 0x0081e80000100800 */
[----:B------:R-:W3:Y:S04]  /*e9f0*/  LDL R5, [R1+0x784] ;  /* 0x0007840001057983 */ /* 0x000ee80000100800 */
[----:B0-----:R-:W3:Y:S01]  /*ea00*/  LDL R17, [R1+0x77c] ;  /* 0x00077c0001117983 */ /* 0x001ee20000100800 */
[----:B------:R-:W-:-:S02]  /*ea10*/  PRMT R14, RZ, 0x7610, R14 ;  /* 0x00007610ff0e7816 */ /* 0x000fc4000000000e */
[----:B------:R-:W-:Y:S02]  /*ea20*/  PRMT R16, RZ, 0x7610, R16 ;  /* 0x00007610ff107816 */ /* 0x000fe40000000010 */
[----:B------:R-:W-:Y:S02]  /*ea30*/  PRMT R15, RZ, 0x7610, R15 ;  /* 0x00007610ff0f7816 */ /* 0x000fe4000000000f */
[----:B----4-:R-:W-:-:S05]  /*ea40*/  IADD3 R2, P1, PT, R23, R3, RZ ;  /* 0x0000000317027210 */ /* 0x010fca0007f3e0ff */
[----:B--2---:R-:W-:Y:S01]  /*ea50*/  IMAD.X R3, R22, 0x1, R29, P1 ;  /* 0x0000000116037824 */ /* 0x004fe200008e061d */
[----:B------:R0:W-:Y:S04]  /*ea60*/  STL [R1+0x10c8], R18 ;  /* 0x0010c81201007387 */ /* 0x0001e80000100800 */
[----:B------:R-:W2:Y:S04]  /*ea70*/  @!P0 LDG.E.U8 R14, desc[UR8][R2.64] ;  /* 0x00000008020e8981 */ /* 0x000ea8000c1e1100 */
[----:B------:R1:W-:Y:S04]  /*ea80*/  STL [R1+0x10cc], R19 ;  /* 0x0010cc1301007387 */ /* 0x0003e80000100800 */
[----:B0-----:R-:W4:Y:S04]  /*ea90*/  LDL R18, [R1+0x684] ;  /* 0x0006840001127983 */ /* 0x001f280000100800 */
[----:B-1----:R-:W4:Y:S01]  /*eaa0*/  LDL R19, [R1+0x6c4] ;  /* 0x0006c40001137983 */ /* 0x002f220000100800 */
[----:B---3--:R-:W-:-:S02]  /*eab0*/  IADD3 R4, P3, PT, R23, R5, RZ ;  /* 0x0000000517047210 */ /* 0x008fc40007f7e0ff */
[----:B------:R-:W-:-:S03]  /*eac0*/  IADD3 R6, P2, PT, R23, R17, RZ ;  /* 0x0000001117067210 */ /* 0x000fc60007f5e0ff */
[C---:B------:R-:W-:Y:S01]  /*ead0*/  IMAD.X R5, R22.reuse, 0x1, R28, P3 ;  /* 0x0000000116057824 */ /* 0x040fe200018e061c */
[----:B------:R-:W3:Y:S01]  /*eae0*/  LDL R17, [R1+0x6a4] ;  /* 0x0006a40001117983 */ /* 0x000ee20000100800 */
[----:B------:R-:W-:-:S03]  /*eaf0*/  IMAD.X R7, R22, 0x1, R25, P2 ;  /* 0x0000000116077824 */ /* 0x000fc600010e0619 */
[----:B------:R4:W3:Y:S04]  /*eb00*/  @!P0 LDG.E.U8 R16, desc[UR8][R4.64] ;  /* 0x0000000804108981 */ /* 0x0008e8000c1e1100 */
[----:B------:R3:W3:Y:S04]  /*eb10*/  @!P0 LDG.E.U8 R15, desc[UR8][R6.64] ;  /* 0x00000008060f8981 */ /* 0x0006e8000c1e1100 */
[----:B------:R-:W3:Y:S04]  /*eb20*/  LDL.LU R29, [R1+0x680] ;  /* 0x00068000011d7983 */ /* 0x000ee80000300800 */
[----:B------:R-:W3:Y:S04]  /*eb30*/  LDL R28, [R1+0x6c0] ;  /* 0x0006c000011c7983 */ /* 0x000ee80000100800 */
[----:B------:R-:W3:Y:S04]  /*eb40*/  LDL R25, [R1+0x6a0] ;  /* 0x0006a00001197983 */ /* 0x000ee80000100800 */
[----:B--2---:R-:W-:Y:S01]  /*eb50*/  STL [R1+0x10d0], R14 ;  /* 0x0010d00e01007387 */ /* 0x004fe20000100800 */
[----:B----4-:R-:W-:-:S02]  /*eb60*/  IADD3 R4, P1, PT, R23, R18, RZ ;  /* 0x0000001217047210 */ /* 0x010fc40007f3e0ff */
[C---:B------:R-:W-:Y:S02]  /*eb70*/  IADD3 R2, P3, PT, R23.reuse, R19, RZ ;  /* 0x0000001317027210 */ /* 0x040fe40007f7e0ff */
[----:B---3--:R-:W-:Y:S01]  /*eb80*/  IADD3 R6, P2, PT, R23, R17, RZ ;  /* 0x0000001117067210 */ /* 0x008fe20007f5e0ff */
[----:B------:R0:W-:Y:S04]  /*eb90*/  STL [R1+0x10d4], R16 ;  /* 0x0010d41001007387 */ /* 0x0001e80000100800 */
[----:B------:R1:W-:Y:S04]  /*eba0*/  STL [R1+0x10d8], R15 ;  /* 0x0010d80f01007387 */ /* 0x0003e80000100800 */
[----:B------:R-:W2:Y:S04]  /*ebb0*/  LDL R19, [R1+0x5dc] ;  /* 0x0005dc0001137983 */ /* 0x000ea80000100800 */
[----:B------:R-:W3:Y:S04]  /*ebc0*/  LDL R17, [R1+0x7a4] ;  /* 0x0007a40001117983 */ /* 0x000ee80000100800 */
[----:B------:R-:W4:Y:S04]  /*ebd0*/  LDL R18, [R1+0x7b4] ;  /* 0x0007b40001127983 */ /* 0x000f280000100800 */
[----:B0-----:R-:W4:Y:S04]  /*ebe0*/  LDL R16, [R1+0x5d8] ;  /* 0x0005d80001107983 */ /* 0x001f280000100800 */
[----:B-1----:R-:W4:Y:S04]  /*ebf0*/  LDL R15, [R1+0x5c4] ;  /* 0x0005c400010f7983 */ /* 0x002f280000100800 */
[----:B------:R-:W4:Y:S01]  /*ec00*/  LDL R14, [R1+0x798] ;  /* 0x00079800010e7983 */ /* 0x000f220000100800 */
[----:B------:R-:W-:Y:S01]  /*ec10*/  PRMT R13, RZ, 0x7610, R13 ;  /* 0x00007610ff0d7816 */ /* 0x000fe2000000000d */
[C---:B------:R-:W-:Y:S01]  /*ec20*/  IMAD.X R3, R22.reuse, 0x1, R28, P3 ;  /* 0x0000000116037824 */ /* 0x040fe200018e061c */
[----:B------:R-:W-:Y:S01]  /*ec30*/  PRMT R12, RZ, 0x7610, R12 ;  /* 0x00007610ff0c7816 */ /* 0x000fe2000000000c */
[C---:B------:R-:W-:Y:S01]  /*ec40*/  IMAD.X R7, R22.reuse, 0x1, R25, P2 ;  /* 0x0000000116077824 */ /* 0x040fe200010e0619 */
[----:B------:R-:W-:Y:S01]  /*ec50*/  PRMT R11, RZ, 0x7610, R11 ;  /* 0x00007610ff0b7816 */ /* 0x000fe2000000000b */
[----:B------:R-:W-:Y:S01]  /*ec60*/  IMAD.X R5, R22, 0x1, R29, P1 ;  /* 0x0000000116057824 */ /* 0x000fe200008e061d */
[----:B------:R2:W4:Y:S04]  /*ec70*/  @!P0 LDG.E.U8 R13, desc[UR8][R2.64] ;  /* 0x00000008020d8981 */ /* 0x000528000c1e1100 */
[----:B------:R3:W4:Y:S01]  /*ec80*/  @!P0 LDG.E.U8 R12, desc[UR8][R6.64] ;  /* 0x00000008060c8981 */ /* 0x000722000c1e1100 */
[----:B------:R-:W-:-:S03]  /*ec90*/  PRMT R10, RZ, 0x7610, R10 ;  /* 0x00007610ff0a7816 */ /* 0x000fc6000000000a */
[----:B------:R4:W4:Y:S01]  /*eca0*/  @!P0 LDG.E.U8 R11, desc[UR8][R4.64] ;  /* 0x00000008040b8981 */ /* 0x000922000c1e1100 */
[----:B------:R-:W-:Y:S02]  /*ecb0*/  PRMT R9, RZ, 0x7610, R9 ;  /* 0x00007610ff097816 */ /* 0x000fe40000000009 */
[----:B------:R-:W-:Y:S02]  /*ecc0*/  PRMT R8, RZ, 0x7610, R8 ;  /* 0x00007610ff087816 */ /* 0x000fe40000000008 */
[C---:B--2---:R-:W-:Y:S02]  /*ecd0*/  IADD3 R2, P3, PT, R23.reuse, R19, RZ ;  /* 0x0000001317027210 */ /* 0x044fe40007f7e0ff */
[C---:B---3--:R-:W-:Y:S02]  /*ece0*/  IADD3 R6, P2, PT, R23.reuse, R17, RZ ;  /* 0x0000001117067210 */ /* 0x048fe40007f5e0ff */
[----:B----4-:R-:W-:Y:S01]  /*ecf0*/  IADD3 R4, P1, PT, R23, R18, RZ ;  /* 0x0000001217047210 */ /* 0x010fe20007f3e0ff */
[----:B------:R-:W-:-:S02]  /*ed00*/  IMAD.X R3, R22, 0x1, R16, P3 ;  /* 0x0000000116037824 */ /* 0x000fc400018e0610 */
[----:B------:R-:W-:-:S03]  /*ed10*/  IMAD.X R7, R22, 0x1, R15, P2 ;  /* 0x0000000116077824 */ /* 0x000fc600010e060f */
[----:B------:R0:W2:Y:S01]  /*ed20*/  @!P0 LDG.E.U8 R10, desc[UR8][R2.64] ;  /* 0x00000008020a8981 */ /* 0x0000a2000c1e1100 */
[----:B------:R-:W-:-:S03]  /*ed30*/  IMAD.X R5, R22, 0x1, R14, P1 ;  /* 0x0000000116057824 */ /* 0x000fc600008e060e */
[----:B------:R-:W3:Y:S04]  /*ed40*/  @!P0 LDG.E.U8 R9, desc[UR8][R6.64] ;  /* 0x0000000806098981 */ /* 0x000ee8000c1e1100 */
[----:B------:R1:W4:Y:S04]  /*ed50*/  @!P0 LDG.E.U8 R8, desc[UR8][R4.64] ;  /* 0x0000000804088981 */ /* 0x000328000c1e1100 */
[----:B0-----:R-:W0:Y:S04]  /*ed60*/  LDS.U8 R3, [R0+UR4] ;  /* 0x0000000400037984 */ /* 0x001e280008000000 */
[----:B------:R-:W-:Y:S04]  /*ed70*/  STL [R1+0xad8], R29 ;  /* 0x000ad81d01007387 */ /* 0x000fe80000100800 */
[----:B------:R-:W-:Y:S04]  /*ed80*/  STL [R1+0x10ac], R13 ;  /* 0x0010ac0d01007387 */ /* 0x000fe80000100800 */
[----:B------:R-:W-:Y:S04]  /*ed90*/  STL [R1+0x10b0], R12 ;  /* 0x0010b00c01007387 */ /* 0x000fe80000100800 */
[----:B------:R-:W-:Y:S04]  /*eda0*/  STL [R1+0x10b4], R11 ;  /* 0x0010b40b01007387 */ /* 0x000fe80000100800 */
[----:B------:R-:W-:Y:S04]  /*edb0*/  STL [R1+0xacc], R23 ;  /* 0x000acc1701007387 */ /* 0x000fe80000100800 */
[----:B------:R-:W0:Y:S04]  /*edc0*/  LDS.U8 R2, [R0+UR4+0x88] ;  /* 0x0000880400027984 */ /* 0x000e280008000000 */
[----:B-1----:R-:W-:Y:S04]  /*edd0*/  LDS.U8 R5, [R0+UR4+0x8] ;  /* 0x0000080400057984 */ /* 0x002fe80008000000 */
[----:B------:R-:W-:Y:S04]  /*ede0*/  LDS.U8 R4, [R0+UR4+0x80] ;  /* 0x0000800400047984 */ /* 0x000fe80008000000 */
[----:B------:R-:W-:Y:S04]  /*edf0*/  LDS.U8 R7, [R0+UR4+0x800] ;  /* 0x0008000400077984 */ /* 0x000fe80008000000 */
[----:B------:R-:W-:Y:S04]  /*ee00*/  LDS.U8 R6, [R0+UR4+0x888] ;  /* 0x0008880400067984 */ /* 0x000fe80008000000 */
[----:B------:R-:W-:Y:S04]  /*ee10*/  LDS.U8 R29, [R0+UR4+0x808] ;  /* 0x00080804001d7984 */ /* 0x000fe80008000000 */
[----:B------:R-:W-:Y:S04]  /*ee20*/  LDS.U8 R22, [R0+UR4+0x880] ;  /* 0x0008800400167984 */ /* 0x000fe80008000000 */
[----:B--2---:R-:W-:Y:S04]  /*ee30*/  STL [R1+0x10b8], R10 ;  /* 0x0010b80a01007387 */ /* 0x004fe80000100800 */
[----:B---3--:R-:W-:Y:S04]  /*ee40*/  STL [R1+0x10bc], R9 ;  /* 0x0010bc0901007387 */ /* 0x008fe80000100800 */
[----:B----4-:R-:W-:Y:S04]  /*ee50*/  STL [R1+0x10dc], R8 ;  /* 0x0010dc0801007387 */ /* 0x010fe80000100800 */
[----:B0-----:R-:W-:Y:S04]  /*ee60*/  STL [R1+0x10e0], R3 ;  /* 0x0010e00301007387 */ /* 0x001fe80000100800 */
[----:B------:R-:W0:Y:S04]  /*ee70*/  LDS.U8 R3, [R0+UR4+0x110] ;  /* 0x0001100400037984 */ /* 0x000e280008000000 */
[----:B------:R-:W-:Y:S04]  /*ee80*/  STL [R1+0x10e4], R2 ;  /* 0x0010e40201007387 */ /* 0x000fe80000100800 */
[----:B------:R-:W1:Y:S04]  /*ee90*/  LDS.U8 R2, [R0+UR4+0x198] ;  /* 0x0001980400027984 */ /* 0x000e680008000000 */
[----:B0-----:R-:W-:Y:S04]  /*eea0*/  STL [R1+0x7c4], R3 ;  /* 0x0007c40301007387 */ /* 0x001fe80000100800 */
[----:B------:R-:W0:Y:S04]  /*eeb0*/  LDS.U8 R3, [R0+UR4+0x118] ;  /* 0x0001180400037984 */ /* 0x000e280008000000 */
[----:B------:R-:W-:Y:S04]  /*eec0*/  STL [R1+0x10e8], R5 ;  /* 0x0010e80501007387 */ /* 0x000fe80000100800 */
[----:B-1----:R-:W-:Y:S04]  /*eed0*/  STL [R1+0x7c0], R2 ;  /* 0x0007c00201007387 */ /* 0x002fe80000100800 */
[----:B------:R-:W1:Y:S04]  /*eee0*/  LDS.U8 R2, [R0+UR4+0x190] ;  /* 0x0001900400027984 */ /* 0x000e680008000000 */
[----:B------:R-:W-:Y:S04]  /*eef0*/  LDS.U8 R5, [R0+UR4+0x10] ;  /* 0x0000100400057984 */ /* 0x000fe80008000000 */
[----:B0-----:R-:W-:Y:S04]  /*ef00*/  STL [R1+0x7cc], R3 ;  /* 0x0007cc0301007387 */ /* 0x001fe80000100800 */
[----:B------:R-:W0:Y:S04]  /*ef10*/  LDS.U8 R3, [R0+UR4+0x910] ;  /* 0x0009100400037984 */ /* 0x000e280008000000 */
[----:B-1----:R-:W-:Y:S04]  /*ef20*/  STL [R1+0x7c8], R2 ;  /* 0x0007c80201007387 */ /* 0x002fe80000100800 */
[----:B------:R-:W1:Y:S04]  /*ef30*/  LDS.U8 R2, [R0+UR4+0x998] ;  /* 0x0009980400027984 */ /* 0x000e680008000000 */
        /* <DEDUP_REMOVED lines=8> */
[----:B------:R-:W-:Y:S04]  /*efc0*/  STL [R1+0x4cc], R5 ;  /* 0x0004cc0501007387 */ /* 0x000fe80000100800 */
[----:B------:R-:W2:Y:S04]  /*efd0*/  LDS.U8 R5, [R0+UR4+0x188] ;  /* 0x0001880400057984 */ /* 0x000ea80008000000 */
[----:B0-----:R-:W-:Y:S04]  /*efe0*/  STL [R1+0x4c8], R3 ;  /* 0x0004c80301007387 */ /* 0x001fe80000100800 */
[----:B------:R-:W0:Y:S04]  /*eff0*/  LDS.U8 R3, [R0+UR4+0x18] ;  /* 0x0000180400037984 */ /* 0x000e280008000000 */
[----:B-1----:R-:W-:Y:S04]  /*f000*/  STL [R1+0x7e4], R2 ;  /* 0x0007e40201007387 */ /* 0x002fe80000100800 */
[----:B------:R-:W1:Y:S04]  /*f010*/  LDS.U8 R2, [R0+UR4+0x90] ;  /* 0x0000900400027984 */ /* 0x000e680008000000 */
[----:B--2---:R-:W-:Y:S04]  /*f020*/  STL [R1+0x7e0], R5 ;  /* 0x0007e00501007387 */ /* 0x004fe80000100800 */
        /* <DEDUP_REMOVED lines=15> */
[----:B-1----:R1:W-:Y:S04]  /*f120*/  STL [R1+0x7f0], R2 ;  /* 0x0007f00201007387 */ /* 0x0023e80000100800 */
[----:B--2---:R-:W-:Y:S04]  /*f130*/  STL [R1+0x4e4], R5 ;  /* 0x0004e40501007387 */ /* 0x004fe80000100800 */
[----:B------:R-:W2:Y:S04]  /*f140*/  LDS.U8 R5, [R0+UR4+0x908] ;  /* 0x0009080400057984 */ /* 0x000ea80008000000 */
[----:B0-----:R-:W-:Y:S04]  /*f150*/  STL [R1+0x4e0], R3 ;  /* 0x0004e00301007387 */ /* 0x001fe80000100800 */
[----:B------:R-:W0:Y:S01]  /*f160*/  LDS.U8 R3, [R0+UR4+0x980] ;  /* 0x0009800400037984 */ /* 0x000e220008000000 */
[----:B-1----:R-:W-:-:S03]  /*f170*/  LOP3.LUT R2, R0, 0x20, RZ, 0x3c, !PT ;  /* 0x0000002000027812 */ /* 0x002fc600078e3cff */
[----:B------:R-:W-:Y:S04]  /*f180*/  STL [R1+0xad0], R0 ;  /* 0x000ad00001007387 */ /* 0x000fe80000100800 */
[----:B------:R-:W-:Y:S04]  /*f190*/  LDS.U8 R0, [R2+UR4+0x110] ;  /* 0x0001100402007984 */ /* 0x000fe80008000000 */
[----:B--2---:R-:W-:Y:S04]  /*f1a0*/  STL [R1+0x7fc], R5 ;  /* 0x0007fc0501007387 */ /* 0x004fe80000100800 */
[----:B------:R-:W1:Y:S04]  /*f1b0*/  LDS.U8 R5, [R2+UR4] ;  /* 0x0000000402057984 */ /* 0x000e680008000000 */
[----:B0-----:R-:W-:Y:S04]  /*f1c0*/  STL [R1+0x7f8], R3 ;  /* 0x0007f80301007387 */ /* 0x001fe80000100800 */
[----:B------:R-:W0:Y:S04]  /*f1d0*/  LDS.U8 R3, [R2+UR4+0x88] ;  /* 0x0000880402037984 */ /* 0x000e280008000000 */
[----:B-1----:R-:W-:Y:S04]  /*f1e0*/  STL [R1+0x4ec], R5 ;  /* 0x0004ec0501007387 */ /* 0x002fe80000100800 */
[----:B------:R-:W1:Y:S04]  /*f1f0*/  LDS.U8 R5, [R2+UR4+0x198] ;  /* 0x0001980402057984 */ /* 0x000e680008000000 */
[----:B0-----:R-:W-:Y:S04]  /*f200*/  STL [R1+0x4e8], R3 ;  /* 0x0004e80301007387 */ /* 0x001fe80000100800 */
[----:B------:R-:W0:Y:S04]  /*f210*/  LDS.U8 R3, [R2+UR4+0x8] ;  /* 0x0000080402037984 */ /* 0x000e280008000000 */
[----:B------:R-:W-:Y:S04]  /*f220*/  STL [R1+0x804], R0 ;  /* 0x0008040001007387 */ /* 0x000fe80000100800 */
[----:B------:R-:W2:Y:S04]  /*f230*/  LDS.U8 R0, [R2+UR4+0x80] ;  /* 0x0000800402007984 */ /* 0x000ea80008000000 */
[----:B-1----:R-:W-:Y:S04]  /*f240*/  STL [R1+0x800], R5 ;  /* 0x0008000501007387 */ /* 0x002fe80000100800 */
[----:B------:R-:W1:Y:S04]  /*f250*/  LDS.U8 R5, [R2+UR4+0x118] ;  /* 0x0001180402057984 */ /* 0x000e680008000000 */
[----:B0-----:R-:W-:Y:S04]  /*f260*/  STL [R1+0x4f4], R3 ;  /* 0x0004f40301007387 */ /* 0x001fe80000100800 */
[----:B------:R-:W0:Y:S04]  /*f270*/  LDS.U8 R3, [R2+UR4+0x190] ;  /* 0x0001900402037984 */ /* 0x000e280008000000 */
[----:B--2---:R-:W-:Y:S04]  /*f280*/  STL [R1+0x4f0], R0 ;  /* 0x0004f00001007387 */ /* 0x004fe80000100800 */
        /* <DEDUP_REMOVED lines=32> */
[----:B------:R-:W-:Y:S04]  /*f490*/  LDS.U8 R5, [R2+UR4+0x988] ;  /* 0x0009880402057984 */ /* 0x000fe80008000000 */
[----:B0-----:R-:W-:Y:S04]  /*f4a0*/  STL [R1+0x82c], R3 ;  /* 0x00082c0301007387 */ /* 0x001fe80000100800 */
[----:B------:R-:W0:Y:S04]  /*f4b0*/  LDS.U8 R3, [R2+UR4+0x810] ;  /* 0x0008100402037984 */ /* 0x000e280008000000 */
[----:B--2---:R-:W-:Y:S04]  /*f4c0*/  STL [R1+0x828], R0 ;  /* 0x0008280001007387 */ /* 0x004fe80000100800 */
[----:B------:R-:W1:Y:S04]  /*f4d0*/  LDS.U8 R0, [R2+UR4+0x898] ;  /* 0x0008980402007984 */ /* 0x000e680008000000 */
[----:B0-----:R-:W-:Y:S04]  /*f4e0*/  STL [R1+0x51c], R3 ;  /* 0x00051c0301007387 */ /* 0x001fe80000100800 */
[----:B------:R-:W-:Y:S04]  /*f4f0*/  LDS.U8 R3, [R2+UR4+0x818] ;  /* 0x0008180402037984 */ /* 0x000fe80008000000 */
[----:B-1----:R-:W-:Y:S04]  /*f500*/  STL [R1+0x518], R0 ;  /* 0x0005180001007387 */ /* 0x002fe80000100800 */
[----:B------:R-:W0:Y:S01]  /*f510*/  LDS.U8 R0, [R2+UR4+0x900] ;  /* 0x0009000402007984 */ /* 0x000e220008000000 */
[----:B------:R-:W1:Y:S03]  /*f520*/  S2R R25, SR_TID.X ;  /* 0x0000000000197919 */ /* 0x000e660000002100 */
[----:B0-----:R0:W-:Y:S04]  /*f530*/  STL [R1+0x834], R0 ;  /* 0x0008340001007387 */ /* 0x0011e80000100800 */
[----:B------:R-:W-:Y:S04]  /*f540*/  STL [R1+0x830], R5 ;  /* 0x0008300501007387 */ /* 0x000fe80000100800 */
[----:B------:R-:W-:Y:S04]  /*f550*/  STL [R1+0x524], R3 ;  /* 0x0005240301007387 */ /* 0x000fe80000100800 */
[----:B------:R-:W2:Y:S04]  /*f560*/  LDS.U8 R5, [R2+UR4+0x890] ;  /* 0x0008900402057984 */ /* 0x000ea80008000000 */
[----:B------:R-:W3:Y:S01]  /*f570*/  LDS.U8 R3, [R2+UR4+0x908] ;  /* 0x0009080402037984 */ /* 0x000ee20008000000 */
[----:B-1----:R-:W-:-:S02]  /*f580*/  LOP3.LUT R28, R25, 0x3, RZ, 0xc0, !PT ;  /* 0x00000003191c7812 */ /* 0x002fc400078ec0ff */
[----:B------:R-:W-:Y:S01]  /*f590*/  SHF.R.U32.HI R25, RZ, 0x2, R25 ;  /* 0x00000002ff197819 */ /* 0x000fe20000011619 */
[----:B------:R-:W1:Y:S02]  /*f5a0*/  LDS.U8 R2, [R2+UR4+0x980] ;  /* 0x0009800402027984 */ /* 0x000e640008000000 */
[----:B------:R-:W-:Y:S01]  /*f5b0*/  IMAD R28, R28, 0x220, RZ ;  /* 0x000002201c1c7824 */ /* 0x000fe200078e02ff */
[----:B------:R-:W-:-:S04]  /*f5c0*/  SGXT.U32 R25, R25, 0x3 ;  /* 0x000000031919781a */ /* 0x000fc80000000000 */
[----:B0-----:R-:W-:-:S04]  /*f5d0*/  LOP3.LUT R0, R28, R25, RZ, 0xfc, !PT ;  /* 0x000000191c007212 */ /* 0x001fc800078efcff */
[----:B------:R-:W-:-:S05]  /*f5e0*/  LOP3.LUT R0, R0, 0x40, RZ, 0x3c, !PT ;  /* 0x0000004000007812 */ /* 0x000fca00078e3cff */
[----:B------:R-:W-:Y:S04]  /*f5f0*/  LDS.U8 R8, [R0+UR4+0x908] ;  /* 0x0009080400087984 */ /* 0x000fe80008000000 */
[----:B--2---:R-:W-:Y:S04]  /*f600*/  STL [R1+0x520], R5 ;  /* 0x0005200501007387 */ /* 0x004fe80000100800 */
[----:B------:R-:W0:Y:S04]  /*f610*/  LDS.U8 R5, [R0+UR4] ;  /* 0x0000000400057984 */ /* 0x000e280008000000 */
[----:B---3--:R-:W-:Y:S04]  /*f620*/  STL [R1+0x83c], R3 ;  /* 0x00083c0301007387 */ /* 0x008fe80000100800 */
        /* <DEDUP_REMOVED lines=55> */
[----:B-1----:R1:W-:Y:S04]  /*f9a0*/  STL [R1+0x874], R2 ;  /* 0x0008740201007387 */ /* 0x0023e80000100800 */
[----:B0-----:R-:W-:Y:S01]  /*f9b0*/  STL [R1+0x870], R5 ;  /* 0x0008700501007387 */ /* 0x001fe20000100800 */
[----:B-1----:R-:W-:-:S03]  /*f9c0*/  LOP3.LUT R2, R28, R25, RZ, 0xfc, !PT ;  /* 0x000000191c027212 */ /* 0x002fc600078efcff */
[----:B------:R-:W-:Y:S04]  /*f9d0*/  LDS.U8 R5, [R0+UR4+0x980] ;  /* 0x0009800400057984 */ /* 0x000fe80008000000 */
[----:B--2---:R-:W-:Y:S04]  /*f9e0*/  STL [R1+0x56c], R3 ;  /* 0x00056c0301007387 */ /* 0x004fe80000100800 */
[----:B------:R-:W0:Y:S01]  /*f9f0*/  LDS.U8 R3, [R0+UR4+0x890] ;  /* 0x0008900400037984 */ /* 0x000e220008000000 */
[----:B------:R-:W-:-:S05]  /*fa00*/  LOP3.LUT R2, R2, 0x60, RZ, 0x3c, !PT ;  /* 0x0000006002027812 */ /* 0x000fca00078e3cff */
[----:B------:R-:W-:Y:S04]  /*fa10*/  LDS.U8 R0, [R2+UR4+0x88] ;  /* 0x0000880402007984 */ /* 0x000fe80008000000 */
[----:B------:R-:W-:Y:S04]  /*fa20*/  LDS.U8 R23, [R2+UR4+0x80] ;  /* 0x0000800402177984 */ /* 0x000fe80008000000 */
[----:B0-----:R-:W-:Y:S04]  /*fa30*/  STL [R1+0x568], R3 ;  /* 0x0005680301007387 */ /* 0x001fe80000100800 */
[----:B------:R-:W0:Y:S04]  /*fa40*/  LDS.U8 R3, [R2+UR4] ;  /* 0x0000000402037984 */ /* 0x000e280008000000 */
[----:B------:R-:W-:Y:S04]  /*fa50*/  STL [R1+0x87c], R8 ;  /* 0x00087c0801007387 */ /* 0x000fe80000100800 */
[----:B------:R-:W-:Y:S04]  /*fa60*/  STL [R1+0x878], R5 ;  /* 0x0008780501007387 */ /* 0x000fe80000100800 */
[----:B------:R-:W1:Y:S04]  /*fa70*/  LDS.U8 R5, [R2+UR4+0x110] ;  /* 0x0001100402057984 */ /* 0x000e680008000000 */
[----:B0-----:R-:W-:Y:S04]  /*fa80*/  STL [R1+0x574], R3 ;  /* 0x0005740301007387 */ /* 0x001fe80000100800 */
[----:B------:R-:W0:Y:S04]  /*fa90*/  LDS.U8 R3, [R2+UR4+0x198] ;  /* 0x0001980402037984 */ /* 0x000e280008000000 */
[----:B------:R-:W-:Y:S04]  /*faa0*/  STL [R1+0x570], R0 ;  /* 0x0005700001007387 */ /* 0x000fe80000100800 */
[----:B------:R-:W2:Y:S04]  /*fab0*/  LDS.U8 R0, [R2+UR4+0x8] ;  /* 0x0000080402007984 */ /* 0x000ea80008000000 */
[----:B-1----:R-:W-:Y:S04]  /*fac0*/  STL [R1+0x884], R5 ;  /* 0x0008840501007387 */ /* 0x002fe80000100800 */
[----:B------:R-:W-:Y:S04]  /*fad0*/  LDS.U8 R5, [R2+UR4+0x800] ;  /* 0x0008000402057984 */ /* 0x000fe80008000000 */
[----:B0-----:R-:W-:Y:S04]  /*fae0*/  STL [R1+0x880], R3 ;  /* 0x0008800301007387 */ /* 0x001fe80000100800 */
[----:B------:R-:W-:Y:S04]  /*faf0*/  STL [R1+0xf20], R23 ;  /* 0x000f201701007387 */ /* 0x000fe80000100800 */
[----:B--2---:R-:W-:Y:S04]  /*fb00*/  STL [R1+0x57c], R0 ;  /* 0x00057c0001007387 */ /* 0x004fe80000100800 */
[----:B------:R-:W0:Y:S04]  /*fb10*/  LDS.U8 R3, [R2+UR4+0x118] ;  /* 0x0001180402037984 */ /* 0x000e280008000000 */
        /* <DEDUP_REMOVED lines=8> */
[----:B------:R-:W-:Y:S04]  /*fba0*/  LDS.U8 R3, [R2+UR4+0x808] ;  /* 0x0008080402037984 */ /* 0x000fe80008000000 */
[----:B-1----:R-:W-:Y:S04]  /*fbb0*/  STL [R1+0x894], R0 ;  /* 0x0008940001007387 */ /* 0x002fe80000100800 */
[----:B------:R-:W0:Y:S04]  /*fbc0*/  LDS.U8 R0, [R2+UR4+0x880] ;  /* 0x0008800402007984 */ /* 0x000e280008000000 */
[----:B--2---:R-:W-:Y:S04]  /*fbd0*/  STL [R1+0x890], R5 ;  /* 0x0008900501007387 */ /* 0x004fe80000100800 */
[----:B------:R-:W1:Y:S04]  /*fbe0*/  LDS.U8 R5, [R2+UR4+0x918] ;  /* 0x0009180402057984 */ /* 0x000e680008000000 */
[----:B0-----:R-:W-:Y:S04]  /*fbf0*/  STL [R1+0xf24], R0 ;  /* 0x000f240001007387 */ /* 0x001fe80000100800 */
[----:B------:R-:W-:Y:S04]  /*fc00*/  STL [R1+0x58c], R3 ;  /* 0x00058c0301007387 */ /* 0x000fe80000100800 */
[----:B------:R-:W0:Y:S04]  /*fc10*/  LDS.U8 R3, [R2+UR4+0x990] ;  /* 0x0009900402037984 */ /* 0x000e280008000000 */
        /* <DEDUP_REMOVED lines=30> */
[----:B------:R-:W2:Y:S01]  /*fe00*/  LDS.U8 R0, [R2+UR4+0x980] ;  /* 0x0009800402007984 */ /* 0x000ea20008000000 */
[----:B------:R-:W3:Y:S03]  /*fe10*/  S2R R25, SR_TID.X ;  /* 0x0000000000197919 */ /* 0x000ee60000002100 */
[----:B-1----:R1:W-:Y:S04]  /*fe20*/  STL [R1+0x5a8], R5 ;  /* 0x0005a80501007387 */ /* 0x0023e80000100800 */
[----:B-1----:R-:W4:Y:S04]  /*fe30*/  LDL.LU R5, [R1] ;  /* 0x0000000001057983 */ /* 0x002f280000300800 */
[----:B0-----:R0:W-:Y:S04]  /*fe40*/  STL [R1+0x8bc], R3 ;  /* 0x0008bc0301007387 */ /* 0x0011e80000100800 */
[----:B------:R-:W4:Y:S04]  /*fe50*/  LDL.LU R2, [R1+0x8] ;  /* 0x0000080001027983 */ /* 0x000f280000300800 */
[----:B--2---:R1:W-:Y:S04]  /*fe60*/  STL [R1+0x8b8], R0 ;  /* 0x0008b80001007387 */ /* 0x0043e80000100800 */
[----:B0-----:R-:W2:Y:S04]  /*fe70*/  LDL.LU R3, [R1+0x14] ;  /* 0x0000140001037983 */ /* 0x001ea80000300800 */
[----:B-1----:R-:W2:Y:S04]  /*fe80*/  LDL.LU R0, [R1+0x28] ;  /* 0x0000280001007983 */ /* 0x002ea80000300800 */
[----:B------:R-:W2:Y:S04]  /*fe90*/  LDL.LU R8, [R1+0x434] ;  /* 0x0004340001087983 */ /* 0x000ea80000300800 */
[----:B------:R-:W2:Y:S04]  /*fea0*/  LDL.LU R15, [R1+0x430] ;  /* 0x00043000010f7983 */ /* 0x000ea80000300800 */
[----:B------:R-:W2:Y:S04]  /*feb0*/  LDL.LU R16, [R1+0x440] ;  /* 0x0004400001107983 */ /* 0x000ea80000300800 */
[----:B------:R-:W2:Y:S01]  /*fec0*/  LDL.LU R14, [R1+0x43c] ;  /* 0x00043c00010e7983 */ /* 0x000ea20000300800 */
[----:B---3--:R-:W-:Y:S01]  /*fed0*/  LOP3.LUT R25, R25, 0x3f, RZ, 0xc0, !PT ;  /* 0x0000003f19197812 */ /* 0x008fe200078ec0ff */
[----:B------:R-:W-:Y:S06]  /*fee0*/  BAR.SYNC.DEFER_BLOCKING 0x0 ;  /* 0x0000000000007b1d */ /* 0x000fec0000010000 */
[----:B------:R-:W3:Y:S04]  /*fef0*/  LDL.LU R19, [R1+0x44c] ;  /* 0x00044c0001137983 */ /* 0x000ee80000300800 */
[----:B------:R-:W2:Y:S04]  /*ff00*/  LDL.LU R18, [R1+0x448] ;  /* 0x0004480001127983 */ /* 0x000ea80000300800 */
[----:B------:R-:W2:Y:S04]  /*ff10*/  LDL.LU R17, [R1+0x458] ;  /* 0x0004580001117983 */ /* 0x000ea80000300800 */
[----:B------:R-:W2:Y:S04]  /*ff20*/  LDL.LU R28, [R1+0x454] ;  /* 0x00045400011c7983 */ /* 0x000ea80000300800 */
[----:B------:R-:W2:Y:S04]  /*ff30*/  LDL.LU R9, [R1+0x480] ;  /* 0x0004800001097983 */ /* 0x000ea80000300800 */
[----:B------:R-:W2:Y:S04]  /*ff40*/  LDL.LU R10, [R1+0x48c] ;  /* 0x00048c00010a7983 */ /* 0x000ea80000300800 */
[----:B------:R-:W2:Y:S04]  /*ff50*/  LDL.LU R11, [R1+0x488] ;  /* 0x00048800010b7983 */ /* 0x000ea80000300800 */
[----:B------:R-:W2:Y:S04]  /*ff60*/  LDL.LU R12, [R1+0x494] ;  /* 0x00049400010c7983 */ /* 0x000ea80000300800 */
[----:B------:R-:W2:Y:S04]  /*ff70*/  LDL.LU R13, [R1+0x490] ;  /* 0x00049000010d7983 */ /* 0x000ea80000300800 */
[----:B------:R0:W-:Y:S04]  /*ff80*/  STS.U8 [R25+UR4], R24 ;  /* 0x0000001819007988 */ /* 0x0001e80008000004 */
[----:B------:R1:W-:Y:S04]  /*ff90*/  STS.U8 [R25+UR4+0x40], R21 ;  /* 0x0000401519007988 */ /* 0x0003e80008000004 */
[----:B------:R1:W-:Y:S04]  /*ffa0*/  STS.U8 [R25+UR4+0x100], R27 ;  /* 0x0001001b19007988 */ /* 0x0003e80008000004 */
[----:B0-----:R-:W2:Y:S04]  /*ffb0*/  LDL.LU R24, [R1+0x4] ;  /* 0x0000040001187983 */ /* 0x001ea80000300800 */
[----:B-1----:R-:W2:Y:S04]  /*ffc0*/  LDL.LU R21, [R1+0xc] ;  /* 0x00000c0001157983 */ /* 0x002ea80000300800 */
[----:B------:R-:W2:Y:S01]  /*ffd0*/  LDL.LU R25, [R1+0x10ec] ;  /* 0x0010ec0001197983 */ /* 0x000ea20000300800 */
[----:B------:R-:W0:Y:S02]  /*ffe0*/  S2R R23, SR_TID.X ;  /* 0x0000000000177919 */ /* 0x000e240000002100 */
[----:B0-----:R-:W-:-:S02]  /*fff0*/  LOP3.LUT R27, R23, 0x3f, RZ, 0xc0, !PT ;  /* 0x0000003f171b7812 */ /* 0x001fc400078ec0ff */
[----:B------:R-:W3:Y:S04]  /*10000*/  LDL.LU R23, [R1+0x4a0] ;  /* 0x0004a00001177983 */ /* 0x000ee80000300800 */
[----:B------:R0:W-:Y:S04]  /*10010*/  STS.U8 [R27+UR4+0x140], R20 ;  /* 0x000140141b007988 */ /* 0x0001e80008000004 */
[----:B------:R1:W-:Y:S04]  /*10020*/  STS.U8 [R27+UR4+0x200], R26 ;  /* 0x0002001a1b007988 */ /* 0x0003e80008000004 */
[----:B0-----:R-:W3:Y:S04]  /*10030*/  LDL.LU R20, [R1+0x46c] ;  /* 0x00046c0001147983 */ /* 0x001ee80000300800 */
[----:B-1----:R-:W3:Y:S04]  /*10040*/  LDL.LU R26, [R1+0x460] ;  /* 0x00046000011a7983 */ /* 0x002ee80000300800 */
[----:B--2---:R0:W-:Y:S04]  /*10050*/  STS.U8 [R27+UR4+0x240], R25 ;  /* 0x000240191b007988 */ /* 0x0041e80008000004 */
[----:B0-----:R-:W2:Y:S04]  /*10060*/  LDL.LU R25, [R1+0x464] ;  /* 0x0004640001197983 */ /* 0x001ea80000300800 */
[----:B------:R0:W-:Y:S04]  /*10070*/  STS.U8 [R27+UR4+0x300], R24 ;  /* 0x000300181b007988 */ /* 0x0001e80008000004 */
[----:B----4-:R1:W-:Y:S04]  /*10080*/  STS.U8 [R27+UR4+0x340], R5 ;  /* 0x000340051b007988 */ /* 0x0103e80008000004 */
[----:B------:R4:W-:Y:S04]  /*10090*/  STS.U8 [R27+UR4+0x400], R21 ;  /* 0x000400151b007988 */ /* 0x0009e80008000004 */
[----:B0-----:R-:W2:Y:S04]  /*100a0*/  LDL.LU R24, [R1+0x49c] ;  /* 0x00049c0001187983 */ /* 0x001ea80000300800 */
[----:B------:R0:W-:Y:S04]  /*100b0*/  STS.U8 [R27+UR4+0x440], R2 ;  /* 0x000440021b007988 */ /* 0x0001e80008000004 */
[----:B-1----:R-:W2:Y:S04]  /*100c0*/  LDL.LU R5, [R1+0x10e8] ;  /* 0x0010e80001057983 */ /* 0x002ea80000300800 */
[----:B------:R1:W-:Y:S04]  /*100d0*/  STS.U8 [R27+UR4+0x500], R3 ;  /* 0x000500031b007988 */ /* 0x0003e80008000004 */
[----:B----4-:R-:W4:Y:S04]  /*100e0*/  LDL.LU R21, [R1+0x4ac] ;  /* 0x0004ac0001157983 */ /* 0x010f280000300800 */
[----:B------:R1:W-:Y:S04]  /*100f0*/  STS.U8 [R27+UR4+0x540], R0 ;  /* 0x000540001b007988 */ /* 0x0003e80008000004 */
[----:B0-----:R-:W4:Y:S04]  /*10100*/  LDL.LU R2, [R1+0x10e4] ;  /* 0x0010e40001027983 */ /* 0x001f280000300800 */
[----:B------:R0:W-:Y:S04]  /*10110*/  STS.U8 [R27+UR4+0x600], R8 ;  /* 0x000600081b007988 */ /* 0x0001e80008000004 */
[----:B-1----:R-:W4:Y:S04]  /*10120*/  LDL.LU R3, [R1+0x10e0] ;  /* 0x0010e00001037983 */ /* 0x002f280000300800 */
[----:B------:R1:W-:Y:S04]  /*10130*/  STS.U8 [R27+UR4+0x640], R15 ;  /* 0x0006400f1b007988 */ /* 0x0003e80008000004 */
[----:B------:R-:W4:Y:S04]  /*10140*/  LDL.LU R0, [R1+0x4b8] ;  /* 0x0004b80001007983 */ /* 0x000f280000300800 */
[----:B------:R1:W-:Y:S04]  /*10150*/  STS.U8 [R27+UR4+0x700], R16 ;  /* 0x000700101b007988 */ /* 0x0003e80008000004 */
[----:B0-----:R-:W4:Y:S04]  /*10160*/  LDL.LU R8, [R1+0x10dc] ;  /* 0x0010dc0001087983 */ /* 0x001f280000300800 */
[----:B------:R0:W-:Y:S04]  /*10170*/  STS.U8 [R27+UR4+0x740], R14 ;  /* 0x0007400e1b007988 */ /* 0x0001e80008000004 */
[----:B-1----:R-:W4:Y:S04]  /*10180*/  LDL.LU R15, [R1+0x10d8] ;  /* 0x0010d800010f7983 */ /* 0x002f280000300800 */
[----:B---3--:R1:W-:Y:S04]  /*10190*/  STS.U8 [R27+UR4+0x800], R19 ;  /* 0x000800131b007988 */ /* 0x0083e80008000004 */
[----:B------:R-:W3:Y:S04]  /*101a0*/  LDL.LU R16, [R1+0x10d4] ;  /* 0x0010d40001107983 */ /* 0x000ee80000300800 */
[----:B------:R1:W-:Y:S04]  /*101b0*/  STS.U8 [R27+UR4+0x840], R18 ;  /* 0x000840121b007988 */ /* 0x0003e80008000004 */
[----:B------:R1:W-:Y:S04]  /*101c0*/  STS.U8 [R27+UR4+0x900], R17 ;  /* 0x000900111b007988 */ /* 0x0003e80008000004 */
[----:B0-----:R-:W3:Y:S04]  /*101d0*/  LDL.LU R14, [R1+0x10d0] ;  /* 0x0010d000010e7983 */ /* 0x001ee80000300800 */
[----:B------:R0:W-:Y:S04]  /*101e0*/  STS.U8 [R27+UR4+0x940], R28 ;  /* 0x0009401c1b007988 */ /* 0x0001e80008000004 */
[----:B-1----:R-:W3:Y:S04]  /*101f0*/  LDL.LU R19, [R1+0x10cc] ;  /* 0x0010cc0001137983 */ /* 0x002ee80000300800 */
[----:B------:R-:W3:Y:S04]  /*10200*/  LDL.LU R18, [R1+0x10c8] ;  /* 0x0010c80001127983 */ /* 0x000ee80000300800 */
[----:B------:R-:W3:Y:S04]  /*10210*/  LDL.LU R17, [R1+0x10c4] ;  /* 0x0010c40001117983 */ /* 0x000ee80000300800 */
[----:B0-----:R-:W3:Y:S04]  /*10220*/  LDL.LU R28, [R1+0x10c0] ;  /* 0x0010c000011c7983 */ /* 0x001ee80000300800 */
[----:B--2---:R-:W-:Y:S04]  /*10230*/  STS.U8 [R27+UR4+0xa00], R25 ;  /* 0x000a00191b007988 */ /* 0x004fe80008000004 */
[----:B------:R-:W-:Y:S04]  /*10240*/  STS.U8 [R27+UR4+0xa40], R26 ;  /* 0x000a401a1b007988 */ /* 0x000fe80008000004 */
[----:B------:R-:W-:Y:S04]  /*10250*/  STS.U8 [R27+UR4+0xb00], R20 ;  /* 0x000b00141b007988 */ /* 0x000fe80008000004 */
[----:B------:R0:W-:Y:S04]  /*10260*/  STS.U8 [R27+UR4+0xb40], R9 ;  /* 0x000b40091b007988 */ /* 0x0001e80008000004 */
[----:B------:R1:W-:Y:S04]  /*10270*/  STS.U8 [R27+UR4+0xc00], R10 ;  /* 0x000c000a1b007988 */ /* 0x0003e80008000004 */
[----:B------:R2:W-:Y:S04]  /*10280*/  STS.U8 [R27+UR4+0xc40], R11 ;  /* 0x000c400b1b007988 */ /* 0x0005e80008000004 */
[----:B0-----:R-:W3:Y:S04]  /*10290*/  LDL.LU R9, [R1+0x10] ;  /* 0x0000100001097983 */ /* 0x001ee80000300800 */
[----:B-1----:R-:W3:Y:S04]  /*102a0*/  LDL.LU R10, [R1+0x1c] ;  /* 0x00001c00010a7983 */ /* 0x002ee80000300800 */
[----:B------:R0:W-:Y:S04]  /*102b0*/  STS.U8 [R27+UR4+0xd00], R12 ;  /* 0x000d000c1b007988 */ /* 0x0001e80008000004 */
[----:B--2---:R-:W2:Y:S04]  /*102c0*/  LDL.LU R11, [R1+0x18] ;  /* 0x00001800010b7983 */ /* 0x004ea80000300800 */
[----:B------:R1:W-:Y:S04]  /*102d0*/  STS.U8 [R27+UR4+0xd40], R13 ;  /* 0x000d400d1b007988 */ /* 0x0003e80008000004 */
[----:B0-----:R-:W2:Y:S04]  /*102e0*/  LDL.LU R12, [R1+0x24] ;  /* 0x00002400010c7983 */ /* 0x001ea80000300800 */
[----:B-1----:R-:W2:Y:S04]  /*102f0*/  LDL.LU R13, [R1+0x20] ;  /* 0x00002000010d7983 */ /* 0x002ea80000300800 */
[----:B------:R0:W-:Y:S04]  /*10300*/  STS.U8 [R27+UR4+0xe00], R23 ;  /* 0x000e00171b007988 */ /* 0x0001e80008000004 */
[----:B------:R1:W-:Y:S04]  /*10310*/  STS.U8 [R27+UR4+0xe40], R24 ;  /* 0x000e40181b007988 */ /* 0x0003e80008000004 */
[----:B------:R-:W2:Y:S01]  /*10320*/  LDL.LU R25, [R1+0x47c] ;  /* 0x00047c0001197983 */ /* 0x000ea20000300800 */
[----:B0-----:R-:W-:-:S03]  /*10330*/  LOP3.LUT R23, R27, 0x10, RZ, 0x3c, !PT ;  /* 0x000000101b177812 */ /* 0x001fc600078e3cff */
[----:B----4-:R0:W-:Y:S04]  /*10340*/  STS.U8 [R27+UR4+0xf00], R21 ;  /* 0x000f00151b007988 */ /* 0x0101e80008000004 */
[----:B-1----:R-:W4:Y:S04]  /*10350*/  LDL.LU R24, [R1+0x478] ;  /* 0x0004780001187983 */ /* 0x002f280000300800 */
[----:B------:R-:W4:Y:S04]  /*10360*/  LDL.LU R26, [R1+0x484] ;  /* 0x00048400011a7983 */ /* 0x000f280000300800 */
[----:B------:R-:W4:Y:S04]  /*10370*/  LDL.LU R20, [R1+0x498] ;  /* 0x0004980001147983 */ /* 0x000f280000300800 */
[----:B0-----:R-:W4:Y:S04]  /*10380*/  LDL.LU R21, [R1+0x4a4] ;  /* 0x0004a40001157983 */ /* 0x001f280000300800 */
[----:B------:R0:W-:Y:S04]  /*10390*/  STS.U8 [R27+UR4+0xf40], R0 ;  /* 0x000f40001b007988 */ /* 0x0001e80008000004 */
[----:B---3--:R1:W-:Y:S04]  /*103a0*/  STS.U8 [R23+UR4+0x80], R16 ;  /* 0x0000801017007988 */ /* 0x0083e80008000004 */
[----:B------:R3:W-:Y:S04]  /*103b0*/  STS.U8 [R23+UR4+0xc0], R15 ;  /* 0x0000c00f17007988 */ /* 0x0007e80008000004 */
[----:B0-----:R-:W4:Y:S04]  /*103c0*/  LDL.LU R27, [R1+0x4b0] ;  /* 0x0004b000011b7983 */ /* 0x001f280000300800 */
[----:B------:R-:W4:Y:S04]  /*103d0*/  LDL.LU R0, [R1+0x4b4] ;  /* 0x0004b40001007983 */ /* 0x000f280000300800 */
[----:B-1----:R-:W4:Y:S04]  /*103e0*/  LDL.LU R16, [R1+0x470] ;  /* 0x0004700001107983 */ /* 0x002f280000300800 */
[----:B---3--:R-:W3:Y:S04]  /*103f0*/  LDL.LU R15, [R1+0x474] ;  /* 0x00047400010f7983 */ /* 0x008ee80000300800 */
[----:B------:R0:W-:Y:S04]  /*10400*/  STS.U8 [R23+UR4+0x180], R14 ;  /* 0x0001800e17007988 */ /* 0x0001e80008000004 */
[----:B------:R1:W-:Y:S04]  /*10410*/  STS.U8 [R23+UR4+0x1c0], R19 ;  /* 0x0001c01317007988 */ /* 0x0003e80008000004 */
[----:B------:R1:W-:Y:S04]  /*10420*/  STS.U8 [R23+UR4+0x280], R18 ;  /* 0x0002801217007988 */ /* 0x0003e80008000004 */
[----:B0-----:R-:W3:Y:S04]  /*10430*/  LDL.LU R14, [R1+0x468] ;  /* 0x00046800010e7983 */ /* 0x001ee80000300800 */
[----:B-1----:R-:W3:Y:S04]  /*10440*/  LDL.LU R19, [R1+0x450] ;  /* 0x0004500001137983 */ /* 0x002ee80000300800 */
[----:B------:R-:W3:Y:S04]  /*10450*/  LDL.LU R18, [R1+0x444] ;  /* 0x0004440001127983 */ /* 0x000ee80000300800 */
[----:B------:R0:W-:Y:S04]  /*10460*/  STS.U8 [R23+UR4+0x2c0], R17 ;  /* 0x0002c01117007988 */ /* 0x0001e80008000004 */
[----:B------:R1:W-:Y:S04]  /*10470*/  STS.U8 [R23+UR4+0x380], R28 ;  /* 0x0003801c17007988 */ /* 0x0003e80008000004 */
[----:B0-----:R-:W3:Y:S04]  /*10480*/  LDL.LU R17, [R1+0x438] ;  /* 0x0004380001117983 */ /* 0x001ee80000300800 */
[----:B-1----:R-:W3:Y:S04]  /*10490*/  LDL.LU R28, [R1+0x2c] ;  /* 0x00002c00011c7983 */ /* 0x002ee80000300800 */
[----:B------:R0:W-:Y:S04]  /*104a0*/  STS.U8 [R23+UR4+0x3c0], R9 ;  /* 0x0003c00917007988 */ /* 0x0001e80008000004 */
[----:B------:R1:W-:Y:S04]  /*104b0*/  STS.U8 [R23+UR4+0x480], R10 ;  /* 0x0004800a17007988 */ /* 0x0003e80008000004 */
[----:B0-----:R-:W3:Y:S04]  /*104c0*/  LDL.LU R9, [R1+0x10bc] ;  /* 0x0010bc0001097983 */ /* 0x001ee80000300800 */
[----:B-1----:R-:W3:Y:S04]  /*104d0*/  LDL.LU R10, [R1+0x10b8] ;  /* 0x0010b800010a7983 */ /* 0x002ee80000300800 */
[----:B--2---:R0:W-:Y:S04]  /*104e0*/  STS.U8 [R23+UR4+0x4c0], R11 ;  /* 0x0004c00b17007988 */ /* 0x0041e80008000004 */
[----:B------:R1:W-:Y:S04]  /*104f0*/  STS.U8 [R23+UR4+0x580], R12 ;  /* 0x0005800c17007988 */ /* 0x0003e80008000004 */
[----:B------:R2:W-:Y:S04]  /*10500*/  STS.U8 [R23+UR4+0x5c0], R13 ;  /* 0x0005c00d17007988 */ /* 0x0005e80008000004 */
[----:B0-----:R-:W3:Y:S04]  /*10510*/  LDL.LU R11, [R1+0x10b4] ;  /* 0x0010b400010b7983 */ /* 0x001ee80000300800 */
[----:B-1----:R-:W3:Y:S04]  /*10520*/  LDL.LU R12, [R1+0x10b0] ;  /* 0x0010b000010c7983 */ /* 0x002ee80000300800 */
[----:B--2---:R-:W2:Y:S04]  /*10530*/  LDL.LU R13, [R1+0x10ac] ;  /* 0x0010ac00010d7983 */ /* 0x004ea80000300800 */
[----:B--2---:R-:W-:Y:S04]  /*10540*/  STS.U8 [R23+UR4+0x680], R13 ;  /* 0x0006800d17007988 */ /* 0x004fe80008000004 */
[----:B---3--:R-:W-:Y:S04]  /*10550*/  STS.U8 [R23+UR4+0x6c0], R28 ;  /* 0x0006c01c17007988 */ /* 0x008fe80008000004 */
[----:B------:R-:W-:Y:S04]  /*10560*/  STS.U8 [R23+UR4+0x780], R12 ;  /* 0x0007800c17007988 */ /* 0x000fe80008000004 */
[----:B------:R-:W-:Y:S04]  /*10570*/  STS.U8 [R23+UR4+0x7c0], R17 ;  /* 0x0007c01117007988 */ /* 0x000fe80008000004 */
[----:B------:R-:W-:Y:S04]  /*10580*/  STS.U8 [R23+UR4+0x880], R11 ;  /* 0x0008800b17007988 */ /* 0x000fe80008000004 */
[----:B------:R-:W-:Y:S04]  /*10590*/  STS.U8 [R23+UR4+0x8c0], R18 ;  /* 0x0008c01217007988 */ /* 0x000fe80008000004 */
[----:B------:R-:W-:Y:S04]  /*105a0*/  STS.U8 [R23+UR4+0x980], R19 ;  /* 0x0009801317007988 */ /* 0x000fe80008000004 */
[----:B------:R-:W-:Y:S04]  /*105b0*/  STS.U8 [R23+UR4+0x9c0], R14 ;  /* 0x0009c00e17007988 */ /* 0x000fe80008000004 */
[----:B------:R-:W-:Y:S04]  /*105c0*/  STS.U8 [R23+UR4+0xa80], R15 ;  /* 0x000a800f17007988 */ /* 0x000fe80008000004 */
[----:B----4-:R-:W-:Y:S04]  /*105d0*/  STS.U8 [R23+UR4+0xac0], R16 ;  /* 0x000ac01017007988 */ /* 0x010fe80008000004 */
[----:B------:R-:W-:Y:S04]  /*105e0*/  STS.U8 [R23+UR4+0xb80], R25 ;  /* 0x000b801917007988 */ /* 0x000fe80008000004 */
[----:B------:R0:W-:Y:S02]  /*105f0*/  STS.U8 [R23+UR4+0xbc0], R24 ;  /* 0x000bc01817007988 */ /* 0x0001e40008000004 */
[----:B0-----:R-:W0:Y:S02]  /*10600*/  S2R R24, SR_TID.X ;  /* 0x0000000000187919 */ /* 0x001e240000002100 */
[----:B------:R-:W-:Y:S04]  /*10610*/  STS.U8 [R23+UR4+0xc80], R26 ;  /* 0x000c801a17007988 */ /* 0x000fe80008000004 */
[----:B------:R-:W-:Y:S04]  /*10620*/  STS.U8 [R23+UR4+0xcc0], R20 ;  /* 0x000cc01417007988 */ /* 0x000fe80008000004 */
[----:B------:R0:W-:Y:S04]  /*10630*/  STS.U8 [R23+UR4+0xd80], R21 ;  /* 0x000d801517007988 */ /* 0x0001e80008000004 */
[----:B------:R-:W-:Y:S04]  /*10640*/  STS.U8 [R23+UR4+0xdc0], R10 ;  /* 0x000dc00a17007988 */ /* 0x000fe80008000004 */
[----:B------:R1:W-:Y:S04]  /*10650*/  STS.U8 [R23+UR4+0xe80], R27 ;  /* 0x000e801b17007988 */ /* 0x0003e80008000004 */
[----:B------:R-:W-:Y:S04]  /*10660*/  STS.U8 [R23+UR4+0xec0], R9 ;  /* 0x000ec00917007988 */ /* 0x000fe80008000004 */
[----:B------:R-:W-:Y:S04]  /*10670*/  STS.U8 [R23+UR4+0xf80], R0 ;  /* 0x000f800017007988 */ /* 0x000fe80008000004 */
[----:B------:R-:W-:Y:S01]  /*10680*/  STS.U8 [R23+UR4+0xfc0], R8 ;  /* 0x000fc00817007988 */ /* 0x000fe20008000004 */
[----:B0-----:R-:W-:-:S04]  /*10690*/  SHF.R.S32.HI R21, RZ, 0x2, R24 ;  /* 0x00000002ff157819 */ /* 0x001fc80000011418 */
[----:B-1----:R-:W-:Y:S01]  /*106a0*/  SGXT R27, R21, 0x1 ;  /* 0x00000001151b781a */ /* 0x002fe20000000200 */
[----:B------:R-:W-:-:S03]  /*106b0*/  IMAD.SHL.U32 R21, R24, 0x20, RZ ;  /* 0x0000002018157824 */ /* 0x000fc600078e00ff */
[----:B------:R-:W-:Y:S01]  /*106c0*/  LOP3.LUT R17, R27, 0x90, RZ, 0xc0, !PT ;  /* 0x000000901b117812 */ /* 0x000fe200078ec0ff */
[----:B------:R-:W-:-:S03]  /*106d0*/  IMAD.SHL.U32 R24, R24, 0x2, RZ ;  /* 0x0000000218187824 */ /* 0x000fc600078e00ff */
[----:B------:R-:W-:-:S04]  /*106e0*/  LOP3.LUT R17, R17, 0x260, R21, 0xf8, !PT ;  /* 0x0000026011117812 */ /* 0x000fc800078ef815 */
[----:B------:R-:W-:Y:S01]  /*106f0*/  LOP3.LUT R17, R17, 0x10, R24, 0x78, !PT ;  /* 0x0000001011117812 */ /* 0x000fe200078e7818 */
[----:B------:R-:W-:Y:S06]  /*10700*/  BAR.SYNC.DEFER_BLOCKING 0x0 ;  /* 0x0000000000007b1d */ /* 0x000fec0000010000 */
[----:B------:R-:W0:Y:S04]  /*10710*/  LDSM.16.M88.4 R12, [R17+UR5+0x400] ;  /* 0x00040005110c783b */ /* 0x000e280008000200 */
[----:B------:R-:W-:Y:S04]  /*10720*/  LDSM.16.M88.4 R24, [R17+UR5] ;  /* 0x000000051118783b */ /* 0x000fe80008000200 */
[----:B0-----:R-:W-:Y:S01]  /*10730*/  STL.64 [R1], R12 ;  /* 0x0000000c01007387 */ /* 0x001fe20000100a00 */
[----:B------:R-:W-:-:S02]  /*10740*/  IMAD.MOV.U32 R16, RZ, RZ, R12 ;  /* 0x000000ffff107224 */ /* 0x000fc400078e000c */
[----:B------:R-:W-:Y:S01]  /*10750*/  IMAD.MOV.U32 R10, RZ, RZ, R13 ;  /* 0x000000ffff0a7224 */ /* 0x000fe200078e000d */
[----:B------:R-:W-:Y:S01]  /*10760*/  STL.64 [R1+0x8], R14 ;  /* 0x0000080e01007387 */ /* 0x000fe20000100a00 */
[----:B------:R-:W-:Y:S02]  /*10770*/  IMAD.MOV.U32 R0, RZ, RZ, R14 ;  /* 0x000000ffff007224 */ /* 0x000fe400078e000e */
[----:B------:R-:W-:Y:S02]  /*10780*/  IMAD.MOV.U32 R11, RZ, RZ, R15 ;  /* 0x000000ffff0b7224 */ /* 0x000fe400078e000f */
[----:B------:R-:W0:Y:S04]  /*10790*/  LDSM.16.M88.4 R12, [R17+UR5+0x800] ;  /* 0x00080005110c783b */ /* 0x000e280008000200 */
[----:B------:R-:W-:Y:S04]  /*107a0*/  STL [R1+0x10a8], R16 ;  /* 0x0010a81001007387 */ /* 0x000fe80000100800 */
[----:B------:R-:W1:Y:S01]  /*107b0*/  LDSM.16.M88.4 R16, [R17+UR5+0xc00] ;  /* 0x000c00051110783b */ /* 0x000e620008000200 */
[----:B0-----:R-:W-:-:S02]  /*107c0*/  IMAD.MOV.U32 R8, RZ, RZ, R12 ;  /* 0x000000ffff087224 */ /* 0x001fc400078e000c */
[----:B------:R-:W-:Y:S01]  /*107d0*/  IMAD.MOV.U32 R9, RZ, RZ, R13 ;  /* 0x000000ffff097224 */ /* 0x000fe200078e000d */
[----:B------:R-:W-:Y:S04]  /*107e0*/  STL.64 [R1+0x10], R12 ;  /* 0x0000100c01007387 */ /* 0x000fe80000100a00 */
[----:B------:R-:W-:Y:S04]  /*107f0*/  STL.64 [R1+0x18], R14 ;  /* 0x0000180e01007387 */ /* 0x000fe80000100a00 */
[----:B------:R-:W-:Y:S04]  /*10800*/  STL.64 [R1+0x10a0], R10 ;  /* 0x0010a00a01007387 */ /* 0x000fe80000100a00 */
[----:B------:R0:W-:Y:S04]  /*10810*/  STL.64 [R1+0x1098], R8 ;  /* 0x0010980801007387 */ /* 0x0001e80000100a00 */
[----:B0-----:R-:W2:Y:S04]  /*10820*/  LDL.LU.64 R8, [R1+0x60] ;  /* 0x0000600001087983 */ /* 0x001ea80000300a00 */
[----:B------:R-:W2:Y:S01]  /*10830*/  LDL.LU.64 R10, [R1+0x68] ;  /* 0x00006800010a7983 */ /* 0x000ea20000300a00 */
[----:B------:R-:W-:-:S02]  /*10840*/  IMAD R12, R2, 0x100, R3 ;  /* 0x00000100020c7824 */ /* 0x000fc400078e0203 */
[----:B------:R-:W-:Y:S02]  /*10850*/  IMAD R13, R4, 0x100, R5 ;  /* 0x00000100040d7824 */ /* 0x000fe400078e0205 */
[----:B------:R-:W-:Y:S02]  /*10860*/  IMAD R14, R6, 0x100, R7 ;  /* 0x00000100060e7824 */ /* 0x000fe400078e0207 */
[----:B------:R-:W-:Y:S01]  /*10870*/  IMAD R15, R22, 0x100, R29 ;  /* 0x00000100160f7824 */ /* 0x000fe200078e021d */
[----:B------:R-:W-:Y:S02]  /*10880*/  F2FP.F16.E4M3.UNPACK_B R12, R12 ;  /* 0x0000000cff0c723e */ /* 0x000fe400020006ff */
[----:B------:R-:W-:Y:S02]  /*10890*/  F2FP.F16.E4M3.UNPACK_B R13, R13 ;  /* 0x0000000dff0d723e */ /* 0x000fe400020006ff */
[----:B------:R-:W-:Y:S02]  /*108a0*/  F2FP.F16.E4M3.UNPACK_B R14, R14 ;  /* 0x0000000eff0e723e */ /* 0x000fe400020006ff */
[----:B------:R-:W-:-:S02]  /*108b0*/  F2FP.F16.E4M3.UNPACK_B R15, R15 ;  /* 0x0000000fff0f723e */ /* 0x000fc400020006ff */
[----:B------:R-:W-:Y:S02]  /*108c0*/  F2FP.F16.E4M3.UNPACK_B R20, R24 ;  /* 0x00000018ff14723e */ /* 0x000fe400020006ff */
[----:B------:R-:W-:Y:S01]  /*108d0*/  F2FP.F16.E4M3.UNPACK_B R21, R25 ;  /* 0x00000019ff15723e */ /* 0x000fe200020006ff */
[----:B-1----:R0:W-:Y:S01]  /*108e0*/  STL.64 [R1+0x20], R16 ;  /* 0x0000201001007387 */ /* 0x0021e20000100a00 */
[----:B------:R-:W-:-:S03]  /*108f0*/  IMAD.MOV.U32 R4, RZ, RZ, R16 ;  /* 0x000000ffff047224 */ /* 0x000fc600078e0010 */
[----:B------:R-:W-:Y:S04]  /*10900*/  STL.64 [R1+0x28], R18 ;  /* 0x0000281201007387 */ /* 0x000fe80000100a00 */
[----:B0-----:R-:W3:Y:S01]  /*10910*/  LDL.LU R16, [R1+0x10a8] ;  /* 0x0010a80001107983 */ /* 0x001ee20000300800 */
[----:B--2---:R-:W-:-:S15]  /*10920*/  HMMA.16816.F32 R8, R12, R20, R8 ;  /* 0x000000140c08723c */ /* 0x004fde0000001808 */
[----:B------:R-:W-:-:S04]  /*10930*/  NOP ;  /* 0x0000000000007918 */ /* 0x000fc80000000000 */
[----:B------:R-:W-:Y:S04]  /*10940*/  STL.64 [R1+0x60], R8 ;  /* 0x0000600801007387 */ /* 0x000fe80000100a00 */
[----:B------:R0:W-:Y:S04]  /*10950*/  STL.64 [R1+0x68], R10 ;  /* 0x0000680a01007387 */ /* 0x0001e80000100a00 */
[----:B0-----:R-:W2:Y:S04]  /*10960*/  LDL.LU.64 R10, [R1+0x10a0] ;  /* 0x0010a000010a7983 */ /* 0x001ea80000300a00 */
[----:B------:R-:W4:Y:S04]  /*10970*/  LDL.LU.64 R8, [R1+0x1098] ;  /* 0x0010980001087983 */ /* 0x000f280000300a00 */
[----:B------:R-:W2:Y:S04]  /*10980*/  LDL R6, [R1+0x18] ;  /* 0x0000180001067983 */ /* 0x000ea80000100800 */
[----:B------:R-:W2:Y:S01]  /*10990*/  LDL R7, [R1+0x1c] ;  /* 0x00001c0001077983 */ /* 0x000ea20000100800 */
[----:B------:R-:W-:-:S02]  /*109a0*/  IMAD.MOV.U32 R5, RZ, RZ, R17 ;  /* 0x000000ffff057224 */ /* 0x000fc400078e0011 */
[----:B------:R-:W-:Y:S01]  /*109b0*/  IMAD.MOV.U32 R2, RZ, RZ, R18 ;  /* 0x000000ffff027224 */ /* 0x000fe200078e0012 */
[----:B------:R-:W-:Y:S01]  /*109c0*/  F2FP.F16.E4M3.UNPACK_B R18, R26 ;  /* 0x0000001aff12723e */ /* 0x000fe200020006ff */
[----:B------:R-:W-:Y:S01]  /*109d0*/  IMAD.MOV.U32 R3, RZ, RZ, R19 ;  /* 0x000000ffff037224 */ /* 0x000fe200078e0013 */
[----:B------:R-:W-:Y:S01]  /*109e0*/  F2FP.F16.E4M3.UNPACK_B R19, R27 ;  /* 0x0000001bff13723e */ /* 0x000fe200020006ff */
[----:B--2---:R-:W-:Y:S04]  /*109f0*/  STL.64 [R1+0x1090], R6 ;  /* 0x0010900601007387 */ /* 0x004fe80000100a00 */
[----:B------:R0:W-:Y:S04]  /*10a00*/  STL.64 [R1+0x1088], R4 ;  /* 0x0010880401007387 */ /* 0x0001e80000100a00 */
[----:B0-----:R-:W2:Y:S04]  /*10a10*/  LDL.LU.64 R4, [R1+0xa0] ;  /* 0x0000a00001047983 */ /* 0x001ea80000300a00 */
[----:B------:R-:W2:Y:S04]  /*10a20*/  LDL.LU.64 R6, [R1+0xa8] ;  /* 0x0000a80001067983 */ /* 0x000ea80000300a00 */
[----:B------:R-:W2:Y:S04]  /*10a30*/  LDL.LU R23, [R1+0x4c8] ;  /* 0x0004c80001177983 */ /* 0x000ea80000300800 */
[----:B------:R-:W-:Y:S04]  /*10a40*/  STL [R1+0x1074], R20 ;  /* 0x0010741401007387 */ /* 0x000fe80000100800 */
[----:B------:R-:W-:Y:S04]  /*10a50*/  STL [R1+0x1070], R21 ;  /* 0x0010701501007387 */ /* 0x000fe80000100800 */
[----:B------:R-:W-:Y:S04]  /*10a60*/  STL.64 [R1+0xe20], R26 ;  /* 0x000e201a01007387 */ /* 0x000fe80000100a00 */
[----:B------:R0:W-:Y:S04]  /*10a70*/  STL.64 [R1+0xe18], R24 ;  /* 0x000e181801007387 */ /* 0x0001e80000100a00 */
[----:B0-----:R-:W2:Y:S04]  /*10a80*/  LDL.LU.64 R24, [R1+0x80] ;  /* 0x0000800001187983 */ /* 0x001ea80000300a00 */
[----:B------:R-:W2:Y:S01]  /*10a90*/  LDL.LU.64 R26, [R1+0x88] ;  /* 0x00008800011a7983 */ /* 0x000ea20000300a00 */
[----:B---3--:R-:W-:-:S02]  /*10aa0*/  F2FP.F16.E4M3.UNPACK_B R16, R16 ;  /* 0x00000010ff10723e */ /* 0x008fc400020006ff */
[----:B------:R-:W-:Y:S01]  /*10ab0*/  F2FP.F16.E4M3.UNPACK_B R17, R10 ;  /* 0x0000000aff11723e */ /* 0x000fe200020006ff */
[----:B--2---:R-:W-:-:S15]  /*10ac0*/  HMMA.16816.F32 R24, R12, R18, R24 ;  /* 0x000000120c18723c */ /* 0x004fde0000001818 */
[----:B------:R-:W-:-:S04]  /*10ad0*/  NOP ;  /* 0x0000000000007918 */ /* 0x000fc80000000000 */
[----:B------:R-:W-:Y:S01]  /*10ae0*/  IMAD.MOV.U32 R29, RZ, RZ, R26 ;  /* 0x000000ffff1d7224 */ /* 0x000fe200078e001a */
[----:B------:R0:W-:Y:S01]  /*10af0*/  STL.64 [R1+0x80], R24 ;  /* 0x0000801801007387 */ /* 0x0001e20000100a00 */
[----:B------:R-:W-:Y:S02]  /*10b00*/  IMAD.MOV.U32 R22, RZ, RZ, R27 ;  /* 0x000000ffff167224 */ /* 0x000fe400078e001b */
[----:B0-----:R-:W-:Y:S03]  /*10b10*/  HMMA.16816.F32 R24, R12, R16, R4 ;  /* 0x000000100c18723c */ /* 0x001fe60000001804 */
[----:B------:R-:W-:Y:S04]  /*10b20*/  STL [R1+0xe6c], R22 ;  /* 0x000e6c1601007387 */ /* 0x000fe80000100800 */
[----:B------:R-:W-:Y:S04]  /*10b30*/  STL [R1+0xe68], R29 ;  /* 0x000e681d01007387 */ /* 0x000fe80000100800 */
[----:B------:R-:W2:Y:S04]  /*10b40*/  LDL.LU.64 R4, [R1+0xc0] ;  /* 0x0000c00001047983 */ /* 0x000ea80000300a00 */
[----:B------:R-:W2:Y:S04]  /*10b50*/  LDL.LU.64 R6, [R1+0xc8] ;  /* 0x0000c80001067983 */ /* 0x000ea80000300a00 */
[----:B------:R0:W-:Y:S04]  /*10b60*/  STL.64 [R1+0xa0], R24 ;  /* 0x0000a01801007387 */ /* 0x0001e80000100a00 */
[----:B------:R1:W-:Y:S04]  /*10b70*/  STL.64 [R1+0xa8], R26 ;  /* 0x0000a81a01007387 */ /* 0x0003e80000100a00 */
[----:B0-----:R-:W3:Y:S04]  /*10b80*/  LDL.LU.64 R24, [R1+0x420] ;  /* 0x0004200001187983 */ /* 0x001ee80000300a00 */
[----:B-1----:R-:W2:Y:S01]  /*10b90*/  LDL.LU.64 R26, [R1+0x428] ;  /* 0x00042800011a7983 */ /* 0x002ea20000300a00 */
[----:B------:R-:W-:-:S02]  /*10ba0*/  F2FP.F16.E4M3.UNPACK_B R10, R0 ;  /* 0x00000000ff0a723e */ /* 0x000fc400020006ff */
[----:B------:R-:W-:Y:S01]  /*10bb0*/  F2FP.F16.E4M3.UNPACK_B R11, R11 ;  /* 0x0000000bff0b723e */ /* 0x000fe200020006ff */
[----:B--2---:R-:W-:Y:S04]  /*10bc0*/  STL.64 [R1+0x1080], R26 ;  /* 0x0010801a01007387 */ /* 0x004fe80000100a00 */
[----:B---3--:R0:W-:Y:S04]  /*10bd0*/  STL.64 [R1+0x1078], R24 ;  /* 0x0010781801007387 */ /* 0x0081e80000100a00 */
[----:B0-----:R-:W2:Y:S04]  /*10be0*/  LDL.LU.64 R24, [R1+0xe0] ;  /* 0x0000e00001187983 */ /* 0x001ea80000300a00 */
[----:B------:R-:W2:Y:S01]  /*10bf0*/  LDL.LU.64 R26, [R1+0xe8] ;  /* 0x0000e800011a7983 */ /* 0x000ea20000300a00 */
[----:B----4-:R-:W-:-:S02]  /*10c00*/  F2FP.F16.E4M3.UNPACK_B R8, R8 ;  /* 0x00000008ff08723e */ /* 0x010fc400020006ff */
[----:B------:R-:W-:Y:S01]  /*10c10*/  F2FP.F16.E4M3.UNPACK_B R9, R9 ;  /* 0x00000009ff09723e */ /* 0x000fe200020006ff */
[C---:B------:R-:W-:Y:S01]  /*10c20*/  HMMA.16816.F32 R4, R12.reuse, R10, R4 ;  /* 0x0000000a0c04723c */ /* 0x040fe20000001804 */
[----:B------:R-:W3:Y:S04]  /*10c30*/  LDL.LU R20, [R1+0x4d4] ;  /* 0x0004d40001147983 */ /* 0x000ee80000300800 */
[----:B------:R-:W3:Y:S04]  /*10c40*/  LDL.LU R28, [R1+0x4d0] ;  /* 0x0004d000011c7983 */ /* 0x000ee80000300800 */
[----:B------:R-:W4:Y:S04]  /*10c50*/  LDL.LU R21, [R1+0x4dc] ;  /* 0x0004dc0001157983 */ /* 0x000f280000300800 */
[----:B------:R-:W4:Y:S04]  /*10c60*/  LDL.LU R22, [R1+0x4d8] ;  /* 0x0004d80001167983 */ /* 0x000f280000300800 */
[----:B------:R-:W3:Y:S04]  /*10c70*/  LDL.LU R29, [R1+0x4e4] ;  /* 0x0004e400011d7983 */ /* 0x000ee80000300800 */
[----:B------:R-:W3:Y:S04]  /*10c80*/  LDL.LU R0, [R1+0x4e0] ;  /* 0x0004e00001007983 */ /* 0x000ee80000300800 */
[----:B------:R0:W-:Y:S04]  /*10c90*/  STL.64 [R1+0x1058], R18 ;  /* 0x0010581201007387 */ /* 0x0001e80000100a00 */
[----:B0-----:R-:W3:Y:S04]  /*10ca0*/  LDL.LU R19, [R1+0x4cc] ;  /* 0x0004cc0001137983 */ /* 0x001ee80000300800 */
[----:B------:R-:W-:Y:S04]  /*10cb0*/  STL.64 [R1+0x1050], R16 ;  /* 0x0010501001007387 */ /* 0x000fe80000100a00 */
[----:B------:R-:W-:Y:S04]  /*10cc0*/  STL.64 [R1+0xc0], R4 ;  /* 0x0000c00401007387 */ /* 0x000fe80000100a00 */
[----:B------:R0:W-:Y:S04]  /*10cd0*/  STL.64 [R1+0xc8], R6 ;  /* 0x0000c80601007387 */ /* 0x0001e80000100a00 */
[----:B0-----:R-:W3:Y:S04]  /*10ce0*/  LDL.LU.64 R6, [R1+0x1090] ;  /* 0x0010900001067983 */ /* 0x001ee80000300a00 */
[----:B------:R-:W4:Y:S01]  /*10cf0*/  LDL.LU.64 R4, [R1+0x1088] ;  /* 0x0010880001047983 */ /* 0x000f220000300a00 */
[----:B--2---:R-:W-:-:S15]  /*10d00*/  HMMA.16816.F32 R24, R12, R8, R24 ;  /* 0x000000080c18723c */ /* 0x004fde0000001818 */
[----:B------:R-:W-:-:S04]  /*10d10*/  NOP ;  /* 0x0000000000007918 */ /* 0x000fc80000000000 */
[----:B------:R-:W-:Y:S04]  /*10d20*/  STL.64 [R1+0xe0], R24 ;  /* 0x0000e01801007387 */ /* 0x000fe80000100a00 */
[----:B------:R0:W-:Y:S04]  /*10d30*/  STL.64 [R1+0xe8], R26 ;  /* 0x0000e81a01007387 */ /* 0x0001e80000100a00 */
[----:B0-----:R-:W2:Y:S04]  /*10d40*/  LDL.LU.64 R26, [R1+0x1080] ;  /* 0x00108000011a7983 */ /* 0x001ea80000300a00 */
[----:B------:R-:W2:Y:S04]  /*10d50*/  LDL.LU.64 R24, [R1+0x1078] ;  /* 0x0010780001187983 */ /* 0x000ea80000300a00 */
[----:B------:R-:W-:Y:S04]  /*10d60*/  STL.64 [R1+0x1068], R10 ;  /* 0x0010680a01007387 */ /* 0x000fe80000100a00 */
[----:B------:R0:W-:Y:S04]  /*10d70*/  STL.64 [R1+0x1060], R8 ;  /* 0x0010600801007387 */ /* 0x0001e80000100a00 */
[----:B0-----:R-:W2:Y:S04]  /*10d80*/  LDL.LU.64 R8, [R1+0x170] ;  /* 0x0001700001087983 */ /* 0x001ea80000300a00 */
[----:B------:R-:W2:Y:S01]  /*10d90*/  LDL.LU.64 R10, [R1+0x178] ;  /* 0x00017800010a7983 */ /* 0x000ea20000300a00 */
[----:B---3--:R-:W-:-:S02]  /*10da0*/  F2FP.F16.E4M3.UNPACK_B R6, R6 ;  /* 0x00000006ff06723e */ /* 0x008fc400020006ff */
[----:B------:R-:W-:Y:S02]  /*10db0*/  F2FP.F16.E4M3.UNPACK_B R7, R7 ;  /* 0x00000007ff07723e */ /* 0x000fe400020006ff */
[----:B----4-:R-:W-:Y:S02]  /*10dc0*/  F2FP.F16.E4M3.UNPACK_B R4, R4 ;  /* 0x00000004ff04723e */ /* 0x010fe400020006ff */
[----:B------:R-:W-:Y:S01]  /*10dd0*/  F2FP.F16.E4M3.UNPACK_B R5, R5 ;  /* 0x00000005ff05723e */ /* 0x000fe200020006ff */
[----:B------:R-:W-:Y:S02]  /*10de0*/  IMAD R23, R23, 0x100, R19 ;  /* 0x0000010017177824 */ /* 0x000fe400078e0213 */
[----:B------:R-:W-:Y:S02]  /*10df0*/  IMAD R28, R28, 0x100, R20 ;  /* 0x000001001c1c7824 */ /* 0x000fe400078e0214 */
[----:B------:R-:W-:Y:S02]  /*10e00*/  IMAD R22, R22, 0x100, R21 ;  /* 0x0000010016167824 */ /* 0x000fe400078e0215 */
[C---:B--2---:R-:W-:Y:S08]  /*10e10*/  HMMA.16816.F32 R24, R12.reuse, R4, R24 ;  /* 0x000000040c18723c */ /* 0x044ff00000001818 */
[----:B------:R-:W-:-:S15]  /*10e20*/  HMMA.16816.F32 R8, R12, R6, R8 ;  /* 0x000000060c08723c */ /* 0x000fde0000001808 */
[----:B------:R-:W-:-:S04]  /*10e30*/  NOP ;  /* 0x0000000000007918 */ /* 0x000fc80000000000 */
[----:B------:R0:W-:Y:S04]  /*10e40*/  STL.64 [R1+0x170], R8 ;  /* 0x0001700801007387 */ /* 0x0001e80000100a00 */
[----:B------:R1:W-:Y:S04]  /*10e50*/  STL.64 [R1+0x178], R10 ;  /* 0x0001780a01007387 */ /* 0x0003e80000100a00 */
[----:B0-----:R-:W2:Y:S04]  /*10e60*/  LDL.LU.64 R8, [R1+0x160] ;  /* 0x0001600001087983 */ /* 0x001ea80000300a00 */
[----:B-1----:R-:W2:Y:S04]  /*10e70*/  LDL.LU.64 R10, [R1+0x168] ;  /* 0x00016800010a7983 */ /* 0x002ea80000300a00 */
[----:B------:R-:W3:Y:S04]  /*10e80*/  LDL.LU.64 R16, [R1+0x410] ;  /* 0x0004100001107983 */ /* 0x000ee80000300a00 */
[----:B------:R-:W3:Y:S04]  /*10e90*/  LDL.LU.64 R18, [R1+0x418] ;  /* 0x0004180001127983 */ /* 0x000ee80000300a00 */
[----:B------:R-:W-:Y:S04]  /*10ea0*/  STL.64 [R1+0x420], R24 ;  /* 0x0004201801007387 */ /* 0x000fe80000100a00 */
[----:B------:R-:W-:Y:S04]  /*10eb0*/  STL.64 [R1+0x428], R26 ;  /* 0x0004281a01007387 */ /* 0x000fe80000100a00 */
[----:B------:R-:W-:Y:S04]  /*10ec0*/  STL.64 [R1+0x1040], R6 ;  /* 0x0010400601007387 */ /* 0x000fe80000100a00 */
[----:B------:R0:W-:Y:S04]  /*10ed0*/  STL.64 [R1+0x1038], R4 ;  /* 0x0010380401007387 */ /* 0x0001e80000100a00 */
[----:B0-----:R-:W4:Y:S04]  /*10ee0*/  LDL.LU.64 R4, [R1+0x400] ;  /* 0x0004000001047983 */ /* 0x001f280000300a00 */
[----:B------:R-:W4:Y:S04]  /*10ef0*/  LDL.LU.64 R6, [R1+0x408] ;  /* 0x0004080001067983 */ /* 0x000f280000300a00 */
[----:B------:R-:W3:Y:S04]  /*10f00*/  LDL.LU.64 R24, [R1+0x3f0] ;  /* 0x0003f00001187983 */ /* 0x000ee80000300a00 */
[----:B------:R-:W3:Y:S04]  /*10f10*/  LDL.LU.64 R26, [R1+0x3f8] ;  /* 0x0003f800011a7983 */ /* 0x000ee80000300a00 */
[----:B------:R-:W3:Y:S04]  /*10f20*/  LDL.LU R20, [R1+0x1074] ;  /* 0x0010740001147983 */ /* 0x000ee80000300800 */
[----:B------:R-:W3:Y:S01]  /*10f30*/  LDL.LU R21, [R1+0x1070] ;  /* 0x0010700001157983 */ /* 0x000ee20000300800 */
[----:B------:R-:W-:-:S02]  /*10f40*/  F2FP.F16.E4M3.UNPACK_B R2, R2 ;  /* 0x00000002ff02723e */ /* 0x000fc400020006ff */
[----:B------:R-:W-:Y:S01]  /*10f50*/  F2FP.F16.E4M3.UNPACK_B R3, R3 ;  /* 0x00000003ff03723e */ /* 0x000fe200020006ff */
[----:B------:R-:W-:-:S06]  /*10f60*/  IMAD R0, R0, 0x100, R29 ;  /* 0x0000010000007824 */ /* 0x000fcc00078e021d */
[----:B--2---:R-:W-:Y:S01]  /*10f70*/  HMMA.16816.F32 R12, R12, R2, R8 ;  /* 0x000000020c0c723c */ /* 0x004fe20000001808 */
[----:B------:R-:W2:Y:S04]  /*10f80*/  LDL.LU.64 R10, [R1+0x1068] ;  /* 0x00106800010a7983 */ /* 0x000ea80000300a00 */
[----:B------:R-:W2:-:S14]  /*10f90*/  LDL.LU.64 R8, [R1+0x1060] ;  /* 0x0010600001087983 */ /* 0x000e9c0000300a00 */
[----:B------:R0:W-:Y:S04]  /*10fa0*/  STL.64 [R1+0x160], R12 ;  /* 0x0001600c01007387 */ /* 0x0001e80000100a00 */
[----:B------:R1:W-:Y:S01]  /*10fb0*/  STL.64 [R1+0x168], R14 ;  /* 0x0001680e01007387 */ /* 0x0003e20000100a00 */
[----:B0-----:R-:W-:Y:S02]  /*10fc0*/  F2FP.F16.E4M3.UNPACK_B R12, R23 ;  /* 0x00000017ff0c723e */ /* 0x001fe400020006ff */
[----:B------:R-:W-:Y:S02]  /*10fd0*/  F2FP.F16.E4M3.UNPACK_B R13, R28 ;  /* 0x0000001cff0d723e */ /* 0x000fe400020006ff */
[----:B-1----:R-:W-:Y:S01]  /*10fe0*/  F2FP.F16.E4M3.UNPACK_B R14, R22 ;  /* 0x00000016ff0e723e */ /* 0x002fe200020006ff */
[----:B------:R-:W2:Y:S01]  /*10ff0*/  LDL.LU R28, [R1+0x4e8] ;  /* 0x0004e800011c7983 */ /* 0x000ea20000300800 */
[----:B------:R-:W-:-:S07]  /*11000*/  F2FP.F16.E4M3.UNPACK_B R15, R0 ;  /* 0x00000000ff0f723e */ /* 0x000fce00020006ff */
[----:B---3--:R-:W-:-:S15]  /*11010*/  HMMA.16816.F32 R16, R12, R20, R16 ;  /* 0x000000140c10723c */ /* 0x008fde0000001810 */
[----:B------:R-:W-:-:S04]  /*11020*/  NOP ;  /* 0x0000000000007918 */ /* 0x000fc80000000000 */
[----:B------:R-:W-:Y:S04]  /*11030*/  STL.64 [R1+0x410], R16 ;  /* 0x0004101001007387 */ /* 0x000fe80000100a00 */
[----:B------:R0:W-:Y:S04]  /*11040*/  STL.64 [R1+0x418], R18 ;  /* 0x0004181201007387 */ /* 0x0001e80000100a00 */
[----:B0-----:R-:W4:Y:S04]  /*11050*/  LDL.LU.64 R18, [R1+0x1058] ;  /* 0x0010580001127983 */ /* 0x001f280000300a00 */
[----:B------:R-:W3:Y:S04]  /*11060*/  LDL.LU.64 R16, [R1+0x1050] ;  /* 0x0010500001107983 */ /* 0x000ee80000300a00 */
[----:B------:R0:W-:Y:S04]  /*11070*/  STL.64 [R1+0x1048], R20 ;  /* 0x0010481401007387 */ /* 0x0001e80000100a00 */
[----:B0-----:R-:W2:Y:S04]  /*11080*/  LDL.LU.64 R20, [R1+0x3e0] ;  /* 0x0003e00001147983 */ /* 0x001ea80000300a00 */
[----:B------:R-:W2:Y:S01]  /*11090*/  LDL.LU.64 R22, [R1+0x3e8] ;  /* 0x0003e80001167983 */ /* 0x000ea20000300a00 */
[C---:B----4-:R-:W-:Y:S08]  /*110a0*/  HMMA.16816.F32 R4, R12.reuse, R18, R4 ;  /* 0x000000120c04723c */ /* 0x050ff00000001804 */
[C---:B---3--:R-:W-:Y:S11]  /*110b0*/  HMMA.16816.F32 R24, R12.reuse, R16, R24 ;  /* 0x000000100c18723c */ /* 0x048ff60000001818 */
[----:B------:R0:W-:Y:S04]  /*110c0*/  STL.64 [R1+0x400], R4 ;  /* 0x0004000401007387 */ /* 0x0001e80000100a00 */
[----:B------:R1:W-:Y:S04]  /*110d0*/  STL.64 [R1+0x408], R6 ;  /* 0x0004080601007387 */ /* 0x0003e80000100a00 */
[----:B0-----:R-:W3:Y:S04]  /*110e0*/  LDL.LU.64 R4, [R1+0x3d0] ;  /* 0x0003d00001047983 */ /* 0x001ee80000300a00 */
[----:B-1----:R-:W3:Y:S04]  /*110f0*/  LDL.LU.64 R6, [R1+0x3d8] ;  /* 0x0003d80001067983 */ /* 0x002ee80000300a00 */
[----:B------:R-:W-:Y:S04]  /*11100*/  STL.64 [R1+0x1020], R18 ;  /* 0x0010201201007387 */ /* 0x000fe80000100a00 */
[----:B------:R0:W-:Y:S04]  /*11110*/  STL.64 [R1+0x1018], R16 ;  /* 0x0010181001007387 */ /* 0x0001e80000100a00 */
[----:B------:R-:W-:Y:S04]  /*11120*/  STL.64 [R1+0x3f0], R24 ;  /* 0x0003f01801007387 */ /* 0x000fe80000100a00 */
[----:B------:R-:W-:Y:S04]  /*11130*/  STL.64 [R1+0x3f8], R26 ;  /* 0x0003f81a01007387 */ /* 0x000fe80000100a00 */
[----:B0-----:R-:W4:Y:S04]  /*11140*/  LDL.LU.64 R16, [R1+0x3b0] ;  /* 0x0003b00001107983 */ /* 0x001f280000300a00 */
[----:B------:R-:W4:Y:S01]  /*11150*/  LDL.LU.64 R18, [R1+0x3b8] ;  /* 0x0003b80001127983 */ /* 0x000f220000300a00 */
[C---:B--2---:R-:W-:Y:S08]  /*11160*/  HMMA.16816.F32 R20, R12.reuse, R10, R20 ;  /* 0x0000000a0c14723c */ /* 0x044ff00000001814 */
[C---:B---3--:R-:W-:Y:S01]  /*11170*/  HMMA.16816.F32 R4, R12.reuse, R8, R4 ;  /* 0x000000080c04723c */ /* 0x048fe20000001804 */
[----:B----4-:R-:W-:Y:S04]  /*11180*/  STL.64 [R1+0x1030], R18 ;  /* 0x0010301201007387 */ /* 0x010fe80000100a00 */
[----:B------:R0:W-:Y:S04]  /*11190*/  STL.64 [R1+0x1028], R16 ;  /* 0x0010281001007387 */ /* 0x0001e80000100a00 */
[----:B0-----:R-:W2:Y:S04]  /*111a0*/  LDL.LU.64 R16, [R1+0x3c0] ;  /* 0x0003c00001107983 */ /* 0x001ea80000300a00 */
[----:B------:R-:W2:Y:S04]  /*111b0*/  LDL.LU.64 R18, [R1+0x3c8] ;  /* 0x0003c80001127983 */ /* 0x000ea80000300a00 */
[----:B------:R-:W3:Y:S04]  /*111c0*/  LDL.LU.64 R24, [R1+0x150] ;  /* 0x0001500001187983 */ /* 0x000ee80000300a00 */
[----:B------:R-:W3:Y:S04]  /*111d0*/  LDL.LU.64 R26, [R1+0x158] ;  /* 0x00015800011a7983 */ /* 0x000ee80000300a00 */
[----:B------:R0:W-:Y:S04]  /*111e0*/  STL.64 [R1+0x3e0], R20 ;  /* 0x0003e01401007387 */ /* 0x0001e80000100a00 */
[----:B------:R1:W-:Y:S04]  /*111f0*/  STL.64 [R1+0x3e8], R22 ;  /* 0x0003e81601007387 */ /* 0x0003e80000100a00 */
[----:B0-----:R-:W4:Y:S04]  /*11200*/  LDL.LU.64 R20, [R1+0x1048] ;  /* 0x0010480001147983 */ /* 0x001f280000300a00 */
[----:B------:R-:W2:Y:S04]  /*11210*/  LDL.LU R29, [R1+0x51c] ;  /* 0x00051c00011d7983 */ /* 0x000ea80000300800 */
[----:B-1----:R-:W2:Y:S04]  /*11220*/  LDL.LU R22, [R1+0x518] ;  /* 0x0005180001167983 */ /* 0x002ea80000300800 */
[----:B------:R-:W2:Y:S04]  /*11230*/  LDL.LU R0, [R1+0x524] ;  /* 0x0005240001007983 */ /* 0x000ea80000300800 */
[----:B------:R-:W2:Y:S04]  /*11240*/  LDL.LU R23, [R1+0x520] ;  /* 0x0005200001177983 */ /* 0x000ea80000300800 */
[----:B------:R-:W-:Y:S04]  /*11250*/  STL.64 [R1+0x3d0], R4 ;  /* 0x0003d00401007387 */ /* 0x000fe80000100a00 */
[----:B------:R0:W-:Y:S04]  /*11260*/  STL.64 [R1+0x3d8], R6 ;  /* 0x0003d80601007387 */ /* 0x0001e80000100a00 */
[----:B0-----:R-:W2:Y:S04]  /*11270*/  LDL.LU.64 R6, [R1+0x1040] ;  /* 0x0010400001067983 */ /* 0x001ea80000300a00 */
[----:B------:R-:W3:Y:S04]  /*11280*/  LDL.LU.64 R4, [R1+0x1038] ;  /* 0x0010380001047983 */ /* 0x000ee80000300a00 */
[----:B------:R0:W-:Y:S04]  /*11290*/  STL.64 [R1+0x1000], R10 ;  /* 0x0010000a01007387 */ /* 0x0001e80000100a00 */
[----:B0-----:R-:W3:Y:S04]  /*112a0*/  LDL.LU R10, [R1+0x504] ;  /* 0x00050400010a7983 */ /* 0x001ee80000300800 */
[----:B------:R-:W3:Y:S04]  /*112b0*/  LDL.LU R11, [R1+0x500] ;  /* 0x00050000010b7983 */ /* 0x000ee80000300800 */
[----:B------:R0:W-:Y:S04]  /*112c0*/  STL.64 [R1+0xff8], R8 ;  /* 0x000ff80801007387 */ /* 0x0001e80000100a00 */
[----:B0-----:R-:W3:Y:S04]  /*112d0*/  LDL.LU R8, [R1+0x4fc] ;  /* 0x0004fc0001087983 */ /* 0x001ee80000300800 */
[----:B------:R-:W3:Y:S01]  /*112e0*/  LDL.LU R9, [R1+0x4f8] ;  /* 0x0004f80001097983 */ /* 0x000ee20000300800 */
[----:B--2---:R-:W-:-:S15]  /*112f0*/  HMMA.16816.F32 R16, R12, R6, R16 ;  /* 0x000000060c10723c */ /* 0x004fde0000001810 */
[----:B------:R-:W-:-:S04]  /*11300*/  NOP ;  /* 0x0000000000007918 */ /* 0x000fc80000000000 */
[----:B------:R-:W-:Y:S04]  /*11310*/  STL.64 [R1+0x3c0], R16 ;  /* 0x0003c01001007387 */ /* 0x000fe80000100a00 */
[----:B------:R0:W-:Y:S04]  /*11320*/  STL.64 [R1+0x3c8], R18 ;  /* 0x0003c81201007387 */ /* 0x0001e80000100a00 */
[----:B0-----:R-:W3:Y:S04]  /*11330*/  LDL.LU.64 R18, [R1+0x1030] ;  /* 0x0010300001127983 */ /* 0x001ee80000300a00 */
[----:B------:R-:W3:Y:S02]  /*11340*/  LDL.LU.64 R16, [R1+0x1028] ;  /* 0x0010280001107983 */ /* 0x000ee40000300a00 */
[----:B---3--:R-:W-:-:S15]  /*11350*/  HMMA.16816.F32 R16, R12, R4, R16 ;  /* 0x000000040c10723c */ /* 0x008fde0000001810 */
[----:B------:R-:W-:-:S04]  /*11360*/  NOP ;  /* 0x0000000000007918 */ /* 0x000fc80000000000 */
[----:B------:R-:W-:Y:S04]  /*11370*/  STL.64 [R1+0x3b0], R16 ;  /* 0x0003b01001007387 */ /* 0x000fe80000100a00 */
[----:B------:R0:W-:Y:S04]  /*11380*/  STL.64 [R1+0x3b8], R18 ;  /* 0x0003b81201007387 */ /* 0x0001e80000100a00 */
[----:B0-----:R-:W2:Y:S04]  /*11390*/  LDL.LU.64 R18, [R1+0x1020] ;  /* 0x0010200001127983 */ /* 0x001ea80000300a00 */
[----:B------:R-:W3:Y:S04]  /*113a0*/  LDL.LU.64 R16, [R1+0x1018] ;  /* 0x0010180001107983 */ /* 0x000ee80000300a00 */
[----:B------:R0:W-:Y:S04]  /*113b0*/  STL.64 [R1+0xfe0], R6 ;  /* 0x000fe00601007387 */ /* 0x0001e80000100a00 */
[----:B0-----:R-:W2:Y:S04]  /*113c0*/  LDL.LU R6, [R1+0x4f4] ;  /* 0x0004f40001067983 */ /* 0x001ea80000300800 */
[----:B------:R-:W2:Y:S04]  /*113d0*/  LDL.LU R7, [R1+0x4f0] ;  /* 0x0004f00001077983 */ /* 0x000ea80000300800 */
[----:B------:R0:W-:Y:S04]  /*113e0*/  STL.64 [R1+0xfd8], R4 ;  /* 0x000fd80401007387 */ /* 0x0001e80000100a00 */
[----:B0-----:R-:W2:Y:S01]  /*113f0*/  LDL.LU R5, [R1+0x4ec] ;  /* 0x0004ec0001057983 */ /* 0x001ea20000300800 */
[----:B------:R-:W-:-:S02]  /*11400*/  IMAD R4, R9, 0x100, R8 ;  /* 0x0000010009047824 */ /* 0x000fc400078e0208 */
[----:B--2---:R-:W-:Y:S02]  /*11410*/  IMAD R28, R28, 0x100, R5 ;  /* 0x000001001c1c7824 */ /* 0x004fe400078e0205 */
[----:B------:R-:W-:Y:S02]  /*11420*/  IMAD R5, R7, 0x100, R6 ;  /* 0x0000010007057824 */ /* 0x000fe400078e0206 */
[----:B------:R-:W-:Y:S02]  /*11430*/  IMAD R6, R11, 0x100, R10 ;  /* 0x000001000b067824 */ /* 0x000fe400078e020a */
[----:B------:R-:W-:Y:S01]  /*11440*/  HMMA.16816.F32 R8, R12, R2, R24 ;  /* 0x000000020c08723c */ /* 0x000fe20000001818 */
[----:B------:R-:W4:Y:S01]  /*11450*/  LDL.LU.64 R24, [R1+0x3a0] ;  /* 0x0003a00001187983 */ /* 0x000f220000300a00 */
[----:B------:R-:W-:-:S15]  /*11460*/  F2FP.F16.E4M3.UNPACK_B R12, R28 ;  /* 0x0000001cff0c723e */ /* 0x000fde00020006ff */
[----:B------:R-:W-:Y:S02]  /*11470*/  NOP ;  /* 0x0000000000007918 */ /* 0x000fe40000000000 */
[----:B------:R0:W-:Y:S04]  /*11480*/  STL.64 [R1+0x150], R8 ;  /* 0x0001500801007387 */ /* 0x0001e80000100a00 */
[----:B------:R1:W-:Y:S04]  /*11490*/  STL.64 [R1+0x158], R10 ;  /* 0x0001580a01007387 */ /* 0x0003e80000100a00 */
[----:B------:R-:W4:Y:S04]  /*114a0*/  LDL.LU.64 R26, [R1+0x3a8] ;  /* 0x0003a800011a7983 */ /* 0x000f280000300a00 */
[----:B------:R-:W2:Y:S04]  /*114b0*/  LDL.LU R28, [R1+0x508] ;  /* 0x00050800011c7983 */ /* 0x000ea80000300800 */
[----:B0-----:R-:W2:Y:S04]  /*114c0*/  LDL.LU.64 R8, [R1+0x380] ;  /* 0x0003800001087983 */ /* 0x001ea80000300a00 */
[----:B-1----:R-:W2:Y:S01]  /*114d0*/  LDL.LU.64 R10, [R1+0x388] ;  /* 0x00038800010a7983 */ /* 0x002ea20000300a00 */
[----:B------:R-:W-:Y:S01]  /*114e0*/  F2FP.F16.E4M3.UNPACK_B R13, R5 ;  /* 0x00000005ff0d723e */ /* 0x000fe200020006ff */
[----:B------:R-:W-:Y:S01]  /*114f0*/  IMAD.MOV.U32 R15, RZ, RZ, R6 ;  /* 0x000000ffff0f7224 */ /* 0x000fe200078e0006 */
[----:B------:R-:W-:-:S04]  /*11500*/  F2FP.F16.E4M3.UNPACK_B R14, R4 ;  /* 0x00000004ff0e723e */ /* 0x000fc800020006ff */
[----:B------:R-:W-:Y:S01]  /*11510*/  F2FP.F16.E4M3.UNPACK_B R15, R15 ;  /* 0x0000000fff0f723e */ /* 0x000fe200020006ff */
[----:B--2---:R-:W-:Y:S04]  /*11520*/  STL.64 [R1+0x1010], R10 ;  /* 0x0010100a01007387 */ /* 0x004fe80000100a00 */
[----:B------:R0:W-:Y:S04]  /*11530*/  STL.64 [R1+0x1008], R8 ;  /* 0x0010080801007387 */ /* 0x0001e80000100a00 */
[----:B0-----:R-:W2:Y:S04]  /*11540*/  LDL.LU.64 R8, [R1+0x390] ;  /* 0x0003900001087983 */ /* 0x001ea80000300a00 */
[----:B------:R-:W2:Y:S04]  /*11550*/  LDL.LU.64 R10, [R1+0x398] ;  /* 0x00039800010a7983 */ /* 0x000ea80000300a00 */
[----:B------:R-:W3:Y:S04]  /*11560*/  LDL.LU.64 R4, [R1+0x360] ;  /* 0x0003600001047983 */ /* 0x000ee80000300a00 */
[----:B------:R-:W3:Y:S01]  /*11570*/  LDL.LU.64 R6, [R1+0x368] ;  /* 0x0003680001067983 */ /* 0x000ee20000300a00 */
[C---:B----4-:R-:W-:Y:S08]  /*11580*/  HMMA.16816.F32 R24, R12.reuse, R20, R24 ;  /* 0x000000140c18723c */ /* 0x050ff00000001818 */
[C---:B--2---:R-:W-:Y:S01]  /*11590*/  HMMA.16816.F32 R8, R12.reuse, R18, R8 ;  /* 0x000000120c08723c */ /* 0x044fe20000001808 */
[----:B---3--:R-:W-:Y:S04]  /*115a0*/  STL.64 [R1+0xff0], R6 ;  /* 0x000ff00601007387 */ /* 0x008fe80000100a00 */
[----:B------:R0:W-:Y:S04]  /*115b0*/  STL.64 [R1+0xfe8], R4 ;  /* 0x000fe80401007387 */ /* 0x0001e80000100a00 */
[----:B0-----:R-:W2:Y:S04]  /*115c0*/  LDL.LU.64 R4, [R1+0x370] ;  /* 0x0003700001047983 */ /* 0x001ea80000300a00 */
[----:B------:R-:W2:Y:S04]  /*115d0*/  LDL.LU.64 R6, [R1+0x378] ;  /* 0x0003780001067983 */ /* 0x000ea80000300a00 */
[----:B------:R-:W-:Y:S04]  /*115e0*/  STL.64 [R1+0xfd0], R22 ;  /* 0x000fd01601007387 */ /* 0x000fe80000100a00 */
[----:B------:R0:W-:Y:S04]  /*115f0*/  STL.64 [R1+0xfc8], R20 ;  /* 0x000fc81401007387 */ /* 0x0001e80000100a00 */
[----:B------:R1:W-:Y:S04]  /*11600*/  STL.64 [R1+0x3a0], R24 ;  /* 0x0003a01801007387 */ /* 0x0003e80000100a00 */
[----:B------:R3:W-:Y:S04]  /*11610*/  STL.64 [R1+0x3a8], R26 ;  /* 0x0003a81a01007387 */ /* 0x0007e80000100a00 */
[----:B0-----:R-:W4:Y:S04]  /*11620*/  LDL.LU.64 R20, [R1+0x350] ;  /* 0x0003500001147983 */ /* 0x001f280000300a00 */
[----:B------:R-:W4:Y:S04]  /*11630*/  LDL.LU.64 R22, [R1+0x358] ;  /* 0x0003580001167983 */ /* 0x000f280000300a00 */
[----:B-1----:R-:W2:Y:S04]  /*11640*/  LDL.LU.64 R24, [R1+0x140] ;  /* 0x0001400001187983 */ /* 0x002ea80000300a00 */
[----:B---3--:R-:W3:Y:S04]  /*11650*/  LDL.LU.64 R26, [R1+0x148] ;  /* 0x00014800011a7983 */ /* 0x008ee80000300a00 */
[----:B------:R-:W-:Y:S04]  /*11660*/  STL.64 [R1+0x390], R8 ;  /* 0x0003900801007387 */ /* 0x000fe80000100a00 */
[----:B------:R0:W-:Y:S04]  /*11670*/  STL.64 [R1+0x398], R10 ;  /* 0x0003980a01007387 */ /* 0x0001e80000100a00 */
[----:B0-----:R-:W2:Y:S04]  /*11680*/  LDL.LU.64 R10, [R1+0x1010] ;  /* 0x00101000010a7983 */ /* 0x001ea80000300a00 */
[----:B------:R-:W2:Y:S02]  /*11690*/  LDL.LU.64 R8, [R1+0x1008] ;  /* 0x0010080001087983 */ /* 0x000ea40000300a00 */
[----:B--2---:R-:W-:-:S15]  /*116a0*/  HMMA.16816.F32 R8, R12, R16, R8 ;  /* 0x000000100c08723c */ /* 0x004fde0000001808 */
[----:B------:R-:W-:-:S04]  /*116b0*/  NOP ;  /* 0x0000000000007918 */ /* 0x000fc80000000000 */
        /* <DEDUP_REMOVED lines=8> */
[----:B0-----:R-:W3:Y:S01]  /*11740*/  LDL.LU R17, [R1+0x50c] ;  /* 0x00050c0001117983 */ /* 0x001ee20000300800 */
        /* <DEDUP_REMOVED lines=10> */
[----:B0-----:R-:W4:Y:S04]  /*117f0*/  LDL.LU.64 R6, [R1+0xfe0] ;  /* 0x000fe00001067983 */ /* 0x001f280000300a00 */
[----:B------:R-:W2:Y:S04]  /*11800*/  LDL.LU.64 R4, [R1+0xfd8] ;  /* 0x000fd80001047983 */ /* 0x000ea80000300a00 */
[----:B------:R-:W-:Y:S04]  /*11810*/  STL.64 [R1+0xfa0], R10 ;  /* 0x000fa00a01007387 */ /* 0x000fe80000100a00 */
[----:B------:R0:W-:Y:S04]  /*11820*/  STL.64 [R1+0xf98], R8 ;  /* 0x000f980801007387 */ /* 0x0001e80000100a00 */
[----:B0-----:R-:W2:Y:S04]  /*11830*/  LDL.LU.64 R8, [R1+0x340] ;  /* 0x0003400001087983 */ /* 0x001ea80000300a00 */
[----:B------:R-:W2:Y:S01]  /*11840*/  LDL.LU.64 R10, [R1+0x348] ;  /* 0x00034800010a7983 */ /* 0x000ea20000300a00 */
[----:B------:R-:W-:Y:S01]  /*11850*/  IMAD R28, R28, 0x100, R17 ;  /* 0x000001001c1c7824 */ /* 0x000fe200078e0211 */
[C---:B----4-:R-:W-:Y:S08]  /*11860*/  HMMA.16816.F32 R20, R12.reuse, R6, R20 ;  /* 0x000000060c14723c */ /* 0x050ff00000001814 */
[C---:B--2---:R-:W-:Y:S11]  /*11870*/  HMMA.16816.F32 R8, R12.reuse, R4, R8 ;  /* 0x000000040c08723c */ /* 0x044ff60000001808 */
[----:B------:R-:W-:Y:S04]  /*11880*/  STL.64 [R1+0x350], R20 ;  /* 0x0003501401007387 */ /* 0x000fe80000100a00 */
[----:B------:R0:W-:Y:S04]  /*11890*/  STL.64 [R1+0x358], R22 ;  /* 0x0003581601007387 */ /* 0x0001e80000100a00 */
[----:B0-----:R-:W2:Y:S04]  /*118a0*/  LDL.LU.64 R22, [R1+0xfd0] ;  /* 0x000fd00001167983 */ /* 0x001ea80000300a00 */
[----:B------:R-:W3:Y:S04]  /*118b0*/  LDL.LU.64 R20, [R1+0xfc8] ;  /* 0x000fc80001147983 */ /* 0x000ee80000300a00 */
[----:B------:R-:W-:Y:S04]  /*118c0*/  STL.64 [R1+0xf80], R6 ;  /* 0x000f800601007387 */ /* 0x000fe80000100a00 */
[----:B------:R-:W-:Y:S04]  /*118d0*/  STL.64 [R1+0xf78], R4 ;  /* 0x000f780401007387 */ /* 0x000fe80000100a00 */
[----:B------:R-:W-:Y:S04]  /*118e0*/  STL.64 [R1+0x340], R8 ;  /* 0x0003400801007387 */ /* 0x000fe80000100a00 */
[----:B------:R0:W-:Y:S02]  /*118f0*/  STL.64 [R1+0x348], R10 ;  /* 0x0003480a01007387 */ /* 0x0001e40000100a00 */
[----:B0-----:R-:W-:Y:S01]  /*11900*/  HMMA.16816.F32 R8, R12, R2, R24 ;  /* 0x000000020c08723c */ /* 0x001fe20000001818 */
[----:B------:R-:W-:-:S15]  /*11910*/  IMAD R5, R19, 0x100, R18 ;  /* 0x0000010013057824 */ /* 0x000fde00078e0212 */
[----:B------:R-:W-:-:S03]  /*11920*/  NOP ;  /* 0x0000000000007918 */ /* 0x000fc60000000000 */
[----:B------:R0:W-:Y:S04]  /*11930*/  STL.64 [R1+0x140], R8 ;  /* 0x0001400801007387 */ /* 0x0001e80000100a00 */
[----:B------:R1:W-:Y:S04]  /*11940*/  STL.64 [R1+0x148], R10 ;  /* 0x0001480a01007387 */ /* 0x0003e80000100a00 */
[----:B------:R-:W3:Y:S04]  /*11950*/  LDL.LU.64 R16, [R1+0x330] ;  /* 0x0003300001107983 */ /* 0x000ee80000300a00 */
[----:B------:R-:W3:Y:S04]  /*11960*/  LDL.LU.64 R18, [R1+0x338] ;  /* 0x0003380001127983 */ /* 0x000ee80000300a00 */
[----:B0-----:R-:W4:Y:S04]  /*11970*/  LDL.LU.64 R8, [R1+0x310] ;  /* 0x0003100001087983 */ /* 0x001f280000300a00 */
[----:B-1----:R-:W3:Y:S01]  /*11980*/  LDL.LU.64 R10, [R1+0x318] ;  /* 0x00031800010a7983 */ /* 0x002ee20000300a00 */
[----:B------:R-:W-:-:S02]  /*11990*/  IMAD.MOV.U32 R13, RZ, RZ, R5 ;  /* 0x000000ffff0d7224 */ /* 0x000fc400078e0005 */
[----:B--2---:R-:W-:-:S04]  /*119a0*/  IMAD R4, R22, 0x100, R29 ;  /* 0x0000010016047824 */ /* 0x004fc800078e021d */
[----:B------:R-:W-:Y:S01]  /*119b0*/  IMAD.MOV.U32 R14, RZ, RZ, R4 ;  /* 0x000000ffff0e7224 */ /* 0x000fe200078e0004 */
[----:B---3--:R-:W-:Y:S04]  /*119c0*/  STL.64 [R1+0xfb0], R10 ;  /* 0x000fb00a01007387 */ /* 0x008fe80000100a00 */
[----:B----4-:R0:W-:Y:S04]  /*119d0*/  STL.64 [R1+0xfa8], R8 ;  /* 0x000fa80801007387 */ /* 0x0101e80000100a00 */
[----:B0-----:R-:W2:Y:S04]  /*119e0*/  LDL.LU.64 R8, [R1+0x320] ;  /* 0x0003200001087983 */ /* 0x001ea80000300a00 */
[----:B------:R-:W2:Y:S04]  /*119f0*/  LDL.LU.64 R10, [R1+0x328] ;  /* 0x00032800010a7983 */ /* 0x000ea80000300a00 */
[----:B------:R-:W3:Y:S04]  /*11a00*/  LDL.LU.64 R4, [R1+0x2f0] ;  /* 0x0002f00001047983 */ /* 0x000ee80000300a00 */
[----:B------:R-:W4:Y:S01]  /*11a10*/  LDL.LU.64 R6, [R1+0x2f8] ;  /* 0x0002f80001067983 */ /* 0x000f220000300a00 */
[----:B------:R-:W-:-:S04]  /*11a20*/  IMAD R0, R23, 0x100, R0 ;  /* 0x0000010017007824 */ /* 0x000fc800078e0200 */
[----:B------:R-:W-:Y:S01]  /*11a30*/  IMAD.MOV.U32 R15, RZ, RZ, R0 ;  /* 0x000000ffff0f7224 */ /* 0x000fe200078e0000 */
[----:B------:R-:W-:Y:S02]  /*11a40*/  F2FP.F16.E4M3.UNPACK_B R12, R28 ;  /* 0x0000001cff0c723e */ /* 0x000fe400020006ff */
[----:B------:R-:W-:Y:S02]  /*11a50*/  F2FP.F16.E4M3.UNPACK_B R13, R13 ;  /* 0x0000000dff0d723e */ /* 0x000fe400020006ff */
[----:B------:R-:W-:Y:S02]  /*11a60*/  F2FP.F16.E4M3.UNPACK_B R14, R14 ;  /* 0x0000000eff0e723e */ /* 0x000fe400020006ff */
[----:B------:R-:W-:-:S07]  /*11a70*/  F2FP.F16.E4M3.UNPACK_B R15, R15 ;  /* 0x0000000fff0f723e */ /* 0x000fce00020006ff */
[C---:B------:R-:W-:Y:S01]  /*11a80*/  HMMA.16816.F32 R16, R12.reuse, R20, R16 ;  /* 0x000000140c10723c */ /* 0x040fe20000001810 */
[----:B----4-:R-:W-:Y:S04]  /*11a90*/  STL.64 [R1+0xf90], R6 ;  /* 0x000f900601007387 */ /* 0x010fe80000100a00 */
[----:B---3--:R0:W-:Y:S04]  /*11aa0*/  STL.64 [R1+0xf88], R4 ;  /* 0x000f880401007387 */ /* 0x0081e80000100a00 */
[----:B0-----:R-:W3:Y:S04]  /*11ab0*/  LDL.LU.64 R4, [R1+0x300] ;  /* 0x0003000001047983 */ /* 0x001ee80000300a00 */
[----:B------:R-:W3:Y:S04]  /*11ac0*/  LDL.LU.64 R6, [R1+0x308] ;  /* 0x0003080001067983 */ /* 0x000ee80000300a00 */
[----:B------:R-:W4:Y:S04]  /*11ad0*/  LDL.LU.64 R24, [R1+0x2d0] ;  /* 0x0002d00001187983 */ /* 0x000f280000300a00 */
[----:B------:R-:W4:Y:S04]  /*11ae0*/  LDL.LU.64 R26, [R1+0x2d8] ;  /* 0x0002d800011a7983 */ /* 0x000f280000300a00 */
[----:B------:R-:W2:Y:S04]  /*11af0*/  LDL.LU R23, [R1+0x530] ;  /* 0x0005300001177983 */ /* 0x000ea80000300800 */
[----:B------:R-:W2:Y:S04]  /*11b00*/  LDL.LU R22, [R1+0x538] ;  /* 0x0005380001167983 */ /* 0x000ea80000300800 */
[----:B------:R-:W2:Y:S04]  /*11b10*/  LDL.LU R29, [R1+0x544] ;  /* 0x00054400011d7983 */ /* 0x000ea80000300800 */
[----:B------:R-:W2:Y:S04]  /*11b20*/  LDL.LU R0, [R1+0x540] ;  /* 0x0005400001007983 */ /* 0x000ea80000300800 */
[----:B------:R-:W2:Y:S04]  /*11b30*/  LDL.LU R28, [R1+0x528] ;  /* 0x00052800011c7983 */ /* 0x000ea80000300800 */
[----:B------:R-:W-:Y:S04]  /*11b40*/  STL.64 [R1+0x330], R16 ;  /* 0x0003301001007387 */ /* 0x000fe80000100a00 */
[----:B------:R0:W-:Y:S04]  /*11b50*/  STL.64 [R1+0x338], R18 ;  /* 0x0003381201007387 */ /* 0x0001e80000100a00 */
[----:B0-----:R-:W2:Y:S04]  /*11b60*/  LDL.LU.64 R18, [R1+0xfc0] ;  /* 0x000fc00001127983 */ /* 0x001ea80000300a00 */
[----:B------:R-:W3:Y:S01]  /*11b70*/  LDL.LU.64 R16, [R1+0xfb8] ;  /* 0x000fb80001107983 */ /* 0x000ee20000300a00 */
        /* <DEDUP_REMOVED lines=13> */
[----:B0-----:R-:W3:Y:S04]  /*11c50*/  LDL.LU R19, [R1+0x52c] ;  /* 0x00052c0001137983 */ /* 0x001ee80000300800 */
[----:B------:R-:W-:Y:S01]  /*11c60*/  STL.64 [R1+0xf68], R16 ;  /* 0x000f681001007387 */ /* 0x000fe20000100a00 */
        /* <DEDUP_REMOVED lines=11> */
[----:B------:R-:W4:Y:S04]  /*11d20*/  LDL.LU.64 R4, [R1+0xf78] ;  /* 0x000f780001047983 */ /* 0x000f280000300a00 */
[----:B------:R-:W-:Y:S04]  /*11d30*/  STL.64 [R1+0xf50], R10 ;  /* 0x000f500a01007387 */ /* 0x000fe80000100a00 */
[----:B------:R0:W-:Y:S04]  /*11d40*/  STL.64 [R1+0xf48], R8 ;  /* 0x000f480801007387 */ /* 0x0001e80000100a00 */
[----:B0-----:R-:W2:Y:S04]  /*11d50*/  LDL.LU.64 R8, [R1+0x2e0] ;  /* 0x0002e00001087983 */ /* 0x001ea80000300a00 */
[----:B------:R-:W2:Y:S01]  /*11d60*/  LDL.LU.64 R10, [R1+0x2e8] ;  /* 0x0002e800010a7983 */ /* 0x000ea20000300a00 */
[----:B------:R-:W-:Y:S01]  /*11d70*/  IMAD R28, R28, 0x100, R19 ;  /* 0x000001001c1c7824 */ /* 0x000fe200078e0213 */
[----:B--2---:R-:W-:-:S15]  /*11d80*/  HMMA.16816.F32 R8, R12, R6, R8 ;  /* 0x000000060c08723c */ /* 0x004fde0000001808 */
[----:B------:R-:W-:-:S04]  /*11d90*/  NOP ;  /* 0x0000000000007918 */ /* 0x000fc80000000000 */
[----:B------:R-:W-:Y:S04]  /*11da0*/  STL.64 [R1+0x2e0], R8 ;  /* 0x0002e00801007387 */ /* 0x000fe80000100a00 */
[----:B------:R4:W-:Y:S02]  /*11db0*/  STL.64 [R1+0x2e8], R10 ;  /* 0x0002e80a01007387 */ /* 0x0009e40000100a00 */
[----:B----4-:R-:W-:Y:S02]  /*11dc0*/  HMMA.16816.F32 R8, R12, R4, R24 ;  /* 0x000000040c08723c */ /* 0x010fe40000001818 */
[----:B------:R-:W2:Y:S04]  /*11dd0*/  LDL.LU.64 R24, [R1+0x130] ;  /* 0x0001300001187983 */ /* 0x000ea80000300a00 */
[----:B------:R-:W2:-:S13]  /*11de0*/  LDL.LU.64 R26, [R1+0x138] ;  /* 0x00013800011a7983 */ /* 0x000e9a0000300a00 */
[----:B------:R-:W-:Y:S04]  /*11df0*/  STL.64 [R1+0x2d0], R8 ;  /* 0x0002d00801007387 */ /* 0x000fe80000100a00 */
[----:B------:R-:W-:Y:S04]  /*11e00*/  STL.64 [R1+0x2d8], R10 ;  /* 0x0002d80a01007387 */ /* 0x000fe80000100a00 */
[----:B------:R0:W-:Y:S04]  /*11e10*/  STL.64 [R1+0xf40], R6 ;  /* 0x000f400601007387 */ /* 0x0001e80000100a00 */
[----:B0-----:R-:W3:Y:S04]  /*11e20*/  LDL.LU R6, [R1+0x534] ;  /* 0x0005340001067983 */ /* 0x001ee80000300800 */
[----:B------:R-:W4:Y:S04]  /*11e30*/  LDL.LU R7, [R1+0x53c] ;  /* 0x00053c0001077983 */ /* 0x000f280000300800 */
[----:B------:R-:W-:Y:S04]  /*11e40*/  STL.64 [R1+0xf38], R4 ;  /* 0x000f380401007387 */ /* 0x000fe80000100a00 */
[----:B------:R-:W4:Y:S04]  /*11e50*/  LDL.LU.64 R16, [R1+0x2c0] ;  /* 0x0002c00001107983 */ /* 0x000f280000300a00 */
[----:B------:R-:W4:Y:S04]  /*11e60*/  LDL.LU.64 R18, [R1+0x2c8] ;  /* 0x0002c80001127983 */ /* 0x000f280000300a00 */
[----:B------:R-:W4:Y:S04]  /*11e70*/  LDL.LU.64 R8, [R1+0x2a0] ;  /* 0x0002a00001087983 */ /* 0x000f280000300a00 */
[----:B------:R-:W4:Y:S01]  /*11e80*/  LDL.LU.64 R10, [R1+0x2a8] ;  /* 0x0002a800010a7983 */ /* 0x000f220000300a00 */
[----:B------:R-:W-:Y:S01]  /*11e90*/  IMAD R0, R0, 0x100, R29 ;  /* 0x0000010000007824 */ /* 0x000fe200078e021d */
[----:B--2---:R-:W-:Y:S01]  /*11ea0*/  HMMA.16816.F32 R12, R12, R2, R24 ;  /* 0x000000020c0c723c */ /* 0x004fe20000001818 */
[----:B---3--:R-:W-:-:S02]  /*11eb0*/  IMAD R23, R23, 0x100, R6 ;  /* 0x0000010017177824 */ /* 0x008fc400078e0206 */
[----:B----4-:R-:W-:Y:S01]  /*11ec0*/  IMAD R22, R22, 0x100, R7 ;  /* 0x0000010016167824 */ /* 0x010fe200078e0207 */
[----:B------:R-:W-:Y:S04]  /*11ed0*/  STL.64 [R1+0xf60], R10 ;  /* 0x000f600a01007387 */ /* 0x000fe80000100a00 */
[----:B------:R0:W-:Y:S04]  /*11ee0*/  STL.64 [R1+0xf58], R8 ;  /* 0x000f580801007387 */ /* 0x0001e80000100a00 */
[----:B0-----:R-:W2:Y:S04]  /*11ef0*/  LDL.LU.64 R8, [R1+0x2b0] ;  /* 0x0002b00001087983 */ /* 0x001ea80000300a00 */
[----:B------:R-:W2:Y:S04]  /*11f00*/  LDL.LU.64 R10, [R1+0x2b8] ;  /* 0x0002b800010a7983 */ /* 0x000ea80000300a00 */
[----:B------:R-:W3:Y:S04]  /*11f10*/  LDL.LU.64 R4, [R1+0x290] ;  /* 0x0002900001047983 */ /* 0x000ee80000300a00 */
[----:B------:R-:W3:Y:S04]  /*11f20*/  LDL.LU.64 R6, [R1+0x298] ;  /* 0x0002980001067983 */ /* 0x000ee80000300a00 */
[----:B------:R-:W-:Y:S04]  /*11f30*/  STL [R1+0xf30], R2 ;  /* 0x000f300201007387 */ /* 0x000fe80000100800 */
[----:B------:R-:W-:Y:S04]  /*11f40*/  STL [R1+0xf2c], R3 ;  /* 0x000f2c0301007387 */ /* 0x000fe80000100800 */
[----:B------:R0:W-:Y:S04]  /*11f50*/  STL.64 [R1+0x130], R12 ;  /* 0x0001300c01007387 */ /* 0x0001e80000100a00 */
[----:B------:R1:W-:Y:S04]  /*11f60*/  STL.64 [R1+0x138], R14 ;  /* 0x0001380e01007387 */ /* 0x0003e80000100a00 */
[----:B------:R-:W4:Y:S01]  /*11f70*/  LDL.LU.64 R24, [R1+0x270] ;  /* 0x0002700001187983 */ /* 0x000f220000300a00 */
[----:B0-----:R-:W-:-:S03]  /*11f80*/  F2FP.F16.E4M3.UNPACK_B R12, R28 ;  /* 0x0000001cff0c723e */ /* 0x001fc600020006ff */
[----:B------:R-:W4:Y:S01]  /*11f90*/  LDL.LU.64 R26, [R1+0x278] ;  /* 0x00027800011a7983 */ /* 0x000f220000300a00 */
[----:B------:R-:W-:Y:S02]  /*11fa0*/  F2FP.F16.E4M3.UNPACK_B R13, R23 ;  /* 0x00000017ff0d723e */ /* 0x000fe400020006ff */
[----:B-1----:R-:W-:Y:S02]  /*11fb0*/  F2FP.F16.E4M3.UNPACK_B R14, R22 ;  /* 0x00000016ff0e723e */ /* 0x002fe400020006ff */
[----:B------:R-:W-:-:S07]  /*11fc0*/  F2FP.F16.E4M3.UNPACK_B R15, R0 ;  /* 0x00000000ff0f723e */ /* 0x000fce00020006ff */
[----:B------:R-:W-:-:S15]  /*11fd0*/  HMMA.16816.F32 R16, R12, R20, R16 ;  /* 0x000000140c10723c */ /* 0x000fde0000001810 */
[----:B------:R-:W-:-:S04]  /*11fe0*/  NOP ;  /* 0x0000000000007918 */ /* 0x000fc80000000000 */
        /* <DEDUP_REMOVED lines=16> */
[----:B------:R-:W-:Y:S04]  /*120f0*/  STL.64 [R1+0xf18], R18 ;  /* 0x000f181201007387 */ /* 0x000fe80000100a00 */
[----:B------:R0:W-:Y:S04]  /*12100*/  STL.64 [R1+0xf10], R16 ;  /* 0x000f101001007387 */ /* 0x0001e80000100a00 */
[----:B0-----:R-:W3:Y:S04]  /*12110*/  LDL.LU.64 R16, [R1+0x280] ;  /* 0x0002800001107983 */ /* 0x001ee80000300a00 */
[----:B------:R-:W3:Y:S01]  /*12120*/  LDL.LU.64 R18, [R1+0x288] ;  /* 0x0002880001127983 */ /* 0x000ee20000300a00 */
[C---:B--2---:R-:W-:Y:S08]  /*12130*/  HMMA.16816.F32 R4, R12.reuse, R10, R4 ;  /* 0x0000000a0c04723c */ /* 0x044ff00000001804 */
[C---:B---3--:R-:W-:Y:S11]  /*12140*/  HMMA.16816.F32 R16, R12.reuse, R8, R16 ;  /* 0x000000080c10723c */ /* 0x048ff60000001810 */
[----:B------:R-:W-:Y:S04]  /*12150*/  STL.64 [R1+0x290], R4 ;  /* 0x0002900401007387 */ /* 0x000fe80000100a00 */
[----:B------:R0:W-:Y:S04]  /*12160*/  STL.64 [R1+0x298], R6 ;  /* 0x0002980601007387 */ /* 0x0001e80000100a00 */
[----:B0-----:R-:W4:Y:S04]  /*12170*/  LDL.LU.64 R6, [R1+0xf40] ;  /* 0x000f400001067983 */ /* 0x001f280000300a00 */
[----:B------:R-:W2:Y:S04]  /*12180*/  LDL.LU.64 R4, [R1+0xf38] ;  /* 0x000f380001047983 */ /* 0x000ea80000300a00 */
[----:B------:R0:W-:Y:S04]  /*12190*/  STL.64 [R1+0x280], R16 ;  /* 0x0002801001007387 */ /* 0x0001e80000100a00 */
[----:B------:R1:W-:Y:S04]  /*121a0*/  STL.64 [R1+0x288], R18 ;  /* 0x0002881201007387 */ /* 0x0003e80000100a00 */
[----:B0-----:R-:W2:Y:S04]  /*121b0*/  LDL.LU.64 R16, [R1+0x260] ;  /* 0x0002600001107983 */ /* 0x001ea80000300a00 */
[----:B-1----:R-:W2:Y:S04]  /*121c0*/  LDL.LU.64 R18, [R1+0x268] ;  /* 0x0002680001127983 */ /* 0x002ea80000300a00 */
[----:B------:R-:W3:Y:S04]  /*121d0*/  LDL.LU R28, [R1+0x550] ;  /* 0x00055000011c7983 */ /* 0x000ee80000300800 */
[----:B------:R-:W2:Y:S04]  /*121e0*/  LDL.LU R2, [R1+0x564] ;  /* 0x0005640001027983 */ /* 0x000ea80000300800 */
[----:B------:R-:W2:Y:S04]  /*121f0*/  LDL.LU R0, [R1+0x560] ;  /* 0x0005600001007983 */ /* 0x000ea80000300800 */
[----:B------:R-:W2:Y:S04]  /*12200*/  LDL.LU R3, [R1+0x56c] ;  /* 0x00056c0001037983 */ /* 0x000ea80000300800 */
[----:B------:R-:W2:Y:S04]  /*12210*/  LDL.LU R23, [R1+0x568] ;  /* 0x0005680001177983 */ /* 0x000ea80000300800 */
[----:B------:R-:W-:Y:S04]  /*12220*/  STL.64 [R1+0xef8], R10 ;  /* 0x000ef80a01007387 */ /* 0x000fe80000100a00 */
[----:B------:R4:W-:Y:S04]  /*12230*/  STL.64 [R1+0xef0], R8 ;  /* 0x000ef00801007387 */ /* 0x0009e80000100a00 */
[----:B------:R-:W2:Y:S01]  /*12240*/  LDL.LU R29, [R1+0x574] ;  /* 0x00057400011d7983 */ /* 0x000ea20000300800 */
[----:B----4-:R-:W-:Y:S03]  /*12250*/  HMMA.16816.F32 R8, R12, R6, R24 ;  /* 0x000000060c08723c */ /* 0x010fe60000001818 */
[----:B--2---:R0:W-:-:S15]  /*12260*/  STL [R1+0xf28], R29 ;  /* 0x000f281d01007387 */ /* 0x0041de0000100800 */
[----:B------:R-:W-:Y:S01]  /*12270*/  NOP ;  /* 0x0000000000007918 */ /* 0x000fe20000000000 */
[----:B------:R-:W-:Y:S04]  /*12280*/  STL.64 [R1+0x270], R8 ;  /* 0x0002700801007387 */ /* 0x000fe80000100a00 */
[----:B------:R1:W-:Y:S04]  /*12290*/  STL.64 [R1+0x278], R10 ;  /* 0x0002780a01007387 */ /* 0x0003e80000100a00 */
[----:B0-----:R-:W2:Y:S04]  /*122a0*/  LDL.LU R29, [R1+0x558] ;  /* 0x00055800011d7983 */ /* 0x001ea80000300800 */
[----:B------:R-:W4:Y:S04]  /*122b0*/  LDL.LU R22, [R1+0x570] ;  /* 0x0005700001167983 */ /* 0x000f280000300800 */
[----:B------:R-:W2:Y:S04]  /*122c0*/  LDL.LU R24, [R1+0x57c] ;  /* 0x00057c0001187983 */ /* 0x000ea80000300800 */
[----:B------:R-:W2:Y:S04]  /*122d0*/  LDL.LU R25, [R1+0x584] ;  /* 0x0005840001197983 */ /* 0x000ea80000300800 */
[----:B------:R-:W2:Y:S04]  /*122e0*/  LDL.LU R26, [R1+0x580] ;  /* 0x00058000011a7983 */ /* 0x000ea80000300800 */
[----:B------:R-:W2:Y:S01]  /*122f0*/  LDL.LU R27, [R1+0x58c] ;  /* 0x00058c00011b7983 */ /* 0x000ea20000300800 */
[----:B-1----:R-:W-:Y:S03]  /*12300*/  HMMA.16816.F32 R8, R12, R4, R16 ;  /* 0x000000040c08723c */ /* 0x002fe60000001810 */
[----:B--2---:R-:W-:Y:S04]  /*12310*/  STL.64 [R1+0xed8], R26 ;  /* 0x000ed81a01007387 */ /* 0x004fe80000100a00 */
[----:B------:R0:W-:Y:S04]  /*12320*/  STL.64 [R1+0xed0], R24 ;  /* 0x000ed01801007387 */ /* 0x0001e80000100a00 */
[----:B0-----:R-:W2:Y:S04]  /*12330*/  LDL.LU.64 R24, [R1+0x120] ;  /* 0x0001200001187983 */ /* 0x001ea80000300a00 */
[----:B------:R-:W2:Y:S04]  /*12340*/  LDL.LU.64 R26, [R1+0x128] ;  /* 0x00012800011a7983 */ /* 0x000ea80000300a00 */
[----:B------:R0:W-:Y:S04]  /*12350*/  STL.64 [R1+0x260], R8 ;  /* 0x0002600801007387 */ /* 0x0001e80000100a00 */
[----:B------:R1:W-:Y:S04]  /*12360*/  STL.64 [R1+0x268], R10 ;  /* 0x0002680a01007387 */ /* 0x0003e80000100a00 */
[----:B------:R-:W2:Y:S04]  /*12370*/  LDL.LU.64 R16, [R1+0x250] ;  /* 0x0002500001107983 */ /* 0x000ea80000300a00 */
[----:B------:R-:W2:Y:S04]  /*12380*/  LDL.LU.64 R18, [R1+0x258] ;  /* 0x0002580001127983 */ /* 0x000ea80000300a00 */
[----:B0-----:R-:W2:Y:S04]  /*12390*/  LDL.LU.64 R8, [R1+0x230] ;  /* 0x0002300001087983 */ /* 0x001ea80000300a00 */
[----:B-1----:R-:W2:Y:S04]  /*123a0*/  LDL.LU.64 R10, [R1+0x238] ;  /* 0x00023800010a7983 */ /* 0x002ea80000300a00 */
[----:B--2---:R-:W-:Y:S04]  /*123b0*/  STL.64 [R1+0xf08], R10 ;  /* 0x000f080a01007387 */ /* 0x004fe80000100a00 */
[----:B------:R0:W-:Y:S04]  /*123c0*/  STL.64 [R1+0xf00], R8 ;  /* 0x000f000801007387 */ /* 0x0001e80000100a00 */
[----:B0-----:R-:W2:Y:S04]  /*123d0*/  LDL.LU.64 R8, [R1+0x240] ;  /* 0x0002400001087983 */ /* 0x001ea80000300a00 */
[----:B------:R-:W2:Y:S04]  /*123e0*/  LDL.LU.64 R10, [R1+0x248] ;  /* 0x00024800010a7983 */ /* 0x000ea80000300a00 */
[----:B------:R0:W-:Y:S04]  /*123f0*/  STL.64 [R1+0xee8], R6 ;  /* 0x000ee80601007387 */ /* 0x0001e80000100a00 */
[----:B0-----:R-:W3:Y:S04]  /*12400*/  LDL.LU R6, [R1+0x554] ;  /* 0x0005540001067983 */ /* 0x001ee80000300800 */
[----:B------:R-:W2:Y:S01]  /*12410*/  LDL.LU R7, [R1+0x55c] ;  /* 0x00055c0001077983 */ /* 0x000ea20000300800 */
[----:B------:R-:W-:-:S03]  /*12420*/  IMAD R0, R0, 0x100, R2 ;  /* 0x0000010000007824 */ /* 0x000fc600078e0202 */
[----:B------:R0:W-:Y:S01]  /*12430*/  STL.64 [R1+0xee0], R4 ;  /* 0x000ee00401007387 */ /* 0x0001e20000100a00 */
[----:B------:R-:W-:-:S03]  /*12440*/  IMAD R23, R23, 0x100, R3 ;  /* 0x0000010017177824 */ /* 0x000fc600078e0203 */
[----:B0-----:R-:W4:Y:S01]  /*12450*/  LDL.LU.64 R4, [R1+0x220] ;  /* 0x0002200001047983 */ /* 0x001f220000300a00 */
[----:B---3--:R-:W-:Y:S02]  /*12460*/  IMAD R28, R28, 0x100, R6 ;  /* 0x000001001c1c7824 */ /* 0x008fe400078e0206 */
[----:B--2---:R-:W-:Y:S02]  /*12470*/  IMAD R29, R29, 0x100, R7 ;  /* 0x000001001d1d7824 */ /* 0x004fe400078e0207 */
[----:B------:R-:W4:Y:S04]  /*12480*/  LDL.LU.64 R6, [R1+0x228] ;  /* 0x0002280001067983 */ /* 0x000f280000300a00 */
[----:B------:R-:W2:Y:S04]  /*12490*/  LDL.LU R2, [R1+0xf30] ;  /* 0x000f300001027983 */ /* 0x000ea80000300800 */
[----:B------:R-:W2:Y:S02]  /*124a0*/  LDL.LU R3, [R1+0xf2c] ;  /* 0x000f2c0001037983 */ /* 0x000ea40000300800 */
[----:B--2---:R-:W-:Y:S02]  /*124b0*/  HMMA.16816.F32 R12, R12, R2, R24 ;  /* 0x000000020c0c723c */ /* 0x004fe40000001818 */
[----:B------:R-:W2:Y:S04]  /*124c0*/  LDL.LU.64 R24, [R1+0x200] ;  /* 0x0002000001187983 */ /* 0x000ea80000300a00 */
[----:B------:R-:W2:-:S13]  /*124d0*/  LDL.LU.64 R26, [R1+0x208] ;  /* 0x00020800011a7983 */ /* 0x000e9a0000300a00 */
[----:B------:R0:W-:Y:S04]  /*124e0*/  STL.64 [R1+0x120], R12 ;  /* 0x0001200c01007387 */ /* 0x0001e80000100a00 */
[----:B------:R1:W-:Y:S01]  /*124f0*/  STL.64 [R1+0x128], R14 ;  /* 0x0001280e01007387 */ /* 0x0003e20000100a00 */
[----:B0-----:R-:W-:Y:S02]  /*12500*/  F2FP.F16.E4M3.UNPACK_B R12, R28 ;  /* 0x0000001cff0c723e */ /* 0x001fe400020006ff */
[----:B------:R-:W-:Y:S02]  /*12510*/  F2FP.F16.E4M3.UNPACK_B R13, R29 ;  /* 0x0000001dff0d723e */ /* 0x000fe400020006ff */
[----:B-1----:R-:W-:Y:S01]  /*12520*/  F2FP.F16.E4M3.UNPACK_B R14, R0 ;  /* 0x00000000ff0e723e */ /* 0x002fe200020006ff */
[----:B------:R-:W3:Y:S01]  /*12530*/  LDL.LU R29, [R1+0xf28] ;  /* 0x000f2800011d7983 */ /* 0x000ee20000300800 */
[----:B------:R-:W-:-:S03]  /*12540*/  F2FP.F16.E4M3.UNPACK_B R15, R23 ;  /* 0x00000017ff0f723e */ /* 0x000fc600020006ff */
[----:B------:R-:W2:Y:S04]  /*12550*/  LDL.LU R0, [R1+0xf24] ;  /* 0x000f240001007983 */ /* 0x000ea80000300800 */
[----:B------:R-:W-:Y:S01]  /*12560*/  HMMA.16816.F32 R16, R12, R20, R16 ;  /* 0x000000140c10723c */ /* 0x000fe20000001810 */
[----:B------:R-:W2:-:S15]  /*12570*/  LDL.LU R23, [R1+0xf20] ;  /* 0x000f200001177983 */ /* 0x000e9e0000300800 */
[----:B------:R-:W-:-:S03]  /*12580*/  NOP ;  /* 0x0000000000007918 */ /* 0x000fc60000000000 */
        /* <DEDUP_REMOVED lines=20> */
[----:B----4-:R-:W-:-:S15]  /*126d0*/  HMMA.16816.F32 R4, R12, R10, R4 ;  /* 0x0000000a0c04723c */ /* 0x010fde0000001804 */
[----:B------:R-:W-:-:S04]  /*126e0*/  NOP ;  /* 0x0000000000007918 */ /* 0x000fc80000000000 */
[----:B------:R-:W-:Y:S01]  /*126f0*/  STL.64 [R1+0x220], R4 ;  /* 0x0002200401007387 */ /* 0x000fe20000100a00 */
[C---:B--2---:R-:W-:Y:S03]  /*12700*/  HMMA.16816.F32 R16, R12.reuse, R8, R16 ;  /* 0x000000080c10723c */ /* 0x044fe60000001810 */
[----:B------:R0:W-:Y:S04]  /*12710*/  STL.64 [R1+0x228], R6 ;  /* 0x0002280601007387 */ /* 0x0001e80000100a00 */
[----:B0-----:R-:W2:Y:S04]  /*12720*/  LDL.LU.64 R6, [R1+0xee8] ;  /* 0x000ee80001067983 */ /* 0x001ea80000300a00 */
[----:B------:R-:W3:Y:S08]  /*12730*/  LDL.LU.64 R4, [R1+0xee0] ;  /* 0x000ee00001047983 */ /* 0x000ef00000300a00 */
[----:B------:R0:W-:Y:S04]  /*12740*/  STL.64 [R1+0x210], R16 ;  /* 0x0002101001007387 */ /* 0x0001e80000100a00 */
[----:B------:R1:W-:Y:S04]  /*12750*/  STL.64 [R1+0x218], R18 ;  /* 0x0002181201007387 */ /* 0x0003e80000100a00 */
[----:B0-----:R-:W4:Y:S04]  /*12760*/  LDL.LU.64 R16, [R1+0x110] ;  /* 0x0001100001107983 */ /* 0x001f280000300a00 */
[----:B-1----:R-:W4:Y:S04]  /*12770*/  LDL.LU.64 R18, [R1+0x118] ;  /* 0x0001180001127983 */ /* 0x002f280000300a00 */
[----:B------:R-:W-:Y:S04]  /*12780*/  STL.64 [R1+0xeb8], R10 ;  /* 0x000eb80a01007387 */ /* 0x000fe80000100a00 */
[----:B------:R0:W-:Y:S04]  /*12790*/  STL.64 [R1+0xeb0], R8 ;  /* 0x000eb00801007387 */ /* 0x0001e80000100a00 */
[----:B0-----:R-:W3:Y:S04]  /*127a0*/  LDL.LU.64 R8, [R1+0x1f0] ;  /* 0x0001f00001087983 */ /* 0x001ee80000300a00 */
[----:B------:R-:W3:Y:S01]  /*127b0*/  LDL.LU.64 R10, [R1+0x1f8] ;  /* 0x0001f800010a7983 */ /* 0x000ee20000300a00 */
[----:B--2---:R-:W-:-:S15]  /*127c0*/  HMMA.16816.F32 R24, R12, R6, R24 ;  /* 0x000000060c18723c */ /* 0x004fde0000001818 */
[----:B------:R-:W-:-:S04]  /*127d0*/  NOP ;  /* 0x0000000000007918 */ /* 0x000fc80000000000 */
[----:B------:R-:W-:Y:S04]  /*127e0*/  STL.64 [R1+0x200], R24 ;  /* 0x0002001801007387 */ /* 0x000fe80000100a00 */
[----:B------:R0:W-:Y:S04]  /*127f0*/  STL.64 [R1+0x208], R26 ;  /* 0x0002081a01007387 */ /* 0x0001e80000100a00 */
[----:B0-----:R-:W2:Y:S04]  /*12800*/  LDL.LU.64 R26, [R1+0xed8] ;  /* 0x000ed800011a7983 */ /* 0x001ea80000300a00 */
[----:B------:R-:W2:Y:S01]  /*12810*/  LDL.LU.64 R24, [R1+0xed0] ;  /* 0x000ed00001187983 */ /* 0x000ea20000300a00 */
[----:B---3--:R-:W-:Y:S03]  /*12820*/  HMMA.16816.F32 R8, R12, R4, R8 ;  /* 0x000000040c08723c */ /* 0x008fe60000001808 */
[----:B------:R-:W-:Y:S04]  /*12830*/  STL.64 [R1+0xe98], R6 ;  /* 0x000e980601007387 */ /* 0x000fe80000100a00 */
[----:B------:R0:W-:-:S12]  /*12840*/  STL.64 [R1+0xe90], R4 ;  /* 0x000e900401007387 */ /* 0x0001d80000100a00 */
[----:B------:R1:W-:Y:S04]  /*12850*/  STL.64 [R1+0x1f0], R8 ;  /* 0x0001f00801007387 */ /* 0x0003e80000100a00 */
[----:B------:R3:W-:Y:S04]  /*12860*/  STL.64 [R1+0x1f8], R10 ;  /* 0x0001f80a01007387 */ /* 0x0007e80000100a00 */
[----:B0-----:R-:W2:Y:S04]  /*12870*/  LDL.LU.64 R4, [R1+0x1e0] ;  /* 0x0001e00001047983 */ /* 0x001ea80000300a00 */
[----:B------:R-:W2:Y:S01]  /*12880*/  LDL.LU.64 R6, [R1+0x1e8] ;  /* 0x0001e80001067983 */ /* 0x000ea20000300a00 */
[----:B----4-:R-:W-:Y:S01]  /*12890*/  HMMA.16816.F32 R12, R12, R2, R16 ;  /* 0x000000020c0c723c */ /* 0x010fe20000001810 */
[----:B------:R-:W-:-:S02]  /*128a0*/  IMAD R28, R22, 0x100, R29 ;  /* 0x00000100161c7824 */ /* 0x000fc400078e021d */
[----:B-1----:R-:W4:Y:S04]  /*128b0*/  LDL.LU.64 R8, [R1+0x1d0] ;  /* 0x0001d00001087983 */ /* 0x002f280000300a00 */
[----:B---3--:R-:W4:Y:S01]  /*128c0*/  LDL.LU.64 R10, [R1+0x1d8] ;  /* 0x0001d800010a7983 */ /* 0x008f220000300a00 */
[----:B--2---:R-:W-:Y:S02]  /*128d0*/  IMAD R0, R0, 0x100, R27 ;  /* 0x0000010000007824 */ /* 0x004fe400078e021b */
[----:B------:R-:W-:Y:S02]  /*128e0*/  IMAD R23, R23, 0x100, R24 ;  /* 0x0000010017177824 */ /* 0x000fe400078e0218 */
[----:B------:R-:W-:Y:S02]  /*128f0*/  IMAD R22, R26, 0x100, R25 ;  /* 0x000001001a167824 */ /* 0x000fe400078e0219 */
[----:B------:R-:W2:Y:S04]  /*12900*/  LDL.LU.64 R24, [R1+0x1c0] ;  /* 0x0001c00001187983 */ /* 0x000ea80000300a00 */
[----:B------:R-:W2:Y:S04]  /*12910*/  LDL.LU.64 R26, [R1+0x1c8] ;  /* 0x0001c800011a7983 */ /* 0x000ea80000300a00 */
[----:B------:R-:W4:Y:S04]  /*12920*/  LDL.LU.64 R18, [R1+0xec8] ;  /* 0x000ec80001127983 */ /* 0x000f280000300a00 */
[----:B------:R-:W2:Y:S04]  /*12930*/  LDL.LU.64 R16, [R1+0xec0] ;  /* 0x000ec00001107983 */ /* 0x000ea80000300a00 */
[----:B------:R-:W-:Y:S04]  /*12940*/  STL [R1+0xe84], R2 ;  /* 0x000e840201007387 */ /* 0x000fe80000100800 */
[----:B------:R-:W-:Y:S04]  /*12950*/  STL [R1+0xe80], R3 ;  /* 0x000e800301007387 */ /* 0x000fe80000100800 */
[----:B------:R0:W-:Y:S04]  /*12960*/  STL.64 [R1+0x110], R12 ;  /* 0x0001100c01007387 */ /* 0x0001e80000100a00 */
[----:B------:R1:W-:Y:S01]  /*12970*/  STL.64 [R1+0x118], R14 ;  /* 0x0001180e01007387 */ /* 0x0003e20000100a00 */
[----:B0-----:R-:W-:-:S02]  /*12980*/  F2FP.F16.E4M3.UNPACK_B R12, R28 ;  /* 0x0000001cff0c723e */ /* 0x001fc400020006ff */
[----:B------:R-:W-:Y:S02]  /*12990*/  F2FP.F16.E4M3.UNPACK_B R13, R23 ;  /* 0x00000017ff0d723e */ /* 0x000fe400020006ff */
[----:B-1----:R-:W-:Y:S02]  /*129a0*/  F2FP.F16.E4M3.UNPACK_B R14, R22 ;  /* 0x00000016ff0e723e */ /* 0x002fe400020006ff */
[----:B------:R-:W-:-:S07]  /*129b0*/  F2FP.F16.E4M3.UNPACK_B R15, R0 ;  /* 0x00000000ff0f723e */ /* 0x000fce00020006ff */
[----:B------:R-:W-:-:S15]  /*129c0*/  HMMA.16816.F32 R4, R12, R20, R4 ;  /* 0x000000140c04723c */ /* 0x000fde0000001804 */
[----:B------:R-:W-:-:S04]  /*129d0*/  NOP ;  /* 0x0000000000007918 */ /* 0x000fc80000000000 */
[----:B------:R0:W-:Y:S04]  /*129e0*/  STL.64 [R1+0x1e0], R4 ;  /* 0x0001e00401007387 */ /* 0x0001e80000100a00 */
[----:B------:R1:W-:Y:S04]  /*129f0*/  STL.64 [R1+0x1e8], R6 ;  /* 0x0001e80601007387 */ /* 0x0003e80000100a00 */
[----:B0-----:R-:W3:Y:S04]  /*12a00*/  LDL.LU.64 R4, [R1+0x1a0] ;  /* 0x0001a00001047983 */ /* 0x001ee80000300a00 */
[----:B-1----:R-:W2:Y:S01]  /*12a10*/  LDL.LU.64 R6, [R1+0x1a8] ;  /* 0x0001a80001067983 */ /* 0x002ea20000300a00 */
[C---:B----4-:R-:W-:Y:S03]  /*12a20*/  HMMA.16816.F32 R8, R12.reuse, R18, R8 ;  /* 0x000000120c08723c */ /* 0x050fe60000001808 */
[----:B--2---:R-:W-:Y:S04]  /*12a30*/  STL.64 [R1+0xea8], R6 ;  /* 0x000ea80601007387 */ /* 0x004fe80000100a00 */
[----:B---3--:R0:W-:Y:S04]  /*12a40*/  STL.64 [R1+0xea0], R4 ;  /* 0x000ea00401007387 */ /* 0x0081e80000100a00 */
[----:B0-----:R-:W2:Y:S04]  /*12a50*/  LDL.LU.64 R4, [R1+0x1b0] ;  /* 0x0001b00001047983 */ /* 0x001ea80000300a00 */
[----:B------:R-:W2:Y:S04]  /*12a60*/  LDL.LU.64 R6, [R1+0x1b8] ;  /* 0x0001b80001067983 */ /* 0x000ea80000300a00 */
[----:B------:R-:W-:Y:S04]  /*12a70*/  STL [R1+0xe88], R21 ;  /* 0x000e881501007387 */ /* 0x000fe80000100800 */
[----:B------:R-:W-:Y:S04]  /*12a80*/  STL.64 [R1+0x1d0], R8 ;  /* 0x0001d00801007387 */ /* 0x000fe80000100a00 */
[----:B------:R0:W-:Y:S04]  /*12a90*/  STL.64 [R1+0x1d8], R10 ;  /* 0x0001d80a01007387 */ /* 0x0001e80000100a00 */
[----:B0-----:R-:W2:Y:S01]  /*12aa0*/  LDL.LU.64 R10, [R1+0xeb8] ;  /* 0x000eb800010a7983 */ /* 0x001ea20000300a00 */
[----:B------:R-:W-:Y:S03]  /*12ab0*/  HMMA.16816.F32 R24, R12, R16, R24 ;  /* 0x000000100c18723c */ /* 0x000fe60000001818 */
[----:B------:R-:W3:-:S15]  /*12ac0*/  LDL.LU.64 R8, [R1+0xeb0] ;  /* 0x000eb00001087983 */ /* 0x000ede0000300a00 */
[----:B------:R-:W-:Y:S01]  /*12ad0*/  NOP ;  /* 0x0000000000007918 */ /* 0x000fe20000000000 */
[----:B------:R0:W-:Y:S04]  /*12ae0*/  STL.64 [R1+0x1c0], R24 ;  /* 0x0001c01801007387 */ /* 0x0001e80000100a00 */
[----:B------:R1:W-:Y:S04]  /*12af0*/  STL.64 [R1+0x1c8], R26 ;  /* 0x0001c81a01007387 */ /* 0x0003e80000100a00 */
[----:B0-----:R-:W4:Y:S04]  /*12b00*/  LDL.LU.64 R24, [R1+0x180] ;  /* 0x0001800001187983 */ /* 0x001f280000300a00 */
[----:B-1----:R-:W4:Y:S04]  /*12b10*/  LDL.LU.64 R26, [R1+0x188] ;  /* 0x00018800011a7983 */ /* 0x002f280000300a00 */
[----:B------:R-:W3:Y:S04]  /*12b20*/  LDL.LU R21, [R1+0x594] ;  /* 0x0005940001157983 */ /* 0x000ee80000300800 */
[----:B------:R-:W3:Y:S04]  /*12b30*/  LDL.LU R28, [R1+0x590] ;  /* 0x00059000011c7983 */ /* 0x000ee80000300800 */
[----:B------:R-:W3:Y:S04]  /*12b40*/  LDL.LU R22, [R1+0x598] ;  /* 0x0005980001167983 */ /* 0x000ee80000300800 */
[----:B------:R-:W3:Y:S04]  /*12b50*/  LDL.LU R2, [R1+0x5a4] ;  /* 0x0005a40001027983 */ /* 0x000ee80000300800 */
[----:B------:R-:W3:Y:S04]  /*12b60*/  LDL.LU R29, [R1+0x5a0] ;  /* 0x0005a000011d7983 */ /* 0x000ee80000300800 */
[----:B------:R-:W3:Y:S04]  /*12b70*/  LDL.LU R3, [R1+0x5ac] ;  /* 0x0005ac0001037983 */ /* 0x000ee80000300800 */
        /* <DEDUP_REMOVED lines=12> */
[----:B------:R-:W-:Y:S01]  /*12c40*/  IMAD.MOV.U32 R23, RZ, RZ, R6 ;  /* 0x000000ffff177224 */ /* 0x000fe200078e0006 */
[----:B------:R0:W-:Y:S01]  /*12c50*/  STL.64 [R1+0x1a0], R4 ;  /* 0x0001a00401007387 */ /* 0x0001e20000100a00 */
[----:B------:R-:W-:-:S03]  /*12c60*/  IMAD.MOV.U32 R0, RZ, RZ, R7 ;  /* 0x000000ffff007224 */ /* 0x000fc600078e0007 */
[----:B------:R-:W2:Y:S04]  /*12c70*/  LDL.LU.64 R6, [R1+0xe98] ;  /* 0x000e980001067983 */ /* 0x000ea80000300a00 */
[----:B0-----:R-:W4:Y:S04]  /*12c80*/  LDL.LU.64 R4, [R1+0xe90] ;  /* 0x000e900001047983 */ /* 0x001f280000300a00 */
[----:B------:R-:W-:Y:S04]  /*12c90*/  STL.64 [R1+0xe40], R10 ;  /* 0x000e400a01007387 */ /* 0x000fe80000100a00 */
[----:B------:R-:W-:Y:S04]  /*12ca0*/  STL.64 [R1+0xe38], R8 ;  /* 0x000e380801007387 */ /* 0x000fe80000100a00 */
[----:B------:R0:W-:Y:S04]  /*12cb0*/  STL [R1+0xc20], R23 ;  /* 0x000c201701007387 */ /* 0x0001e80000100800 */
[----:B0-----:R-:W3:Y:S04]  /*12cc0*/  LDL.LU R23, [R1+0x5a8] ;  /* 0x0005a80001177983 */ /* 0x001ee80000300800 */
[----:B------:R0:W-:Y:S04]  /*12cd0*/  STL [R1+0xbc8], R0 ;  /* 0x000bc80001007387 */ /* 0x0001e80000100800 */
[----:B0-----:R-:W3:Y:S01]  /*12ce0*/  LDL.LU R0, [R1+0x59c] ;  /* 0x00059c0001007983 */ /* 0x001ee20000300800 */
[----:B--2---:R-:W-:-:S15]  /*12cf0*/  HMMA.16816.F32 R16, R12, R6, R16 ;  /* 0x000000060c10723c */ /* 0x004fde0000001810 */
[----:B------:R-:W-:-:S04]  /*12d00*/  NOP ;  /* 0x0000000000007918 */ /* 0x000fc80000000000 */
[----:B------:R0:W-:Y:S04]  /*12d10*/  STL.64 [R1+0x190], R16 ;  /* 0x0001901001007387 */ /* 0x0001e80000100a00 */
[----:B------:R1:W-:Y:S04]  /*12d20*/  STL.64 [R1+0x198], R18 ;  /* 0x0001981201007387 */ /* 0x0003e80000100a00 */
[----:B0-----:R-:W2:Y:S04]  /*12d30*/  LDL.LU.64 R16, [R1+0xf0] ;  /* 0x0000f00001107983 */ /* 0x001ea80000300a00 */
[----:B-1----:R-:W2:Y:S01]  /*12d40*/  LDL.LU.64 R18, [R1+0xf8] ;  /* 0x0000f80001127983 */ /* 0x002ea20000300a00 */
[----:B----4-:R-:W-:Y:S01]  /*12d50*/  HMMA.16816.F32 R8, R12, R4, R24 ;  /* 0x000000040c08723c */ /* 0x010fe20000001818 */
[----:B------:R-:W-:-:S02]  /*12d60*/  IMAD R28, R28, 0x100, R21 ;  /* 0x000001001c1c7824 */ /* 0x000fc400078e0215 */
[----:B------:R-:W-:-:S15]  /*12d70*/  IMAD R29, R29, 0x100, R2 ;  /* 0x000001001d1d7824 */ /* 0x000fde00078e0202 */
[----:B------:R-:W-:Y:S01]  /*12d80*/  NOP ;  /* 0x0000000000007918 */ /* 0x000fe20000000000 */
[----:B------:R-:W-:Y:S04]  /*12d90*/  STL.64 [R1+0x180], R8 ;  /* 0x0001800801007387 */ /* 0x000fe80000100a00 */
[----:B------:R-:W-:Y:S01]  /*12da0*/  STL.64 [R1+0x188], R10 ;  /* 0x0001880a01007387 */ /* 0x000fe20000100a00 */
[----:B---3--:R-:W-:Y:S02]  /*12db0*/  IMAD R22, R22, 0x100, R0 ;  /* 0x0000010016167824 */ /* 0x008fe400078e0200 */
[----:B------:R-:W-:Y:S01]  /*12dc0*/  IMAD R23, R23, 0x100, R3 ;  /* 0x0000010017177824 */ /* 0x000fe200078e0203 */
[----:B--2---:R-:W-:Y:S04]  /*12dd0*/  STL.64 [R1+0xe78], R18 ;  /* 0x000e781201007387 */ /* 0x004fe80000100a00 */
[----:B------:R0:W-:Y:S04]  /*12de0*/  STL.64 [R1+0xe70], R16 ;  /* 0x000e701001007387 */ /* 0x0001e80000100a00 */
[----:B0-----:R-:W2:Y:S04]  /*12df0*/  LDL.LU.64 R16, [R1+0x100] ;  /* 0x0001000001107983 */ /* 0x001ea80000300a00 */
[----:B------:R-:W2:Y:S04]  /*12e00*/  LDL.LU.64 R18, [R1+0x108] ;  /* 0x0001080001127983 */ /* 0x000ea80000300a00 */
[----:B------:R-:W-:Y:S04]  /*12e10*/  STL.64 [R1+0xe50], R6 ;  /* 0x000e500601007387 */ /* 0x000fe80000100a00 */
[----:B------:R0:W-:Y:S04]  /*12e20*/  STL.64 [R1+0xe48], R4 ;  /* 0x000e480401007387 */ /* 0x0001e80000100a00 */
[----:B0-----:R-:W3:Y:S04]  /*12e30*/  LDL.LU.64 R4, [R1+0xd0] ;  /* 0x0000d00001047983 */ /* 0x001ee80000300a00 */
[----:B------:R-:W3:Y:S04]  /*12e40*/  LDL.LU.64 R6, [R1+0xd8] ;  /* 0x0000d80001067983 */ /* 0x000ee80000300a00 */
[----:B------:R-:W4:Y:S04]  /*12e50*/  LDL.LU.64 R8, [R1+0xb0] ;  /* 0x0000b00001087983 */ /* 0x000f280000300a00 */
[----:B------:R-:W4:Y:S04]  /*12e60*/  LDL.LU.64 R10, [R1+0xb8] ;  /* 0x0000b800010a7983 */ /* 0x000f280000300a00 */
[----:B------:R-:W2:Y:S04]  /*12e70*/  LDL.LU.64 R24, [R1+0x70] ;  /* 0x0000700001187983 */ /* 0x000ea80000300a00 */
[----:B------:R-:W2:Y:S04]  /*12e80*/  LDL.LU.64 R26, [R1+0x78] ;  /* 0x00007800011a7983 */ /* 0x000ea80000300a00 */
[----:B------:R-:W2:Y:S04]  /*12e90*/  LDL.LU R21, [R1+0xe88] ;  /* 0x000e880001157983 */ /* 0x000ea80000300800 */
[----:B------:R-:W2:Y:S04]  /*12ea0*/  LDL.LU R0, [R1+0x7d8] ;  /* 0x0007d80001007983 */ /* 0x000ea80000300800 */
        /* <DEDUP_REMOVED lines=12> */
[----:B------:R-:W3:Y:S04]  /*12f70*/  LDL.LU R29, [R1+0xe68] ;  /* 0x000e6800011d7983 */ /* 0x000ee80000300800 */
[----:B--2---:R-:W-:-:S15]  /*12f80*/  HMMA.16816.F32 R16, R12, R20, R16 ;  /* 0x000000140c10723c */ /* 0x004fde0000001810 */
[----:B------:R-:W-:-:S04]  /*12f90*/  NOP ;  /* 0x0000000000007918 */ /* 0x000fc80000000000 */
[----:B------:R-:W-:Y:S04]  /*12fa0*/  STL.64 [R1+0xf0], R16 ;  /* 0x0000f01001007387 */ /* 0x000fe80000100a00 */
[----:B------:R0:W-:Y:S04]  /*12fb0*/  STL.64 [R1+0xf8], R18 ;  /* 0x0000f81201007387 */ /* 0x0001e80000100a00 */
[----:B0-----:R-:W3:Y:S04]  /*12fc0*/  LDL.LU.64 R18, [R1+0xe60] ;  /* 0x000e600001127983 */ /* 0x001ee80000300a00 */
[----:B------:R-:W4:Y:S04]  /*12fd0*/  LDL.LU.64 R16, [R1+0xe58] ;  /* 0x000e580001107983 */ /* 0x000f280000300a00 */
[----:B------:R-:W2:Y:S04]  /*12fe0*/  LDL.LU R20, [R1+0x7d0] ;  /* 0x0007d00001147983 */ /* 0x000ea80000300800 */
[----:B------:R-:W2:Y:S01]  /*12ff0*/  LDL.LU R21, [R1+0x7dc] ;  /* 0x0007dc0001157983 */ /* 0x000ea20000300800 */
[C---:B---3--:R-:W-:Y:S08]  /*13000*/  HMMA.16816.F32 R4, R12.reuse, R18, R4 ;  /* 0x000000120c04723c */ /* 0x048ff00000001804 */
[C---:B----4-:R-:W-:Y:S11]  /*13010*/  HMMA.16816.F32 R16, R12.reuse, R16, R8 ;  /* 0x000000100c10723c */ /* 0x050ff60000001808 */
[----:B------:R-:W-:Y:S04]  /*13020*/  STL.64 [R1+0xd0], R4 ;  /* 0x0000d00401007387 */ /* 0x000fe80000100a00 */
[----:B------:R0:W-:Y:S04]  /*13030*/  STL.64 [R1+0xd8], R6 ;  /* 0x0000d80601007387 */ /* 0x0001e80000100a00 */
[----:B0-----:R-:W3:Y:S04]  /*13040*/  LDL.LU.64 R6, [R1+0xe50] ;  /* 0x000e500001067983 */ /* 0x001ee80000300a00 */
[----:B------:R-:W4:Y:S04]  /*13050*/  LDL.LU.64 R4, [R1+0xe48] ;  /* 0x000e480001047983 */ /* 0x000f280000300a00 */
[----:B------:R-:W2:Y:S04]  /*13060*/  LDL.LU.64 R10, [R1+0xe40] ;  /* 0x000e4000010a7983 */ /* 0x000ea80000300a00 */
[----:B------:R-:W2:Y:S04]  /*13070*/  LDL.LU.64 R8, [R1+0xe38] ;  /* 0x000e380001087983 */ /* 0x000ea80000300a00 */
[----:B------:R0:W-:Y:S04]  /*13080*/  STL.64 [R1+0xb0], R16 ;  /* 0x0000b01001007387 */ /* 0x0001e80000100a00 */
[----:B------:R1:W-:Y:S04]  /*13090*/  STL.64 [R1+0xb8], R18 ;  /* 0x0000b81201007387 */ /* 0x0003e80000100a00 */
[----:B0-----:R-:W2:Y:S04]  /*130a0*/  LDL.LU.64 R16, [R1+0x90] ;  /* 0x0000900001107983 */ /* 0x001ea80000300a00 */
[----:B-1----:R-:W2:Y:S02]  /*130b0*/  LDL.LU.64 R18, [R1+0x98] ;  /* 0x0000980001127983 */ /* 0x002ea40000300a00 */
[C---:B--2---:R-:W-:Y:S08]  /*130c0*/  HMMA.16816.F32 R16, R12.reuse, R10, R16 ;  /* 0x0000000a0c10723c */ /* 0x044ff00000001810 */
[----:B------:R-:W-:Y:S01]  /*130d0*/  HMMA.16816.F32 R8, R12, R8, R24 ;  /* 0x000000080c08723c */ /* 0x000fe20000001818 */
[----:B------:R-:W2:Y:S10]  /*130e0*/  LDL.LU.64 R24, [R1+0x40] ;  /* 0x0000400001187983 */ /* 0x000eb40000300a00 */
[----:B------:R-:W-:Y:S04]  /*130f0*/  STL.64 [R1+0x90], R16 ;  /* 0x0000901001007387 */ /* 0x000fe80000100a00 */
[----:B------:R-:W-:Y:S04]  /*13100*/  STL.64 [R1+0x98], R18 ;  /* 0x0000981201007387 */ /* 0x000fe80000100a00 */
[----:B------:R-:W2:Y:S04]  /*13110*/  LDL.LU.64 R26, [R1+0x48] ;  /* 0x00004800011a7983 */ /* 0x000ea80000300a00 */
[----:B------:R-:W-:Y:S04]  /*13120*/  STL.64 [R1+0x70], R8 ;  /* 0x0000700801007387 */ /* 0x000fe80000100a00 */
[----:B------:R-:W-:Y:S04]  /*13130*/  STL.64 [R1+0x78], R10 ;  /* 0x0000780a01007387 */ /* 0x000fe80000100a00 */
[----:B--2---:R-:W-:Y:S04]  /*13140*/  STL.64 [R1+0xe30], R26 ;  /* 0x000e301a01007387 */ /* 0x004fe80000100a00 */
[----:B------:R0:W-:Y:S04]  /*13150*/  STL.64 [R1+0xe28], R24 ;  /* 0x000e281801007387 */ /* 0x0001e80000100a00 */
[----:B0-----:R-:W3:Y:S04]  /*13160*/  LDL.LU.64 R24, [R1+0x50] ;  /* 0x0000500001187983 */ /* 0x001ee80000300a00 */
[----:B------:R-:W3:Y:S04]  /*13170*/  LDL.LU.64 R26, [R1+0x58] ;  /* 0x00005800011a7983 */ /* 0x000ee80000300a00 */
[----:B------:R-:W2:Y:S01]  /*13180*/  LDL.LU.64 R16, [R1+0x30] ;  /* 0x0000300001107983 */ /* 0x000ea20000300a00 */
[----:B------:R-:W-:-:S03]  /*13190*/  IMAD.MOV.U32 R10, RZ, RZ, R29 ;  /* 0x000000ffff0a7224 */ /* 0x000fc600078e001d */
[----:B------:R-:W2:Y:S01]  /*131a0*/  LDL.LU.64 R18, [R1+0x38] ;  /* 0x0000380001127983 */ /* 0x000ea20000300a00 */
[----:B------:R-:W-:-:S03]  /*131b0*/  IMAD.MOV.U32 R11, RZ, RZ, R22 ;  /* 0x000000ffff0b7224 */ /* 0x000fc600078e0016 */
[----:B------:R-:W2:Y:S04]  /*131c0*/  LDL.LU R23, [R1] ;  /* 0x0000000001177983 */ /* 0x000ea80000300800 */
[----:B------:R-:W2:Y:S04]  /*131d0*/  LDL.LU R8, [R1+0x80] ;  /* 0x0000800001087983 */ /* 0x000ea80000300800 */
[----:B------:R-:W2:Y:S01]  /*131e0*/  LDL.LU R9, [R1+0x84] ;  /* 0x0000840001097983 */ /* 0x000ea20000300800 */
[----:B---3--:R-:W-:-:S15]  /*131f0*/  HMMA.16816.F32 R24, R12, R6, R24 ;  /* 0x000000060c18723c */ /* 0x008fde0000001818 */
[----:B------:R-:W-:-:S04]  /*13200*/  NOP ;  /* 0x0000000000007918 */ /* 0x000fc80000000000 */
[----:B------:R-:W-:Y:S01]  /*13210*/  IMAD.MOV.U32 R29, RZ, RZ, R26 ;  /* 0x000000ffff1d7224 */ /* 0x000fe200078e001a */
[----:B------:R0:W-:Y:S01]  /*13220*/  STL [R1+0x50], R24 ;  /* 0x0000501801007387 */ /* 0x0001e20000100800 */
[----:B------:R-:W-:Y:S02]  /*13230*/  IMAD.MOV.U32 R28, RZ, RZ, R27 ;  /* 0x000000ffff1c7224 */ /* 0x000fe400078e001b */
[----:B------:R-:W-:Y:S01]  /*13240*/  IMAD.MOV.U32 R22, RZ, RZ, R25 ;  /* 0x000000ffff167224 */ /* 0x000fe200078e0019 */
[----:B------:R-:W4:Y:S04]  /*13250*/  LDL.LU.64 R26, [R1+0xe30] ;  /* 0x000e3000011a7983 */ /* 0x000f280000300a00 */
[----:B0-----:R-:W4:Y:S04]  /*13260*/  LDL.LU.64 R24, [R1+0xe28] ;  /* 0x000e280001187983 */ /* 0x001f280000300a00 */
[----:B------:R-:W3:Y:S04]  /*13270*/  LDL.LU R6, [R1+0x7c8] ;  /* 0x0007c80001067983 */ /* 0x000ee80000300800 */
[----:B------:R-:W2:Y:S04]  /*13280*/  LDL.LU R7, [R1+0x7d4] ;  /* 0x0007d40001077983 */ /* 0x000ea80000300800 */
[----:B------:R0:W-:Y:S04]  /*13290*/  STL [R1+0xb40], R28 ;  /* 0x000b401c01007387 */ /* 0x0001e80000100800 */
[----:B0-----:R-:W3:Y:S04]  /*132a0*/  LDL.LU R28, [R1+0x7cc] ;  /* 0x0007cc00011c7983 */ /* 0x001ee80000300800 */
[----:B------:R0:W-:Y:S04]  /*132b0*/  STL [R1+0xb3c], R29 ;  /* 0x000b3c1d01007387 */ /* 0x0001e80000100800 */
[----:B0-----:R-:W3:Y:S04]  /*132c0*/  LDL.LU R29, [R1+0x7c0] ;  /* 0x0007c000011d7983 */ /* 0x001ee80000300800 */
[----:B------:R0:W-:Y:S04]  /*132d0*/  STL [R1+0xb38], R22 ;  /* 0x000b381601007387 */ /* 0x0001e80000100800 */
[----:B0-----:R-:W3:Y:S01]  /*132e0*/  LDL.LU R22, [R1+0x7c4] ;  /* 0x0007c40001167983 */ /* 0x001ee20000300800 */
[C---:B----4-:R-:W-:Y:S08]  /*132f0*/  HMMA.16816.F32 R24, R12.reuse, R4, R24 ;  /* 0x000000040c18723c */ /* 0x050ff00000001818 */
[----:B--2---:R-:W-:Y:S11]  /*13300*/  HMMA.16816.F32 R12, R12, R2, R16 ;  /* 0x000000020c0c723c */ /* 0x004ff60000001810 */
[----:B------:R-:W-:Y:S01]  /*13310*/  STL.64 [R1+0x40], R24 ;  /* 0x0000401801007387 */ /* 0x000fe20000100a00 */
[----:B---3--:R-:W-:-:S03]  /*13320*/  IMAD R5, R6, 0x100, R28 ;  /* 0x0000010006057824 */ /* 0x008fc600078e021c */
[----:B------:R0:W-:Y:S01]  /*13330*/  STL.64 [R1+0x48], R26 ;  /* 0x0000481a01007387 */ /* 0x0001e20000100a00 */
[----:B------:R-:W-:-:S03]  /*13340*/  IMAD R6, R20, 0x100, R7 ;  /* 0x0000010014067824 */ /* 0x000fc600078e0207 */
[----:B------:R-:W-:Y:S02]  /*13350*/  IMAD.MOV.U32 R28, RZ, RZ, R13 ;  /* 0x000000ffff1c7224 */ /* 0x000fe400078e000d */
[----:B------:R-:W-:Y:S01]  /*13360*/  IMAD R7, R0, 0x100, R21 ;  /* 0x0000010000077824 */ /* 0x000fe200078e0215 */
[----:B0-----:R-:W2:Y:S04]  /*13370*/  LDL.LU.64 R26, [R1+0xe20] ;  /* 0x000e2000011a7983 */ /* 0x001ea80000300a00 */
[----:B------:R-:W3:Y:S04]  /*13380*/  LDL.LU.64 R24, [R1+0xe18] ;  /* 0x000e180001187983 */ /* 0x000ee80000300a00 */
[----:B------:R0:W-:Y:S01]  /*13390*/  STL [R1+0x30], R12 ;  /* 0x0000300c01007387 */ /* 0x0001e20000100800 */
[----:B------:R-:W-:-:S02]  /*133a0*/  IMAD R4, R29, 0x100, R22 ;  /* 0x000001001d047824 */ /* 0x000fc400078e0216 */
[----:B------:R-:W-:Y:S02]  /*133b0*/  IMAD.MOV.U32 R22, RZ, RZ, R15 ;  /* 0x000000ffff167224 */ /* 0x000fe400078e000f */
[----:B------:R-:W-:Y:S01]  /*133c0*/  IMAD.MOV.U32 R29, RZ, RZ, R14 ;  /* 0x000000ffff1d7224 */ /* 0x000fe200078e000e */
[----:B0-----:R-:W-:Y:S02]  /*133d0*/  F2FP.F16.E4M3.UNPACK_B R12, R4 ;  /* 0x00000004ff0c723e */ /* 0x001fe400020006ff */
[----:B------:R-:W-:Y:S01]  /*133e0*/  STL [R1+0xca8], R22 ;  /* 0x000ca81601007387 */ /* 0x000fe20000100800 */
[----:B------:R-:W-:-:S03]  /*133f0*/  F2FP.F16.E4M3.UNPACK_B R13, R5 ;  /* 0x00000005ff0d723e */ /* 0x000fc600020006ff */
[----:B------:R-:W-:Y:S01]  /*13400*/  STL [R1+0xb5c], R29 ;  /* 0x000b5c1d01007387 */ /* 0x000fe20000100800 */
[----:B------:R-:W-:-:S03]  /*13410*/  F2FP.F16.E4M3.UNPACK_B R14, R6 ;  /* 0x00000006ff0e723e */ /* 0x000fc600020006ff */
[----:B------:R-:W-:Y:S01]  /*13420*/  STL [R1+0xb58], R28 ;  /* 0x000b581c01007387 */ /* 0x000fe20000100800 */
[----:B------:R-:W-:-:S03]  /*13430*/  F2FP.F16.E4M3.UNPACK_B R15, R7 ;  /* 0x00000007ff0f723e */ /* 0x000fc600020006ff */
[----:B------:R-:W4:Y:S04]  /*13440*/  LDL.LU R4, [R1+0x60] ;  /* 0x0000600001047983 */ /* 0x000f280000300800 */
[----:B------:R-:W4:Y:S04]  /*13450*/  LDL.LU R5, [R1+0x64] ;  /* 0x0000640001057983 */ /* 0x000f280000300800 */
[----:B------:R-:W4:Y:S04]  /*13460*/  LDL.LU R6, [R1+0x68] ;  /* 0x0000680001067983 */ /* 0x000f280000300800 */
[----:B------:R-:W4:Y:S01]  /*13470*/  LDL.LU R7, [R1+0x6c] ;  /* 0x00006c0001077983 */ /* 0x000f220000300800 */
[----:B--2---:R-:W-:-:S02]  /*13480*/  F2FP.F16.E4M3.UNPACK_B R18, R26.H1 ;  /* 0x0000001aff12723e */ /* 0x004fc400030006ff */
[----:B---3--:R-:W-:Y:S02]  /*13490*/  F2FP.F16.E4M3.UNPACK_B R20, R24.H1 ;  /* 0x00000018ff14723e */ /* 0x008fe400030006ff */
[----:B------:R-:W-:Y:S02]  /*134a0*/  F2FP.F16.E4M3.UNPACK_B R21, R25.H1 ;  /* 0x00000019ff15723e */ /* 0x000fe400030006ff */
[----:B------:R-:W-:-:S07]  /*134b0*/  F2FP.F16.E4M3.UNPACK_B R19, R27.H1 ;  /* 0x0000001bff13723e */ /* 0x000fce00030006ff */
[C---:B------:R-:W-:Y:S08]  /*134c0*/  HMMA.16816.F32 R24, R12.reuse, R18, R8 ;  /* 0x000000120c18723c */ /* 0x040ff00000001808 */
[----:B----4-:R-:W-:-:S15]  /*134d0*/  HMMA.16816.F32 R4, R12, R20, R4 ;  /* 0x000000140c04723c */ /* 0x010fde0000001804 */
[----:B------:R-:W-:-:S04]  /*134e0*/  NOP ;  /* 0x0000000000007918 */ /* 0x000fc80000000000 */
[----:B------:R-:W-:Y:S04]  /*134f0*/  STL.64 [R1+0x60], R4 ;  /* 0x0000600401007387 */ /* 0x000fe80000100a00 */
[----:B------:R0:W-:Y:S04]  /*13500*/  STL.64 [R1+0x68], R6 ;  /* 0x0000680601007387 */ /* 0x0001e80000100a00 */
[----:B------:R-:W2:Y:S04]  /*13510*/  LDL.LU R9, [R1+0x14] ;  /* 0x0000140001097983 */ /* 0x000ea80000300800 */
[----:B0-----:R-:W3:Y:S04]  /*13520*/  LDL.LU R6, [R1+0x18] ;  /* 0x0000180001067983 */ /* 0x001ee80000300800 */
[----:B------:R-:W-:Y:S04]  /*13530*/  STL.64 [R1+0x80], R24 ;  /* 0x0000801801007387 */ /* 0x000fe80000100a00 */
[----:B------:R-:W-:Y:S04]  /*13540*/  STL.64 [R1+0x88], R26 ;  /* 0x0000881a01007387 */ /* 0x000fe80000100a00 */
[----:B------:R-:W3:Y:S04]  /*13550*/  LDL.LU R7, [R1+0x1c] ;  /* 0x00001c0001077983 */ /* 0x000ee80000300800 */
[----:B------:R-:W4:Y:S04]  /*13560*/  LDL.LU R4, [R1+0x20] ;  /* 0x0000200001047983 */ /* 0x000f280000300800 */
[----:B------:R-:W4:Y:S04]  /*13570*/  LDL.LU R5, [R1+0x24] ;  /* 0x0000240001057983 */ /* 0x000f280000300800 */
[----:B---3--:R-:W-:Y:S04]  /*13580*/  STL.64 [R1+0xe00], R6 ;  /* 0x000e000601007387 */ /* 0x008fe80000100a00 */
[----:B----4-:R0:W-:Y:S04]  /*13590*/  STL.64 [R1+0xdf8], R4 ;  /* 0x000df80401007387 */ /* 0x0101e80000100a00 */
[----:B0-----:R-:W3:Y:S04]  /*135a0*/  LDL.LU R4, [R1+0xc0] ;  /* 0x0000c00001047983 */ /* 0x001ee80000300800 */
[----:B------:R-:W3:Y:S04]  /*135b0*/  LDL.LU R5, [R1+0xc4] ;  /* 0x0000c40001057983 */ /* 0x000ee80000300800 */
[----:B------:R-:W4:Y:S04]  /*135c0*/  LDL.LU R6, [R1+0xc8] ;  /* 0x0000c80001067983 */ /* 0x000f280000300800 */
[----:B------:R-:W4:Y:S04]  /*135d0*/  LDL.LU R7, [R1+0xcc] ;  /* 0x0000cc0001077983 */ /* 0x000f280000300800 */
[----:B----4-:R-:W-:Y:S04]  /*135e0*/  STL.64 [R1+0xe10], R6 ;  /* 0x000e100601007387 */ /* 0x010fe80000100a00 */
[----:B---3--:R0:W-:Y:S04]  /*135f0*/  STL.64 [R1+0xe08], R4 ;  /* 0x000e080401007387 */ /* 0x0081e80000100a00 */
[----:B0-----:R-:W3:Y:S04]  /*13600*/  LDL.LU R4, [R1+0xa0] ;  /* 0x0000a00001047983 */ /* 0x001ee80000300800 */
[----:B------:R-:W3:Y:S04]  /*13610*/  LDL.LU R5, [R1+0xa4] ;  /* 0x0000a40001057983 */ /* 0x000ee80000300800 */
[----:B------:R-:W3:Y:S04]  /*13620*/  LDL.LU R6, [R1+0xa8] ;  /* 0x0000a80001067983 */ /* 0x000ee80000300800 */
[----:B------:R-:W3:Y:S04]  /*13630*/  LDL.LU R7, [R1+0xac] ;  /* 0x0000ac0001077983 */ /* 0x000ee80000300800 */
[----:B------:R-:W4:Y:S04]  /*13640*/  LDL.LU R17, [R1+0x4] ;  /* 0x0000040001117983 */ /* 0x000f280000300800 */
[----:B------:R-:W2:Y:S04]  /*13650*/  LDL.LU R10, [R1+0x8] ;  /* 0x00000800010a7983 */ /* 0x000ea80000300800 */
[----:B------:R-:W2:Y:S04]  /*13660*/  LDL.LU R11, [R1+0xc] ;  /* 0x00000c00010b7983 */ /* 0x000ea80000300800 */
[----:B------:R-:W2:Y:S04]  /*13670*/  LDL.LU R8, [R1+0x10] ;  /* 0x0000100001087983 */ /* 0x000ea80000300800 */
[----:B------:R-:W2:Y:S04]  /*13680*/  LDL.LU R2, [R1+0x28] ;  /* 0x0000280001027983 */ /* 0x000ea80000300800 */
[----:B------:R-:W2:Y:S04]  /*13690*/  LDL.LU R3, [R1+0x2c] ;  /* 0x00002c0001037983 */ /* 0x000ea80000300800 */
[----:B------:R-:W2:Y:S04]  /*136a0*/  LDL.LU R26, [R1+0x7e4] ;  /* 0x0007e400011a7983 */ /* 0x000ea80000300800 */
[----:B------:R-:W3:Y:S04]  /*136b0*/  LDL.LU R24, [R1+0x7e0] ;  /* 0x0007e00001187983 */ /* 0x000ee80000300800 */
[----:B------:R-:W3:Y:S04]  /*136c0*/  LDL.LU R25, [R1+0x7ec] ;  /* 0x0007ec0001197983 */ /* 0x000ee80000300800 */
[----:B--2---:R-:W-:Y:S04]  /*136d0*/  STL [R1+0xdd0], R26 ;  /* 0x000dd01a01007387 */ /* 0x004fe80000100800 */
[----:B---3--:R0:W-:Y:S04]  /*136e0*/  STL.64 [R1+0xdc8], R24 ;  /* 0x000dc81801007387 */ /* 0x0081e80000100a00 */
[----:B0-----:R-:W2:Y:S04]  /*136f0*/  LDL.LU R24, [R1+0x420] ;  /* 0x0004200001187983 */ /* 0x001ea80000300800 */
[----:B------:R-:W2:Y:S04]  /*13700*/  LDL.LU R25, [R1+0x424] ;  /* 0x0004240001197983 */ /* 0x000ea80000300800 */
[----:B------:R-:W3:Y:S04]  /*13710*/  LDL.LU R26, [R1+0x428] ;  /* 0x00042800011a7983 */ /* 0x000ee80000300800 */
[----:B------:R-:W3:Y:S01]  /*13720*/  LDL.LU R27, [R1+0x42c] ;  /* 0x00042c00011b7983 */ /* 0x000ee20000300800 */
[----:B------:R-:W-:-:S02]  /*13730*/  F2FP.F16.E4M3.UNPACK_B R16, R23.H1 ;  /* 0x00000017ff10723e */ /* 0x000fc400030006ff */
[----:B----4-:R-:W-:Y:S01]  /*13740*/  F2FP.F16.E4M3.UNPACK_B R17, R17.H1 ;  /* 0x00000011ff11723e */ /* 0x010fe200030006ff */
[----:B---3--:R-:W-:Y:S04]  /*13750*/  STL.64 [R1+0xde0], R26 ;  /* 0x000de01a01007387 */ /* 0x008fe80000100a00 */
[----:B--2---:R0:W-:Y:S04]  /*13760*/  STL.64 [R1+0xdd8], R24 ;  /* 0x000dd81801007387 */ /* 0x0041e80000100a00 */
[----:B0-----:R-:W2:Y:S04]  /*13770*/  LDL.LU R24, [R1+0x170] ;  /* 0x0001700001187983 */ /* 0x001ea80000300800 */
[----:B------:R-:W2:Y:S04]  /*13780*/  LDL.LU R25, [R1+0x174] ;  /* 0x0001740001197983 */ /* 0x000ea80000300800 */
[----:B------:R-:W3:Y:S04]  /*13790*/  LDL.LU R26, [R1+0x178] ;  /* 0x00017800011a7983 */ /* 0x000ee80000300800 */
[----:B------:R-:W3:Y:S01]  /*137a0*/  LDL.LU R27, [R1+0x17c] ;  /* 0x00017c00011b7983 */ /* 0x000ee20000300800 */
[----:B------:R-:W-:Y:S03]  /*137b0*/  HMMA.16816.F32 R4, R12, R16, R4 ;  /* 0x000000100c04723c */ /* 0x000fe60000001804 */
[----:B---3--:R-:W-:Y:S04]  /*137c0*/  STL.64 [R1+0xdf0], R26 ;  /* 0x000df01a01007387 */ /* 0x008fe80000100a00 */
[----:B--2---:R0:W-:Y:S04]  /*137d0*/  STL.64 [R1+0xde8], R24 ;  /* 0x000de81801007387 */ /* 0x0041e80000100a00 */
[----:B0-----:R-:W2:Y:S04]  /*137e0*/  LDL.LU R24, [R1+0xe0] ;  /* 0x0000e00001187983 */ /* 0x001ea80000300800 */
[----:B------:R-:W2:Y:S04]  /*137f0*/  LDL.LU R25, [R1+0xe4] ;  /* 0x0000e40001197983 */ /* 0x000ea80000300800 */
[----:B------:R-:W2:Y:S04]  /*13800*/  LDL.LU R26, [R1+0xe8] ;  /* 0x0000e800011a7983 */ /* 0x000ea80000300800 */
[----:B------:R-:W2:Y:S04]  /*13810*/  LDL.LU R27, [R1+0xec] ;  /* 0x0000ec00011b7983 */ /* 0x000ea80000300800 */
[----:B------:R-:W3:Y:S04]  /*13820*/  LDL.LU R28, [R1+0x7e8] ;  /* 0x0007e800011c7983 */ /* 0x000ee80000300800 */
[----:B------:R-:W4:Y:S04]  /*13830*/  LDL.LU R29, [R1+0x7f4] ;  /* 0x0007f400011d7983 */ /* 0x000f280000300800 */
[----:B------:R-:W4:Y:S04]  /*13840*/  LDL.LU R22, [R1+0x7f0] ;  /* 0x0007f00001167983 */ /* 0x000f280000300800 */
[----:B------:R-:W3:Y:S04]  /*13850*/  LDL.LU R0, [R1+0x7fc] ;  /* 0x0007fc0001007983 */ /* 0x000ee80000300800 */
[----:B------:R-:W3:Y:S04]  /*13860*/  LDL.LU R23, [R1+0x7f8] ;  /* 0x0007f80001177983 */ /* 0x000ee80000300800 */
[----:B------:R-:W-:Y:S04]  /*13870*/  STL.64 [R1+0xa0], R4 ;  /* 0x0000a00401007387 */ /* 0x000fe80000100a00 */
[----:B------:R0:W-:Y:S04]  /*13880*/  STL.64 [R1+0xa8], R6 ;  /* 0x0000a80601007387 */ /* 0x0001e80000100a00 */
[----:B0-----:R-:W3:Y:S04]  /*13890*/  LDL.LU.64 R6, [R1+0xe10] ;  /* 0x000e100001067983 */ /* 0x001ee80000300a00 */
[----:B------:R-:W3:Y:S01]  /*138a0*/  LDL.LU.64 R4, [R1+0xe08] ;  /* 0x000e080001047983 */ /* 0x000ee20000300a00 */
[----:B------:R-:W-:-:S02]  /*138b0*/  F2FP.F16.E4M3.UNPACK_B R10, R10.H1 ;  /* 0x0000000aff0a723e */ /* 0x000fc400030006ff */
[----:B------:R-:W-:Y:S02]  /*138c0*/  F2FP.F16.E4M3.UNPACK_B R11, R11.H1 ;  /* 0x0000000bff0b723e */ /* 0x000fe400030006ff */
[----:B------:R-:W-:Y:S02]  /*138d0*/  F2FP.F16.E4M3.UNPACK_B R8, R8.H1 ;  /* 0x00000008ff08723e */ /* 0x000fe400030006ff */
[----:B------:R-:W-:-:S07]  /*138e0*/  F2FP.F16.E4M3.UNPACK_B R9, R9.H1 ;  /* 0x00000009ff09723e */ /* 0x000fce00030006ff */
[C---:B--2---:R-:W-:Y:S08]  /*138f0*/  HMMA.16816.F32 R24, R12.reuse, R8, R24 ;  /* 0x000000080c18723c */ /* 0x044ff00000001818 */
        /* <DEDUP_REMOVED lines=9> */
[----:B------:R-:W3:Y:S04]  /*13990*/  LDL.LU.64 R24, [R1+0xde8] ;  /* 0x000de80001187983 */ /* 0x000ee80000300a00 */
[----:B------:R-:W-:Y:S04]  /*139a0*/  STL.64 [R1+0xdb0], R10 ;  /* 0x000db00a01007387 */ /* 0x000fe80000100a00 */
[----:B------:R0:W-:Y:S04]  /*139b0*/  STL.64 [R1+0xda8], R8 ;  /* 0x000da80801007387 */ /* 0x0001e80000100a00 */
[----:B0-----:R-:W4:Y:S04]  /*139c0*/  LDL.LU R8, [R1+0x410] ;  /* 0x0004100001087983 */ /* 0x001f280000300800 */
[----:B------:R-:W4:Y:S04]  /*139d0*/  LDL.LU R9, [R1+0x414] ;  /* 0x0004140001097983 */ /* 0x000f280000300800 */
[----:B------:R-:W4:Y:S04]  /*139e0*/  LDL.LU R10, [R1+0x418] ;  /* 0x00041800010a7983 */ /* 0x000f280000300800 */
[----:B------:R-:W4:Y:S01]  /*139f0*/  LDL.LU R11, [R1+0x41c] ;  /* 0x00041c00010b7983 */ /* 0x000f220000300800 */
[----:B--2---:R-:W-:-:S02]  /*13a00*/  F2FP.F16.E4M3.UNPACK_B R6, R6.H1 ;  /* 0x00000006ff06723e */ /* 0x004fc400030006ff */
[----:B------:R-:W-:-:S07]  /*13a10*/  F2FP.F16.E4M3.UNPACK_B R7, R7.H1 ;  /* 0x00000007ff07723e */ /* 0x000fce00030006ff */
[----:B---3--:R-:W-:-:S15]  /*13a20*/  HMMA.16816.F32 R24, R12, R6, R24 ;  /* 0x000000060c18723c */ /* 0x008fde0000001818 */
[----:B------:R-:W-:-:S04]  /*13a30*/  NOP ;  /* 0x0000000000007918 */ /* 0x000fc80000000000 */
[----:B------:R-:W-:Y:S04]  /*13a40*/  STL.64 [R1+0x170], R24 ;  /* 0x0001701801007387 */ /* 0x000fe80000100a00 */
[----:B------:R0:W-:Y:S04]  /*13a50*/  STL.64 [R1+0x178], R26 ;  /* 0x0001781a01007387 */ /* 0x0001e80000100a00 */
[----:B0-----:R-:W2:Y:S04]  /*13a60*/  LDL.LU.64 R26, [R1+0xde0] ;  /* 0x000de000011a7983 */ /* 0x001ea80000300a00 */
[----:B------:R-:W2:Y:S01]  /*13a70*/  LDL.LU.64 R24, [R1+0xdd8] ;  /* 0x000dd80001187983 */ /* 0x000ea20000300a00 */
[----:B------:R-:W-:-:S02]  /*13a80*/  F2FP.F16.E4M3.UNPACK_B R4, R4.H1 ;  /* 0x00000004ff04723e */ /* 0x000fc400030006ff */
[----:B------:R-:W-:-:S07]  /*13a90*/  F2FP.F16.E4M3.UNPACK_B R5, R5.H1 ;  /* 0x00000005ff05723e */ /* 0x000fce00030006ff */
[----:B--2---:R-:W-:-:S15]  /*13aa0*/  HMMA.16816.F32 R24, R12, R4, R24 ;  /* 0x000000040c18723c */ /* 0x004fde0000001818 */
[----:B------:R-:W-:-:S04]  /*13ab0*/  NOP ;  /* 0x0000000000007918 */ /* 0x000fc80000000000 */
[----:B------:R-:W-:Y:S04]  /*13ac0*/  STL.64 [R1+0x420], R24 ;  /* 0x0004201801007387 */ /* 0x000fe80000100a00 */
[----:B------:R0:W-:Y:S04]  /*13ad0*/  STL.64 [R1+0x428], R26 ;  /* 0x0004281a01007387 */ /* 0x0001e80000100a00 */
[----:B0-----:R-:W2:Y:S04]  /*13ae0*/  LDL.LU R26, [R1+0xdd0] ;  /* 0x000dd000011a7983 */ /* 0x001ea80000300800 */
[----:B------:R-:W2:Y:S04]  /*13af0*/  LDL.LU.64 R24, [R1+0xdc8] ;  /* 0x000dc80001187983 */ /* 0x000ea80000300a00 */
[----:B------:R-:W-:Y:S04]  /*13b00*/  STL.64 [R1+0xda0], R6 ;  /* 0x000da00601007387 */ /* 0x000fe80000100a00 */
[----:B------:R0:W-:Y:S04]  /*13b10*/  STL.64 [R1+0xd98], R4 ;  /* 0x000d980401007387 */ /* 0x0001e80000100a00 */
[----:B0-----:R-:W3:Y:S04]  /*13b20*/  LDL.LU R4, [R1+0x160] ;  /* 0x0001600001047983 */ /* 0x001ee80000300800 */
[----:B------:R-:W3:Y:S04]  /*13b30*/  LDL.LU R5, [R1+0x164] ;  /* 0x0001640001057983 */ /* 0x000ee80000300800 */
[----:B------:R-:W3:Y:S04]  /*13b40*/  LDL.LU R6, [R1+0x168] ;  /* 0x0001680001067983 */ /* 0x000ee80000300800 */
[----:B------:R-:W3:Y:S01]  /*13b50*/  LDL.LU R7, [R1+0x16c] ;  /* 0x00016c0001077983 */ /* 0x000ee20000300800 */
[----:B------:R-:W-:-:S02]  /*13b60*/  F2FP.F16.E4M3.UNPACK_B R2, R2.H1 ;  /* 0x00000002ff02723e */ /* 0x000fc400030006ff */
[----:B------:R-:W-:Y:S01]  /*13b70*/  F2FP.F16.E4M3.UNPACK_B R3, R3.H1 ;  /* 0x00000003ff03723e */ /* 0x000fe200030006ff */
[----:B------:R-:W-:-:S04]  /*13b80*/  IMAD R27, R23, 0x100, R0 ;  /* 0x00000100171b7824 */ /* 0x000fc800078e0200 */
[----:B------:R-:W-:Y:S01]  /*13b90*/  STL [R1+0xd70], R3 ;  /* 0x000d700301007387 */ /* 0x000fe20000100800 */
[----:B--2---:R-:W-:Y:S02]  /*13ba0*/  IMAD R24, R24, 0x100, R26 ;  /* 0x0000010018187824 */ /* 0x004fe400078e021a */
[----:B------:R-:W-:Y:S02]  /*13bb0*/  IMAD R25, R28, 0x100, R25 ;  /* 0x000001001c197824 */ /* 0x000fe400078e0219 */
[----:B----4-:R-:W-:Y:S01]  /*13bc0*/  IMAD R26, R22, 0x100, R29 ;  /* 0x00000100161a7824 */ /* 0x010fe200078e021d */
[----:B---3--:R-:W-:Y:S01]  /*13bd0*/  HMMA.16816.F32 R4, R12, R2, R4 ;  /* 0x000000020c04723c */ /* 0x008fe20000001804 */
[----:B------:R-:W-:Y:S02]  /*13be0*/  F2FP.F16.E4M3.UNPACK_B R12, R24 ;  /* 0x00000018ff0c723e */ /* 0x000fe400020006ff */
[----:B------:R-:W-:Y:S02]  /*13bf0*/  F2FP.F16.E4M3.UNPACK_B R13, R25 ;  /* 0x00000019ff0d723e */ /* 0x000fe400020006ff */
[----:B------:R-:W-:-:S02]  /*13c00*/  F2FP.F16.E4M3.UNPACK_B R14, R26 ;  /* 0x0000001aff0e723e */ /* 0x000fc400020006ff */
[----:B------:R-:W-:-:S12]  /*13c10*/  F2FP.F16.E4M3.UNPACK_B R15, R27 ;  /* 0x0000001bff0f723e */ /* 0x000fd800020006ff */
[----:B------:R-:W-:Y:S04]  /*13c20*/  STL.64 [R1+0x160], R4 ;  /* 0x0001600401007387 */ /* 0x000fe80000100a00 */
[----:B------:R0:W-:Y:S02]  /*13c30*/  STL.64 [R1+0x168], R6 ;  /* 0x0001680601007387 */ /* 0x0001e40000100a00 */
[----:B0-----:R-:W-:Y:S02]  /*13c40*/  HMMA.16816.F32 R4, R12, R20, R8 ;  /* 0x000000140c04723c */ /* 0x001fe40000001808 */
[----:B------:R-:W2:-:S15]  /*13c50*/  LDL.LU R8, [R1+0x3f0] ;  /* 0x0003f00001087983 */ /* 0x000e9e0000300800 */
[----:B------:R-:W-:Y:S02]  /*13c60*/  NOP ;  /* 0x0000000000007918 */ /* 0x000fe40000000000 */
[----:B------:R-:W-:Y:S04]  /*13c70*/  STL.64 [R1+0x410], R4 ;  /* 0x0004100401007387 */ /* 0x000fe80000100a00 */
[----:B------:R-:W-:Y:S04]  /*13c80*/  STL.64 [R1+0x418], R6 ;  /* 0x0004180601007387 */ /* 0x000fe80000100a00 */
[----:B------:R-:W2:Y:S04]  /*13c90*/  LDL.LU R9, [R1+0x3f4] ;  /* 0x0003f40001097983 */ /* 0x000ea80000300800 */
[----:B------:R-:W3:Y:S04]  /*13ca0*/  LDL.LU R10, [R1+0x3f8] ;  /* 0x0003f800010a7983 */ /* 0x000ee80000300800 */
[----:B------:R-:W3:Y:S04]  /*13cb0*/  LDL.LU R11, [R1+0x3fc] ;  /* 0x0003fc00010b7983 */ /* 0x000ee80000300800 */
[----:B---3--:R-:W-:Y:S04]  /*13cc0*/  STL.64 [R1+0xdc0], R10 ;  /* 0x000dc00a01007387 */ /* 0x008fe80000100a00 */
[----:B--2---:R0:W-:Y:S04]  /*13cd0*/  STL.64 [R1+0xdb8], R8 ;  /* 0x000db80801007387 */ /* 0x0041e80000100a00 */
[----:B0-----:R-:W2:Y:S04]  /*13ce0*/  LDL.LU R8, [R1+0x400] ;  /* 0x0004000001087983 */ /* 0x001ea80000300800 */
[----:B------:R-:W2:Y:S04]  /*13cf0*/  LDL.LU R9, [R1+0x404] ;  /* 0x0004040001097983 */ /* 0x000ea80000300800 */
[----:B------:R-:W2:Y:S04]  /*13d00*/  LDL.LU R10, [R1+0x408] ;  /* 0x00040800010a7983 */ /* 0x000ea80000300800 */
[----:B------:R-:W2:Y:S04]  /*13d10*/  LDL.LU R11, [R1+0x40c] ;  /* 0x00040c00010b7983 */ /* 0x000ea80000300800 */
[----:B------:R-:W3:Y:S04]  /*13d20*/  LDL.LU R4, [R1+0x3e0] ;  /* 0x0003e00001047983 */ /* 0x000ee80000300800 */
        /* <DEDUP_REMOVED lines=8> */
[----:B--2---:R-:W-:Y:S04]  /*13db0*/  STL.64 [R1+0xd80], R26 ;  /* 0x000d801a01007387 */ /* 0x004fe80000100a00 */
[----:B------:R0:W-:Y:S04]  /*13dc0*/  STL.64 [R1+0xd78], R24 ;  /* 0x000d781801007387 */ /* 0x0001e80000100a00 */
[----:B0-----:R-:W2:Y:S04]  /*13dd0*/  LDL.LU R24, [R1+0x3b0] ;  /* 0x0003b00001187983 */ /* 0x001ea80000300800 */
[----:B------:R-:W2:Y:S04]  /*13de0*/  LDL.LU R25, [R1+0x3b4] ;  /* 0x0003b40001197983 */ /* 0x000ea80000300800 */
[----:B------:R-:W2:Y:S04]  /*13df0*/  LDL.LU R26, [R1+0x3b8] ;  /* 0x0003b800011a7983 */ /* 0x000ea80000300800 */
[----:B------:R-:W2:Y:S01]  /*13e00*/  LDL.LU R27, [R1+0x3bc] ;  /* 0x0003bc00011b7983 */ /* 0x000ea20000300800 */
[C---:B------:R-:W-:Y:S03]  /*13e10*/  HMMA.16816.F32 R8, R12.reuse, R18, R8 ;  /* 0x000000120c08723c */ /* 0x040fe60000001808 */
[----:B--2---:R-:W-:Y:S04]  /*13e20*/  STL.64 [R1+0xd90], R26 ;  /* 0x000d901a01007387 */ /* 0x004fe80000100a00 */
[----:B------:R0:W-:Y:S04]  /*13e30*/  STL.64 [R1+0xd88], R24 ;  /* 0x000d881801007387 */ /* 0x0001e80000100a00 */
[----:B0-----:R-:W2:Y:S04]  /*13e40*/  LDL.LU R24, [R1+0x3c0] ;  /* 0x0003c00001187983 */ /* 0x001ea80000300800 */
[----:B------:R-:W2:Y:S04]  /*13e50*/  LDL.LU R25, [R1+0x3c4] ;  /* 0x0003c40001197983 */ /* 0x000ea80000300800 */
[----:B------:R-:W2:Y:S04]  /*13e60*/  LDL.LU R26, [R1+0x3c8] ;  /* 0x0003c800011a7983 */ /* 0x000ea80000300800 */
[----:B------:R-:W2:Y:S04]  /*13e70*/  LDL.LU R27, [R1+0x3cc] ;  /* 0x0003cc00011b7983 */ /* 0x000ea80000300800 */
[----:B------:R-:W2:Y:S04]  /*13e80*/  LDL.LU R28, [R1+0x810] ;  /* 0x00081000011c7983 */ /* 0x000ea80000300800 */
[----:B------:R-:W2:Y:S04]  /*13e90*/  LDL.LU R29, [R1+0x81c] ;  /* 0x00081c00011d7983 */ /* 0x000ea80000300800 */
[----:B------:R-:W2:Y:S04]  /*13ea0*/  LDL.LU R0, [R1+0x818] ;  /* 0x0008180001007983 */ /* 0x000ea80000300800 */
[----:B------:R0:W-:Y:S04]  /*13eb0*/  STL.64 [R1+0xd68], R20 ;  /* 0x000d681401007387 */ /* 0x0001e80000100a00 */
[----:B0-----:R-:W2:Y:S04]  /*13ec0*/  LDL.LU R20, [R1+0x150] ;  /* 0x0001500001147983 */ /* 0x001ea80000300800 */
[----:B------:R-:W2:Y:S04]  /*13ed0*/  LDL.LU R21, [R1+0x154] ;  /* 0x0001540001157983 */ /* 0x000ea80000300800 */
[----:B------:R-:W2:Y:S04]  /*13ee0*/  LDL.LU R22, [R1+0x158] ;  /* 0x0001580001167983 */ /* 0x000ea80000300800 */
[----:B------:R-:W2:Y:S04]  /*13ef0*/  LDL.LU R23, [R1+0x15c] ;  /* 0x00015c0001177983 */ /* 0x000ea80000300800 */
        /* <DEDUP_REMOVED lines=8> */
[----:B0-----:R-:W3:Y:S04]  /*13f80*/  LDL.LU.64 R10, [R1+0xdb0] ;  /* 0x000db000010a7983 */ /* 0x001ee80000300a00 */
[----:B------:R-:W2:Y:S04]  /*13f90*/  LDL.LU.64 R8, [R1+0xda8] ;  /* 0x000da80001087983 */ /* 0x000ea80000300a00 */
[----:B------:R-:W-:Y:S04]  /*13fa0*/  STL.64 [R1+0xd60], R18 ;  /* 0x000d601201007387 */ /* 0x000fe80000100a00 */
[----:B------:R0:W-:Y:S04]  /*13fb0*/  STL.64 [R1+0xd58], R16 ;  /* 0x000d581001007387 */ /* 0x0001e80000100a00 */
[----:B0-----:R-:W2:Y:S04]  /*13fc0*/  LDL.LU R16, [R1+0x3d0] ;  /* 0x0003d00001107983 */ /* 0x001ea80000300800 */
[----:B------:R-:W2:Y:S04]  /*13fd0*/  LDL.LU R17, [R1+0x3d4] ;  /* 0x0003d40001117983 */ /* 0x000ea80000300800 */
[----:B------:R-:W2:Y:S04]  /*13fe0*/  LDL.LU R18, [R1+0x3d8] ;  /* 0x0003d80001127983 */ /* 0x000ea80000300800 */
[----:B------:R-:W2:Y:S01]  /*13ff0*/  LDL.LU R19, [R1+0x3dc] ;  /* 0x0003dc0001137983 */ /* 0x000ea20000300800 */
[----:B---3--:R-:W-:-:S15]  /*14000*/  HMMA.16816.F32 R4, R12, R10, R4 ;  /* 0x0000000a0c04723c */ /* 0x008fde0000001804 */
        /* <DEDUP_REMOVED lines=8> */
[----:B0-----:R-:W3:Y:S04]  /*14090*/  LDL.LU R16, [R1+0x3a0] ;  /* 0x0003a00001107983 */ /* 0x001ee80000300800 */
[----:B------:R-:W3:Y:S04]  /*140a0*/  LDL.LU R17, [R1+0x3a4] ;  /* 0x0003a40001117983 */ /* 0x000ee80000300800 */
[----:B-1----:R-:W3:Y:S04]  /*140b0*/  LDL.LU R18, [R1+0x3a8] ;  /* 0x0003a80001127983 */ /* 0x002ee80000300800 */
[----:B------:R-:W3:Y:S04]  /*140c0*/  LDL.LU R19, [R1+0x3ac] ;  /* 0x0003ac0001137983 */ /* 0x000ee80000300800 */
[----:B------:R-:W-:Y:S04]  /*140d0*/  STL.64 [R1+0xd40], R10 ;  /* 0x000d400a01007387 */ /* 0x000fe80000100a00 */
[----:B------:R0:W-:Y:S04]  /*140e0*/  STL.64 [R1+0xd38], R8 ;  /* 0x000d380801007387 */ /* 0x0001e80000100a00 */
[----:B0-----:R-:W3:Y:S04]  /*140f0*/  LDL.LU R8, [R1+0x380] ;  /* 0x0003800001087983 */ /* 0x001ee80000300800 */
[----:B------:R-:W3:Y:S04]  /*14100*/  LDL.LU R9, [R1+0x384] ;  /* 0x0003840001097983 */ /* 0x000ee80000300800 */
[----:B------:R-:W3:Y:S04]  /*14110*/  LDL.LU R10, [R1+0x388] ;  /* 0x00038800010a7983 */ /* 0x000ee80000300800 */
[----:B------:R-:W3:Y:S01]  /*14120*/  LDL.LU R11, [R1+0x38c] ;  /* 0x00038c00010b7983 */ /* 0x000ee20000300800 */
[C---:B--2---:R-:W-:Y:S03]  /*14130*/  HMMA.16816.F32 R24, R12.reuse, R6, R24 ;  /* 0x000000060c18723c */ /* 0x044fe60000001818 */
[----:B---3--:R-:W-:Y:S04]  /*14140*/  STL.64 [R1+0xd50], R10 ;  /* 0x000d500a01007387 */ /* 0x008fe80000100a00 */
[----:B------:R0:W-:Y:S04]  /*14150*/  STL.64 [R1+0xd48], R8 ;  /* 0x000d480801007387 */ /* 0x0001e80000100a00 */
[----:B0-----:R-:W2:Y:S04]  /*14160*/  LDL.LU R8, [R1+0x390] ;  /* 0x0003900001087983 */ /* 0x001ea80000300800 */
[----:B------:R-:W2:Y:S04]  /*14170*/  LDL.LU R9, [R1+0x394] ;  /* 0x0003940001097983 */ /* 0x000ea80000300800 */
[----:B------:R-:W2:Y:S04]  /*14180*/  LDL.LU R10, [R1+0x398] ;  /* 0x00039800010a7983 */ /* 0x000ea80000300800 */
[----:B------:R-:W2:Y:S04]  /*14190*/  LDL.LU R11, [R1+0x39c] ;  /* 0x00039c00010b7983 */ /* 0x000ea80000300800 */
        /* <DEDUP_REMOVED lines=8> */
[----:B0-----:R-:W3:Y:S04]  /*14220*/  LDL.LU.64 R26, [R1+0xd80] ;  /* 0x000d8000011a7983 */ /* 0x001ee80000300a00 */
[----:B------:R-:W4:Y:S02]  /*14230*/  LDL.LU.64 R24, [R1+0xd78] ;  /* 0x000d780001187983 */ /* 0x000f240000300a00 */
[----:B----4-:R-:W-:-:S02]  /*14240*/  IMAD R24, R24, 0x100, R3 ;  /* 0x0000010018187824 */ /* 0x010fc400078e0203 */
[----:B------:R-:W4:Y:S01]  /*14250*/  LDL.LU R3, [R1+0xd70] ;  /* 0x000d700001037983 */ /* 0x000f220000300800 */
[----:B---3--:R-:W-:Y:S02]  /*14260*/  IMAD R25, R25, 0x100, R27 ;  /* 0x0000010019197824 */ /* 0x008fe400078e021b */
[----:B------:R-:W-:Y:S02]  /*14270*/  IMAD R26, R28, 0x100, R26 ;  /* 0x000001001c1a7824 */ /* 0x000fe400078e021a */
[----:B------:R-:W-:Y:S01]  /*14280*/  IMAD R27, R0, 0x100, R29 ;  /* 0x00000100001b7824 */ /* 0x000fe200078e021d */
[----:B----4-:R-:W-:Y:S01]  /*14290*/  HMMA.16816.F32 R12, R12, R2, R20 ;  /* 0x000000020c0c723c */ /* 0x010fe20000001814 */
[----:B------:R-:W3:Y:S04]  /*142a0*/  LDL.LU.64 R20, [R1+0xd68] ;  /* 0x000d680001147983 */ /* 0x000ee80000300a00 */
[----:B------:R-:W-:Y:S04]  /*142b0*/  STL [R1+0xd10], R2 ;  /* 0x000d100201007387 */ /* 0x000fe80000100800 */
[----:B------:R-:W-:Y:S10]  /*142c0*/  STL [R1+0xd0c], R3 ;  /* 0x000d0c0301007387 */ /* 0x000ff40000100800 */
[----:B------:R0:W-:Y:S04]  /*142d0*/  STL.64 [R1+0x150], R12 ;  /* 0x0001500c01007387 */ /* 0x0001e80000100a00 */
[----:B------:R1:W-:Y:S04]  /*142e0*/  STL.64 [R1+0x158], R14 ;  /* 0x0001580e01007387 */ /* 0x0003e80000100a00 */
[----:B------:R-:W4:Y:S01]  /*142f0*/  LDL.LU R0, [R1+0x844] ;  /* 0x0008440001007983 */ /* 0x000f220000300800 */
[----:B0-----:R-:W-:-:S03]  /*14300*/  F2FP.F16.E4M3.UNPACK_B R12, R24 ;  /* 0x00000018ff0c723e */ /* 0x001fc600020006ff */
[----:B------:R-:W2:Y:S01]  /*14310*/  LDL.LU R23, [R1+0x840] ;  /* 0x0008400001177983 */ /* 0x000ea20000300800 */
[----:B------:R-:W-:Y:S02]  /*14320*/  F2FP.F16.E4M3.UNPACK_B R13, R25 ;  /* 0x00000019ff0d723e */ /* 0x000fe400020006ff */
[----:B-1----:R-:W-:Y:S01]  /*14330*/  F2FP.F16.E4M3.UNPACK_B R14, R26 ;  /* 0x0000001aff0e723e */ /* 0x002fe200020006ff */
[----:B------:R-:W2:Y:S01]  /*14340*/  LDL.LU R24, [R1+0x360] ;  /* 0x0003600001187983 */ /* 0x000ea20000300800 */
[----:B------:R-:W-:-:S03]  /*14350*/  F2FP.F16.E4M3.UNPACK_B R15, R27 ;  /* 0x0000001bff0f723e */ /* 0x000fc600020006ff */
[----:B------:R-:W2:Y:S04]  /*14360*/  LDL.LU R25, [R1+0x364] ;  /* 0x0003640001197983 */ /* 0x000ea80000300800 */
[----:B------:R-:W4:Y:S04]  /*14370*/  LDL.LU R26, [R1+0x368] ;  /* 0x00036800011a7983 */ /* 0x000f280000300800 */
[----:B------:R-:W4:Y:S01]  /*14380*/  LDL.LU R27, [R1+0x36c] ;  /* 0x00036c00011b7983 */ /* 0x000f220000300800 */
[----:B---3--:R-:W-:-:S15]  /*14390*/  HMMA.16816.F32 R16, R12, R20, R16 ;  /* 0x000000140c10723c */ /* 0x008fde0000001810 */
[----:B------:R-:W-:-:S04]  /*143a0*/  NOP ;  /* 0x0000000000007918 */ /* 0x000fc80000000000 */
[----:B------:R-:W-:Y:S04]  /*143b0*/  STL.64 [R1+0x3a0], R16 ;  /* 0x0003a01001007387 */ /* 0x000fe80000100a00 */
[----:B------:R0:W-:Y:S04]  /*143c0*/  STL.64 [R1+0x3a8], R18 ;  /* 0x0003a81201007387 */ /* 0x0001e80000100a00 */
[----:B0-----:R-:W3:Y:S04]  /*143d0*/  LDL.LU.64 R18, [R1+0xd60] ;  /* 0x000d600001127983 */ /* 0x001ee80000300a00 */
[----:B------:R-:W4:Y:S04]  /*143e0*/  LDL.LU.64 R16, [R1+0xd58] ;  /* 0x000d580001107983 */ /* 0x000f280000300a00 */
[----:B--2---:R-:W-:Y:S04]  /*143f0*/  STL [R1+0xd08], R23 ;  /* 0x000d081701007387 */ /* 0x004fe80000100800 */
[----:B------:R0:W-:Y:S04]  /*14400*/  STL.64 [R1+0xd00], R20 ;  /* 0x000d001401007387 */ /* 0x0001e80000100a00 */
[----:B0-----:R-:W2:Y:S04]  /*14410*/  LDL.LU R20, [R1+0x370] ;  /* 0x0003700001147983 */ /* 0x001ea80000300800 */
[----:B------:R-:W2:Y:S04]  /*14420*/  LDL.LU R21, [R1+0x374] ;  /* 0x0003740001157983 */ /* 0x000ea80000300800 */
[----:B------:R-:W2:Y:S04]  /*14430*/  LDL.LU R22, [R1+0x378] ;  /* 0x0003780001167983 */ /* 0x000ea80000300800 */
[----:B------:R-:W2:Y:S01]  /*14440*/  LDL.LU R23, [R1+0x37c] ;  /* 0x00037c0001177983 */ /* 0x000ea20000300800 */
[----:B---3--:R-:W-:-:S15]  /*14450*/  HMMA.16816.F32 R8, R12, R18, R8 ;  /* 0x000000120c08723c */ /* 0x008fde0000001808 */
[----:B------:R-:W-:-:S04]  /*14460*/  NOP ;  /* 0x0000000000007918 */ /* 0x000fc80000000000 */
[----:B------:R-:W-:Y:S04]  /*14470*/  STL.64 [R1+0x390], R8 ;  /* 0x0003900801007387 */ /* 0x000fe80000100a00 */
[----:B------:R0:W-:Y:S04]  /*14480*/  STL.64 [R1+0x398], R10 ;  /* 0x0003980a01007387 */ /* 0x0001e80000100a00 */
[----:B0-----:R-:W4:Y:S04]  /*14490*/  LDL.LU.64 R10, [R1+0xd50] ;  /* 0x000d5000010a7983 */ /* 0x001f280000300a00 */
[----:B------:R-:W4:Y:S02]  /*144a0*/  LDL.LU.64 R8, [R1+0xd48] ;  /* 0x000d480001087983 */ /* 0x000f240000300a00 */
[----:B----4-:R-:W-:-:S15]  /*144b0*/  HMMA.16816.F32 R8, R12, R16, R8 ;  /* 0x000000100c08723c */ /* 0x010fde0000001808 */
[----:B------:R-:W-:-:S04]  /*144c0*/  NOP ;  /* 0x0000000000007918 */ /* 0x000fc80000000000 */
[----:B------:R-:W-:Y:S04]  /*144d0*/  STL.64 [R1+0x380], R8 ;  /* 0x0003800801007387 */ /* 0x000fe80000100a00 */
[----:B------:R0:W-:Y:S04]  /*144e0*/  STL.64 [R1+0x388], R10 ;  /* 0x0003880a01007387 */ /* 0x0001e80000100a00 */
[----:B0-----:R-:W2:Y:S04]  /*144f0*/  LDL.LU.64 R10, [R1+0xd40] ;  /* 0x000d4000010a7983 */ /* 0x001ea80000300a00 */
[----:B------:R-:W3:Y:S04]  /*14500*/  LDL.LU.64 R8, [R1+0xd38] ;  /* 0x000d380001087983 */ /* 0x000ee80000300a00 */
[----:B------:R-:W-:Y:S04]  /*14510*/  STL.64 [R1+0xcf8], R18 ;  /* 0x000cf81201007387 */ /* 0x000fe80000100a00 */
[----:B------:R3:W-:Y:S01]  /*14520*/  STL.64 [R1+0xcf0], R16 ;  /* 0x000cf01001007387 */ /* 0x0007e20000100a00 */
[C---:B--2---:R-:W-:Y:S08]  /*14530*/  HMMA.16816.F32 R20, R12.reuse, R10, R20 ;  /* 0x0000000a0c14723c */ /* 0x044ff00000001814 */
[C---:B---3--:R-:W-:Y:S11]  /*14540*/  HMMA.16816.F32 R16, R12.reuse, R8, R24 ;  /* 0x000000080c10723c */ /* 0x048ff60000001818 */
[----:B------:R0:W-:Y:S04]  /*14550*/  STL.64 [R1+0x370], R20 ;  /* 0x0003701401007387 */ /* 0x0001e80000100a00 */
[----:B------:R1:W-:Y:S04]  /*14560*/  STL.64 [R1+0x378], R22 ;  /* 0x0003781601007387 */ /* 0x0003e80000100a00 */
[----:B0-----:R-:W2:Y:S04]  /*14570*/  LDL.LU R20, [R1+0x140] ;  /* 0x0001400001147983 */ /* 0x001ea80000300800 */
[----:B------:R-:W-:Y:S04]  /*14580*/  STL.64 [R1+0x360], R16 ;  /* 0x0003601001007387 */ /* 0x000fe80000100a00 */
[----:B------:R-:W-:Y:S04]  /*14590*/  STL.64 [R1+0x368], R18 ;  /* 0x0003681201007387 */ /* 0x000fe80000100a00 */
[----:B------:R-:W2:Y:S04]  /*145a0*/  LDL.LU R21, [R1+0x144] ;  /* 0x0001440001157983 */ /* 0x000ea80000300800 */
[----:B-1----:R-:W3:Y:S04]  /*145b0*/  LDL.LU R22, [R1+0x148] ;  /* 0x0001480001167983 */ /* 0x002ee80000300800 */
[----:B------:R-:W3:Y:S04]  /*145c0*/  LDL.LU R23, [R1+0x14c] ;  /* 0x00014c0001177983 */ /* 0x000ee80000300800 */
[----:B---3--:R-:W-:Y:S04]  /*145d0*/  STL.64 [R1+0xd20], R22 ;  /* 0x000d201601007387 */ /* 0x008fe80000100a00 */
[----:B--2---:R0:W-:Y:S04]  /*145e0*/  STL.64 [R1+0xd18], R20 ;  /* 0x000d181401007387 */ /* 0x0041e80000100a00 */
[----:B0-----:R-:W2:Y:S04]  /*145f0*/  LDL.LU R20, [R1+0x340] ;  /* 0x0003400001147983 */ /* 0x001ea80000300800 */
        /* <DEDUP_REMOVED lines=11> */
[----:B------:R-:W4:Y:S04]  /*146b0*/  LDL.LU R3, [R1+0x82c] ;  /* 0x00082c0001037983 */ /* 0x000f280000300800 */
[----:B------:R-:W4:Y:S04]  /*146c0*/  LDL.LU R25, [R1+0x828] ;  /* 0x0008280001197983 */ /* 0x000f280000300800 */
[----:B------:R-:W3:Y:S04]  /*146d0*/  LDL.LU R27, [R1+0x834] ;  /* 0x00083400011b7983 */ /* 0x000ee80000300800 */
[----:B------:R-:W3:Y:S04]  /*146e0*/  LDL.LU R26, [R1+0x830] ;  /* 0x00083000011a7983 */ /* 0x000ee80000300800 */
[----:B------:R-:W3:Y:S04]  /*146f0*/  LDL.LU R28, [R1+0x83c] ;  /* 0x00083c00011c7983 */ /* 0x000ee80000300800 */
[----:B------:R-:W3:Y:S04]  /*14700*/  LDL.LU R29, [R1+0x838] ;  /* 0x00083800011d7983 */ /* 0x000ee80000300800 */
[----:B------:R-:W-:Y:S04]  /*14710*/  STL.64 [R1+0xcd8], R10 ;  /* 0x000cd80a01007387 */ /* 0x000fe80000100a00 */
[----:B------:R0:W-:Y:S04]  /*14720*/  STL.64 [R1+0xcd0], R8 ;  /* 0x000cd00801007387 */ /* 0x0001e80000100a00 */
[----:B0-----:R-:W3:Y:S04]  /*14730*/  LDL.LU R8, [R1+0x310] ;  /* 0x0003100001087983 */ /* 0x001ee80000300800 */
[----:B------:R-:W3:Y:S04]  /*14740*/  LDL.LU R9, [R1+0x314] ;  /* 0x0003140001097983 */ /* 0x000ee80000300800 */
[----:B------:R-:W3:Y:S04]  /*14750*/  LDL.LU R10, [R1+0x318] ;  /* 0x00031800010a7983 */ /* 0x000ee80000300800 */
[----:B------:R-:W3:Y:S04]  /*14760*/  LDL.LU R11, [R1+0x31c] ;  /* 0x00031c00010b7983 */ /* 0x000ee80000300800 */
[----:B------:R-:W4:Y:S04]  /*14770*/  LDL.LU R16, [R1+0x330] ;  /* 0x0003300001107983 */ /* 0x000f280000300800 */
[----:B------:R-:W4:Y:S04]  /*14780*/  LDL.LU R17, [R1+0x334] ;  /* 0x0003340001117983 */ /* 0x000f280000300800 */
[----:B------:R-:W4:Y:S04]  /*14790*/  LDL.LU R18, [R1+0x338] ;  /* 0x0003380001127983 */ /* 0x000f280000300800 */
[----:B------:R-:W4:Y:S01]  /*147a0*/  LDL.LU R19, [R1+0x33c] ;  /* 0x00033c0001137983 */ /* 0x000f220000300800 */
        /* <DEDUP_REMOVED lines=16> */
[----:B------:R-:W3:Y:S04]  /*148b0*/  LDL.LU.64 R20, [R1+0xd18] ;  /* 0x000d180001147983 */ /* 0x000ee80000300a00 */
[----:B------:R-:W-:Y:S04]  /*148c0*/  STL.64 [R1+0xcb8], R6 ;  /* 0x000cb80601007387 */ /* 0x000fe80000100a00 */
[----:B------:R0:W-:Y:S04]  /*148d0*/  STL.64 [R1+0xcb0], R4 ;  /* 0x000cb00401007387 */ /* 0x0001e80000100a00 */
[----:B0-----:R-:W2:Y:S04]  /*148e0*/  LDL.LU R4, [R1+0x2f0] ;  /* 0x0002f00001047983 */ /* 0x001ea80000300800 */
[----:B------:R-:W2:Y:S04]  /*148f0*/  LDL.LU R5, [R1+0x2f4] ;  /* 0x0002f40001057983 */ /* 0x000ea80000300800 */
[----:B------:R-:W2:Y:S04]  /*14900*/  LDL.LU R6, [R1+0x2f8] ;  /* 0x0002f80001067983 */ /* 0x000ea80000300800 */
[----:B------:R-:W2:Y:S01]  /*14910*/  LDL.LU R7, [R1+0x2fc] ;  /* 0x0002fc0001077983 */ /* 0x000ea20000300800 */
[----:B------:R-:W-:-:S02]  /*14920*/  IMAD R24, R24, 0x100, R2 ;  /* 0x0000010018187824 */ /* 0x000fc400078e0202 */
[----:B----4-:R-:W-:Y:S01]  /*14930*/  IMAD R25, R25, 0x100, R3 ;  /* 0x0000010019197824 */ /* 0x010fe200078e0203 */
[----:B--2---:R-:W-:Y:S04]  /*14940*/  STL.64 [R1+0xcc8], R6 ;  /* 0x000cc80601007387 */ /* 0x004fe80000100a00 */
[----:B------:R0:W-:Y:S04]  /*14950*/  STL.64 [R1+0xcc0], R4 ;  /* 0x000cc00401007387 */ /* 0x0001e80000100a00 */
[----:B0-----:R-:W2:Y:S04]  /*14960*/  LDL.LU R4, [R1+0x300] ;  /* 0x0003000001047983 */ /* 0x001ea80000300800 */
[----:B------:R-:W2:Y:S04]  /*14970*/  LDL.LU R5, [R1+0x304] ;  /* 0x0003040001057983 */ /* 0x000ea80000300800 */
[----:B------:R-:W2:Y:S04]  /*14980*/  LDL.LU R6, [R1+0x308] ;  /* 0x0003080001067983 */ /* 0x000ea80000300800 */
[----:B------:R-:W2:Y:S04]  /*14990*/  LDL.LU R7, [R1+0x30c] ;  /* 0x00030c0001077983 */ /* 0x000ea80000300800 */
[----:B------:R-:W3:Y:S04]  /*149a0*/  LDL.LU R2, [R1+0xd10] ;  /* 0x000d100001027983 */ /* 0x000ee80000300800 */
[----:B------:R-:W3:Y:S01]  /*149b0*/  LDL.LU R3, [R1+0xd0c] ;  /* 0x000d0c0001037983 */ /* 0x000ee20000300800 */
[----:B------:R-:W-:-:S02]  /*149c0*/  IMAD R26, R26, 0x100, R27 ;  /* 0x000001001a1a7824 */ /* 0x000fc400078e021b */
[----:B------:R-:W-:Y:S01]  /*149d0*/  IMAD R27, R29, 0x100, R28 ;  /* 0x000001001d1b7824 */ /* 0x000fe200078e021c */
[----:B---3--:R-:W-:Y:S01]  /*149e0*/  HMMA.16816.F32 R12, R12, R2, R20 ;  /* 0x000000020c0c723c */ /* 0x008fe20000001814 */
[----:B------:R-:W3:Y:S04]  /*149f0*/  LDL.LU R23, [R1+0xd08] ;  /* 0x000d080001177983 */ /* 0x000ee80000300800 */
[----:B------:R-:W4:Y:S04]  /*14a00*/  LDL.LU.64 R20, [R1+0xd00] ;  /* 0x000d000001147983 */ /* 0x000f280000300a00 */
[----:B------:R-:W-:Y:S10]  /*14a10*/  STL [R1+0xcac], R3 ;  /* 0x000cac0301007387 */ /* 0x000ff40000100800 */
[----:B------:R0:W-:Y:S04]  /*14a20*/  STL.64 [R1+0x140], R12 ;  /* 0x0001400c01007387 */ /* 0x0001e80000100a00 */
[----:B------:R1:W-:Y:S01]  /*14a30*/  STL.64 [R1+0x148], R14 ;  /* 0x0001480e01007387 */ /* 0x0003e20000100a00 */
[----:B0-----:R-:W-:-:S02]  /*14a40*/  F2FP.F16.E4M3.UNPACK_B R12, R24 ;  /* 0x00000018ff0c723e */ /* 0x001fc400020006ff */
[----:B------:R-:W-:Y:S01]  /*14a50*/  F2FP.F16.E4M3.UNPACK_B R13, R25 ;  /* 0x00000019ff0d723e */ /* 0x000fe200020006ff */
[----:B------:R-:W2:Y:S01]  /*14a60*/  LDL.LU R24, [R1+0x2d0] ;  /* 0x0002d00001187983 */ /* 0x000ea20000300800 */
[----:B-1----:R-:W-:Y:S02]  /*14a70*/  F2FP.F16.E4M3.UNPACK_B R14, R26 ;  /* 0x0000001aff0e723e */ /* 0x002fe400020006ff */
[----:B------:R-:W-:Y:S01]  /*14a80*/  F2FP.F16.E4M3.UNPACK_B R15, R27 ;  /* 0x0000001bff0f723e */ /* 0x000fe200020006ff */
[----:B------:R-:W2:Y:S04]  /*14a90*/  LDL.LU R25, [R1+0x2d4] ;  /* 0x0002d40001197983 */ /* 0x000ea80000300800 */
[----:B------:R-:W2:Y:S04]  /*14aa0*/  LDL.LU R26, [R1+0x2d8] ;  /* 0x0002d800011a7983 */ /* 0x000ea80000300800 */
[----:B------:R-:W2:Y:S01]  /*14ab0*/  LDL.LU R27, [R1+0x2dc] ;  /* 0x0002dc00011b7983 */ /* 0x000ea20000300800 */
[----:B----4-:R-:W-:-:S15]  /*14ac0*/  HMMA.16816.F32 R16, R12, R20, R16 ;  /* 0x000000140c10723c */ /* 0x010fde0000001810 */
[----:B------:R-:W-:-:S04]  /*14ad0*/  NOP ;  /* 0x0000000000007918 */ /* 0x000fc80000000000 */
[----:B------:R-:W-:Y:S04]  /*14ae0*/  STL.64 [R1+0x330], R16 ;  /* 0x0003301001007387 */ /* 0x000fe80000100a00 */
[----:B------:R0:W-:Y:S04]  /*14af0*/  STL.64 [R1+0x338], R18 ;  /* 0x0003381201007387 */ /* 0x0001e80000100a00 */
[----:B0-----:R-:W4:Y:S04]  /*14b00*/  LDL.LU.64 R18, [R1+0xcf8] ;  /* 0x000cf80001127983 */ /* 0x001f280000300a00 */
[----:B------:R-:W2:Y:S01]  /*14b10*/  LDL.LU.64 R16, [R1+0xcf0] ;  /* 0x000cf00001107983 */ /* 0x000ea20000300a00 */
[----:B----4-:R-:W-:-:S15]  /*14b20*/  HMMA.16816.F32 R8, R12, R18, R8 ;  /* 0x000000120c08723c */ /* 0x010fde0000001808 */
[----:B------:R-:W-:-:S04]  /*14b30*/  NOP ;  /* 0x0000000000007918 */ /* 0x000fc80000000000 */
        /* <DEDUP_REMOVED lines=9> */
[----:B------:R-:W4:Y:S04]  /*14bd0*/  LDL.LU.64 R8, [R1+0xcd0] ;  /* 0x000cd00001087983 */ /* 0x000f280000300a00 */
[----:B------:R-:W-:Y:S04]  /*14be0*/  STL.64 [R1+0xc90], R18 ;  /* 0x000c901201007387 */ /* 0x000fe80000100a00 */
[----:B------:R0:W-:Y:S04]  /*14bf0*/  STL.64 [R1+0xc88], R16 ;  /* 0x000c881001007387 */ /* 0x0001e80000100a00 */
[----:B0-----:R-:W3:Y:S04]  /*14c00*/  LDL.LU R16, [R1+0x2e0] ;  /* 0x0002e00001107983 */ /* 0x001ee80000300800 */
[----:B------:R-:W3:Y:S04]  /*14c10*/  LDL.LU R17, [R1+0x2e4] ;  /* 0x0002e40001117983 */ /* 0x000ee80000300800 */
[----:B------:R-:W3:Y:S04]  /*14c20*/  LDL.LU R18, [R1+0x2e8] ;  /* 0x0002e80001127983 */ /* 0x000ee80000300800 */
[----:B------:R-:W3:Y:S01]  /*14c30*/  LDL.LU R19, [R1+0x2ec] ;  /* 0x0002ec0001137983 */ /* 0x000ee20000300800 */
[----:B--2---:R-:W-:-:S15]  /*14c40*/  HMMA.16816.F32 R4, R12, R10, R4 ;  /* 0x0000000a0c04723c */ /* 0x004fde0000001804 */
        /* <DEDUP_REMOVED lines=9> */
[----:B0-----:R-:W3:Y:S04]  /*14ce0*/  LDL.LU.64 R6, [R1+0xcb8] ;  /* 0x000cb80001067983 */ /* 0x001ee80000300a00 */
[----:B------:R-:W2:Y:S04]  /*14cf0*/  LDL.LU.64 R4, [R1+0xcb0] ;  /* 0x000cb00001047983 */ /* 0x000ea80000300a00 */
[----:B------:R-:W-:Y:S04]  /*14d00*/  STL.64 [R1+0xc70], R10 ;  /* 0x000c700a01007387 */ /* 0x000fe80000100a00 */
[----:B------:R2:W-:Y:S01]  /*14d10*/  STL.64 [R1+0xc68], R8 ;  /* 0x000c680801007387 */ /* 0x0005e20000100a00 */
[C---:B---3--:R-:W-:Y:S08]  /*14d20*/  HMMA.16816.F32 R16, R12.reuse, R6, R16 ;  /* 0x000000060c10723c */ /* 0x048ff00000001810 */
[----:B--2---:R-:W-:Y:S01]  /*14d30*/  HMMA.16816.F32 R8, R12, R4, R24 ;  /* 0x000000040c08723c */ /* 0x004fe20000001818 */
[----:B------:R-:W-:Y:S10]  /*14d40*/  STL.64 [R1+0xc50], R6 ;  /* 0x000c500601007387 */ /* 0x000ff40000100a00 */
[----:B------:R-:W-:Y:S04]  /*14d50*/  STL.64 [R1+0x2e0], R16 ;  /* 0x0002e01001007387 */ /* 0x000fe80000100a00 */
[----:B------:R-:W-:Y:S04]  /*14d60*/  STL.64 [R1+0x2e8], R18 ;  /* 0x0002e81201007387 */ /* 0x000fe80000100a00 */
[----:B------:R0:W-:Y:S04]  /*14d70*/  STL.64 [R1+0xc48], R4 ;  /* 0x000c480401007387 */ /* 0x0001e80000100a00 */
[----:B------:R-:W-:Y:S04]  /*14d80*/  STL.64 [R1+0x2d0], R8 ;  /* 0x0002d00801007387 */ /* 0x000fe80000100a00 */
[----:B------:R-:W-:Y:S04]  /*14d90*/  STL.64 [R1+0x2d8], R10 ;  /* 0x0002d80a01007387 */ /* 0x000fe80000100a00 */
[----:B0-----:R-:W2:Y:S04]  /*14da0*/  LDL.LU R4, [R1+0x280] ;  /* 0x0002800001047983 */ /* 0x001ea80000300800 */
[----:B------:R-:W2:Y:S04]  /*14db0*/  LDL.LU R5, [R1+0x284] ;  /* 0x0002840001057983 */ /* 0x000ea80000300800 */
[----:B------:R-:W3:Y:S04]  /*14dc0*/  LDL.LU R6, [R1+0x288] ;  /* 0x0002880001067983 */ /* 0x000ee80000300800 */
[----:B------:R-:W3:Y:S01]  /*14dd0*/  LDL.LU R7, [R1+0x28c] ;  /* 0x00028c0001077983 */ /* 0x000ee20000300800 */
[----:B------:R-:W-:-:S03]  /*14de0*/  IMAD R24, R23, 0x100, R0 ;  /* 0x0000010017187824 */ /* 0x000fc600078e0200 */
[----:B------:R-:W4:Y:S04]  /*14df0*/  LDL.LU R25, [R1+0x84c] ;  /* 0x00084c0001197983 */ /* 0x000f280000300800 */
[----:B------:R-:W4:Y:S04]  /*14e00*/  LDL.LU R23, [R1+0x848] ;  /* 0x0008480001177983 */ /* 0x000f280000300800 */
[----:B------:R-:W4:Y:S04]  /*14e10*/  LDL.LU R3, [R1+0x854] ;  /* 0x0008540001037983 */ /* 0x000f280000300800 */
[----:B------:R-:W4:Y:S04]  /*14e20*/  LDL.LU R26, [R1+0x850] ;  /* 0x00085000011a7983 */ /* 0x000f280000300800 */
[----:B------:R-:W4:Y:S04]  /*14e30*/  LDL.LU R22, [R1+0x85c] ;  /* 0x00085c0001167983 */ /* 0x000f280000300800 */
[----:B------:R-:W4:Y:S04]  /*14e40*/  LDL.LU R27, [R1+0x858] ;  /* 0x00085800011b7983 */ /* 0x000f280000300800 */
        /* <DEDUP_REMOVED lines=10> */
[----:B------:R-:W3:Y:S04]  /*14ef0*/  LDL.LU R6, [R1+0x2b8] ;  /* 0x0002b80001067983 */ /* 0x000ee80000300800 */
[----:B------:R-:W3:Y:S01]  /*14f00*/  LDL.LU R7, [R1+0x2bc] ;  /* 0x0002bc0001077983 */ /* 0x000ee20000300800 */
[----:B----4-:R-:W-:-:S02]  /*14f10*/  IMAD R25, R23, 0x100, R25 ;  /* 0x0000010017197824 */ /* 0x010fc400078e0219 */
[----:B------:R-:W-:Y:S01]  /*14f20*/  IMAD R26, R26, 0x100, R3 ;  /* 0x000001001a1a7824 */ /* 0x000fe200078e0203 */
        /* <DEDUP_REMOVED lines=11> */
[----:B------:R-:W4:Y:S04]  /*14fe0*/  LDL.LU R9, [R1+0x2a4] ;  /* 0x0002a40001097983 */ /* 0x000f280000300800 */
[----:B------:R-:W4:Y:S04]  /*14ff0*/  LDL.LU R10, [R1+0x2a8] ;  /* 0x0002a800010a7983 */ /* 0x000f280000300800 */
[----:B------:R-:W4:Y:S04]  /*15000*/  LDL.LU R11, [R1+0x2ac] ;  /* 0x0002ac00010b7983 */ /* 0x000f280000300800 */
[----:B------:R-:W2:Y:S04]  /*15010*/  LDL.LU R28, [R1+0x870] ;  /* 0x00087000011c7983 */ /* 0x000ea80000300800 */
[----:B------:R-:W2:Y:S04]  /*15020*/  LDL.LU R29, [R1+0x87c] ;  /* 0x00087c00011d7983 */ /* 0x000ea80000300800 */
[----:B------:R-:W2:Y:S04]  /*15030*/  LDL.LU R0, [R1+0x878] ;  /* 0x0008780001007983 */ /* 0x000ea80000300800 */
[----:B------:R-:W2:Y:S04]  /*15040*/  LDL.LU R23, [R1+0x864] ;  /* 0x0008640001177983 */ /* 0x000ea80000300800 */
[----:B------:R-:W2:Y:S01]  /*15050*/  LDL.LU R3, [R1+0xcac] ;  /* 0x000cac0001037983 */ /* 0x000ea20000300800 */
[----:B------:R-:W-:-:S03]  /*15060*/  IMAD R27, R27, 0x100, R22 ;  /* 0x000001001b1b7824 */ /* 0x000fc600078e0216 */
[----:B------:R-:W3:Y:S01]  /*15070*/  LDL.LU R22, [R1+0xca8] ;  /* 0x000ca80001167983 */ /* 0x000ee20000300800 */
[----:B--2---:R-:W-:Y:S03]  /*15080*/  HMMA.16816.F32 R12, R12, R2, R4 ;  /* 0x000000020c0c723c */ /* 0x004fe60000001804 */
[----:B------:R-:W2:Y:S04]  /*15090*/  LDL.LU.64 R6, [R1+0xca0] ;  /* 0x000ca00001067983 */ /* 0x000ea80000300a00 */
[----:B------:R-:W2:-:S12]  /*150a0*/  LDL.LU.64 R4, [R1+0xc98] ;  /* 0x000c980001047983 */ /* 0x000e980000300a00 */
[----:B------:R0:W-:Y:S04]  /*150b0*/  STL.64 [R1+0x130], R12 ;  /* 0x0001300c01007387 */ /* 0x0001e80000100a00 */
[----:B------:R1:W-:Y:S01]  /*150c0*/  STL.64 [R1+0x138], R14 ;  /* 0x0001380e01007387 */ /* 0x0003e20000100a00 */
[----:B0-----:R-:W-:-:S03]  /*150d0*/  F2FP.F16.E4M3.UNPACK_B R12, R24 ;  /* 0x00000018ff0c723e */ /* 0x001fc600020006ff */
[----:B------:R-:W2:Y:S01]  /*150e0*/  LDL.LU R24, [R1+0x860] ;  /* 0x0008600001187983 */ /* 0x000ea20000300800 */
[----:B------:R-:W-:Y:S02]  /*150f0*/  F2FP.F16.E4M3.UNPACK_B R13, R25 ;  /* 0x00000019ff0d723e */ /* 0x000fe400020006ff */
[----:B-1----:R-:W-:Y:S01]  /*15100*/  F2FP.F16.E4M3.UNPACK_B R14, R26 ;  /* 0x0000001aff0e723e */ /* 0x002fe200020006ff */
[----:B------:R-:W2:Y:S01]  /*15110*/  LDL.LU R25, [R1+0x868] ;  /* 0x0008680001197983 */ /* 0x000ea20000300800 */
[----:B------:R-:W-:-:S03]  /*15120*/  F2FP.F16.E4M3.UNPACK_B R15, R27 ;  /* 0x0000001bff0f723e */ /* 0x000fc600020006ff */
[----:B------:R-:W2:Y:S04]  /*15130*/  LDL.LU R26, [R1+0x874] ;  /* 0x00087400011a7983 */ /* 0x000ea80000300800 */
[----:B------:R-:W2:Y:S01]  /*15140*/  LDL.LU R27, [R1+0x86c] ;  /* 0x00086c00011b7983 */ /* 0x000ea20000300800 */
[C---:B---3--:R-:W-:Y:S03]  /*15150*/  HMMA.16816.F32 R16, R12.reuse, R20, R16 ;  /* 0x000000140c10723c */ /* 0x048fe60000001810 */
[----:B--2---:R-:W-:Y:S04]  /*15160*/  STL.64 [R1+0xc30], R26 ;  /* 0x000c301a01007387 */ /* 0x004fe80000100a00 */
[----:B------:R0:W-:Y:S04]  /*15170*/  STL.64 [R1+0xc28], R24 ;  /* 0x000c281801007387 */ /* 0x0001e80000100a00 */
        /* <DEDUP_REMOVED lines=10> */
[----:B------:R-:W-:Y:S04]  /*15220*/  STL.64 [R1+0x2c0], R16 ;  /* 0x0002c01001007387 */ /* 0x000fe80000100a00 */
[----:B------:R0:W-:Y:S04]  /*15230*/  STL.64 [R1+0x2c8], R18 ;  /* 0x0002c81201007387 */ /* 0x0001e80000100a00 */
[----:B0-----:R-:W3:Y:S04]  /*15240*/  LDL.LU.64 R18, [R1+0xc90] ;  /* 0x000c900001127983 */ /* 0x001ee80000300a00 */
[----:B------:R-:W4:Y:S01]  /*15250*/  LDL.LU.64 R16, [R1+0xc88] ;  /* 0x000c880001107983 */ /* 0x000f220000300a00 */
[C---:B---3--:R-:W-:Y:S08]  /*15260*/  HMMA.16816.F32 R4, R12.reuse, R18, R4 ;  /* 0x000000120c04723c */ /* 0x048ff00000001804 */
[C---:B----4-:R-:W-:Y:S11]  /*15270*/  HMMA.16816.F32 R8, R12.reuse, R16, R8 ;  /* 0x000000100c08723c */ /* 0x050ff60000001808 */
[----:B------:R-:W-:Y:S04]  /*15280*/  STL.64 [R1+0x2b0], R4 ;  /* 0x0002b00401007387 */ /* 0x000fe80000100a00 */
[----:B------:R0:W-:Y:S04]  /*15290*/  STL.64 [R1+0x2b8], R6 ;  /* 0x0002b80601007387 */ /* 0x0001e80000100a00 */
[----:B0-----:R-:W3:Y:S04]  /*152a0*/  LDL.LU.64 R6, [R1+0xc80] ;  /* 0x000c800001067983 */ /* 0x001ee80000300a00 */
[----:B------:R-:W3:Y:S04]  /*152b0*/  LDL.LU.64 R4, [R1+0xc78] ;  /* 0x000c780001047983 */ /* 0x000ee80000300a00 */
[----:B------:R-:W-:Y:S04]  /*152c0*/  STL.64 [R1+0x2a0], R8 ;  /* 0x0002a00801007387 */ /* 0x000fe80000100a00 */
[----:B------:R0:W-:Y:S04]  /*152d0*/  STL.64 [R1+0x2a8], R10 ;  /* 0x0002a80a01007387 */ /* 0x0001e80000100a00 */
[----:B0-----:R-:W3:Y:S04]  /*152e0*/  LDL.LU.64 R10, [R1+0xc70] ;  /* 0x000c7000010a7983 */ /* 0x001ee80000300a00 */
[----:B------:R-:W4:Y:S01]  /*152f0*/  LDL.LU.64 R8, [R1+0xc68] ;  /* 0x000c680001087983 */ /* 0x000f220000300a00 */
        /* <DEDUP_REMOVED lines=13> */
[----:B------:R0:W-:Y:S04]  /*153d0*/  STL.64 [R1+0xc00], R8 ;  /* 0x000c000801007387 */ /* 0x0001e80000100a00 */
[----:B0-----:R-:W4:Y:S04]  /*153e0*/  LDL.LU R8, [R1+0x250] ;  /* 0x0002500001087983 */ /* 0x001f280000300800 */
[----:B------:R-:W4:Y:S04]  /*153f0*/  LDL.LU R9, [R1+0x254] ;  /* 0x0002540001097983 */ /* 0x000f280000300800 */
[----:B------:R-:W4:Y:S04]  /*15400*/  LDL.LU R10, [R1+0x258] ;  /* 0x00025800010a7983 */ /* 0x000f280000300800 */
[----:B------:R-:W4:Y:S01]  /*15410*/  LDL.LU R11, [R1+0x25c] ;  /* 0x00025c00010b7983 */ /* 0x000f220000300800 */
        /* <DEDUP_REMOVED lines=18> */
[----:B--2---:R-:W-:-:S02]  /*15540*/  IMAD R26, R28, 0x100, R26 ;  /* 0x000001001c1a7824 */ /* 0x004fc400078e021a */
[----:B---3--:R-:W-:Y:S02]  /*15550*/  IMAD R25, R25, 0x100, R27 ;  /* 0x0000010019197824 */ /* 0x008fe400078e021b */
[----:B------:R-:W-:Y:S02]  /*15560*/  IMAD R24, R24, 0x100, R23 ;  /* 0x0000010018187824 */ /* 0x000fe400078e0217 */
[----:B------:R-:W-:Y:S01]  /*15570*/  IMAD R27, R0, 0x100, R29 ;  /* 0x00000100001b7824 */ /* 0x000fe200078e021d */
[----:B------:R-:W2:Y:S04]  /*15580*/  LDL.LU R23, [R1+0xc20] ;  /* 0x000c200001177983 */ /* 0x000ea80000300800 */
[----:B------:R-:W-:Y:S01]  /*15590*/  STL [R1+0xbcc], R3 ;  /* 0x000bcc0301007387 */ /* 0x000fe20000100800 */
[----:B----4-:R-:W-:Y:S01]  /*155a0*/  HMMA.16816.F32 R4, R12, R2, R4 ;  /* 0x000000020c04723c */ /* 0x010fe20000001804 */
[----:B------:R-:W-:-:S02]  /*155b0*/  F2FP.F16.E4M3.UNPACK_B R12, R24 ;  /* 0x00000018ff0c723e */ /* 0x000fc400020006ff */
[----:B------:R-:W-:Y:S02]  /*155c0*/  F2FP.F16.E4M3.UNPACK_B R13, R25 ;  /* 0x00000019ff0d723e */ /* 0x000fe400020006ff */
[----:B------:R-:W-:Y:S02]  /*155d0*/  F2FP.F16.E4M3.UNPACK_B R14, R26 ;  /* 0x0000001aff0e723e */ /* 0x000fe400020006ff */
[----:B------:R-:W-:-:S12]  /*155e0*/  F2FP.F16.E4M3.UNPACK_B R15, R27 ;  /* 0x0000001bff0f723e */ /* 0x000fd800020006ff */
[----:B------:R-:W-:Y:S04]  /*155f0*/  STL.64 [R1+0x120], R4 ;  /* 0x0001200401007387 */ /* 0x000fe80000100a00 */
[----:B------:R0:W-:Y:S02]  /*15600*/  STL.64 [R1+0x128], R6 ;  /* 0x0001280601007387 */ /* 0x0001e40000100a00 */
[----:B0-----:R-:W-:Y:S02]  /*15610*/  HMMA.16816.F32 R4, R12, R20, R8 ;  /* 0x000000140c04723c */ /* 0x001fe40000001808 */
[----:B------:R-:W3:-:S15]  /*15620*/  LDL.LU R8, [R1+0x230] ;  /* 0x0002300001087983 */ /* 0x000ede0000300800 */
[----:B------:R-:W-:Y:S02]  /*15630*/  NOP ;  /* 0x0000000000007918 */ /* 0x000fe40000000000 */
[----:B------:R-:W-:Y:S04]  /*15640*/  STL.64 [R1+0x250], R4 ;  /* 0x0002500401007387 */ /* 0x000fe80000100a00 */
[----:B------:R-:W-:Y:S04]  /*15650*/  STL.64 [R1+0x258], R6 ;  /* 0x0002580601007387 */ /* 0x000fe80000100a00 */
        /* <DEDUP_REMOVED lines=25> */
[C---:B---3--:R-:W-:Y:S03]  /*157f0*/  HMMA.16816.F32 R8, R12.reuse, R18, R8 ;  /* 0x000000120c08723c */ /* 0x048fe60000001808 */
[----:B--2---:R-:W-:Y:S04]  /*15800*/  STL.64 [R1+0xbe8], R26 ;  /* 0x000be81a01007387 */ /* 0x004fe80000100a00 */
[----:B------:R0:W-:Y:S04]  /*15810*/  STL.64 [R1+0xbe0], R24 ;  /* 0x000be01801007387 */ /* 0x0001e80000100a00 */
[----:B0-----:R-:W2:Y:S04]  /*15820*/  LDL.LU R24, [R1+0x200] ;  /* 0x0002000001187983 */ /* 0x001ea80000300800 */
[----:B------:R-:W2:Y:S04]  /*15830*/  LDL.LU R25, [R1+0x204] ;  /* 0x0002040001197983 */ /* 0x000ea80000300800 */
[----:B------:R-:W2:Y:S04]  /*15840*/  LDL.LU R26, [R1+0x208] ;  /* 0x00020800011a7983 */ /* 0x000ea80000300800 */
[----:B------:R-:W2:Y:S04]  /*15850*/  LDL.LU R27, [R1+0x20c] ;  /* 0x00020c00011b7983 */ /* 0x000ea80000300800 */
[----:B------:R-:W3:Y:S04]  /*15860*/  LDL.LU R28, [R1+0x89c] ;  /* 0x00089c00011c7983 */ /* 0x000ee80000300800 */
[----:B------:R-:W3:Y:S04]  /*15870*/  LDL.LU R29, [R1+0x898] ;  /* 0x00089800011d7983 */ /* 0x000ee80000300800 */
[----:B------:R-:W-:Y:S04]  /*15880*/  STL.64 [R1+0xbc0], R22 ;  /* 0x000bc01601007387 */ /* 0x000fe80000100a00 */
        /* <DEDUP_REMOVED lines=17> */
[----:B0-----:R-:W2:Y:S04]  /*159a0*/  LDL.LU R16, [R1+0x220] ;  /* 0x0002200001107983 */ /* 0x001ea80000300800 */
[----:B------:R-:W2:Y:S04]  /*159b0*/  LDL.LU R17, [R1+0x224] ;  /* 0x0002240001117983 */ /* 0x000ea80000300800 */
[----:B------:R-:W2:Y:S04]  /*159c0*/  LDL.LU R18, [R1+0x228] ;  /* 0x0002280001127983 */ /* 0x000ea80000300800 */
[----:B------:R-:W2:Y:S01]  /*159d0*/  LDL.LU R19, [R1+0x22c] ;  /* 0x00022c0001137983 */ /* 0x000ea20000300800 */
[C---:B----4-:R-:W-:Y:S08]  /*159e0*/  HMMA.16816.F32 R4, R12.reuse, R8, R4 ;  /* 0x000000080c04723c */ /* 0x050ff00000001804 */
[----:B--2---:R-:W-:-:S15]  /*159f0*/  HMMA.16816.F32 R16, R12, R10, R16 ;  /* 0x0000000a0c10723c */ /* 0x004fde0000001810 */
[----:B------:R-:W-:-:S04]  /*15a00*/  NOP ;  /* 0x0000000000007918 */ /* 0x000fc80000000000 */
[----:B------:R0:W-:Y:S04]  /*15a10*/  STL.64 [R1+0x220], R16 ;  /* 0x0002201001007387 */ /* 0x0001e80000100a00 */
[----:B------:R1:W-:Y:S04]  /*15a20*/  STL.64 [R1+0x228], R18 ;  /* 0x0002281201007387 */ /* 0x0003e80000100a00 */
[----:B0-----:R-:W2:Y:S04]  /*15a30*/  LDL.LU R16, [R1+0x1e0] ;  /* 0x0001e00001107983 */ /* 0x001ea80000300800 */
[----:B------:R-:W2:Y:S04]  /*15a40*/  LDL.LU R17, [R1+0x1e4] ;  /* 0x0001e40001117983 */ /* 0x000ea80000300800 */
[----:B-1----:R-:W2:Y:S04]  /*15a50*/  LDL.LU R18, [R1+0x1e8] ;  /* 0x0001e80001127983 */ /* 0x002ea80000300800 */
[----:B------:R-:W2:Y:S04]  /*15a60*/  LDL.LU R19, [R1+0x1ec] ;  /* 0x0001ec0001137983 */ /* 0x000ea80000300800 */
[----:B------:R-:W-:Y:S04]  /*15a70*/  STL.64 [R1+0x210], R4 ;  /* 0x0002100401007387 */ /* 0x000fe80000100a00 */
[----:B------:R0:W-:Y:S04]  /*15a80*/  STL.64 [R1+0x218], R6 ;  /* 0x0002180601007387 */ /* 0x0001e80000100a00 */
[----:B0-----:R-:W4:Y:S04]  /*15a90*/  LDL.LU.64 R6, [R1+0xbf8] ;  /* 0x000bf80001067983 */ /* 0x001f280000300a00 */
[----:B------:R-:W2:Y:S04]  /*15aa0*/  LDL.LU.64 R4, [R1+0xbf0] ;  /* 0x000bf00001047983 */ /* 0x000ea80000300a00 */
[----:B------:R-:W-:Y:S04]  /*15ab0*/  STL.64 [R1+0xb90], R10 ;  /* 0x000b900a01007387 */ /* 0x000fe80000100a00 */
[----:B------:R0:W-:Y:S04]  /*15ac0*/  STL.64 [R1+0xb88], R8 ;  /* 0x000b880801007387 */ /* 0x0001e80000100a00 */
[----:B0-----:R-:W2:Y:S04]  /*15ad0*/  LDL.LU R8, [R1+0x1c0] ;  /* 0x0001c00001087983 */ /* 0x001ea80000300800 */
[----:B------:R-:W2:Y:S04]  /*15ae0*/  LDL.LU R9, [R1+0x1c4] ;  /* 0x0001c40001097983 */ /* 0x000ea80000300800 */
[----:B------:R-:W2:Y:S04]  /*15af0*/  LDL.LU R10, [R1+0x1c8] ;  /* 0x0001c800010a7983 */ /* 0x000ea80000300800 */
[----:B------:R-:W2:Y:S01]  /*15b00*/  LDL.LU R11, [R1+0x1cc] ;  /* 0x0001cc00010b7983 */ /* 0x000ea20000300800 */
[C---:B----4-:R-:W-:Y:S03]  /*15b10*/  HMMA.16816.F32 R24, R12.reuse, R6, R24 ;  /* 0x000000060c18723c */ /* 0x050fe60000001818 */
[----:B--2---:R-:W-:Y:S04]  /*15b20*/  STL.64 [R1+0xba0], R10 ;  /* 0x000ba00a01007387 */ /* 0x004fe80000100a00 */
[----:B------:R0:W-:Y:S04]  /*15b30*/  STL.64 [R1+0xb98], R8 ;  /* 0x000b980801007387 */ /* 0x0001e80000100a00 */
[----:B0-----:R-:W2:Y:S04]  /*15b40*/  LDL.LU R8, [R1+0x1d0] ;  /* 0x0001d00001087983 */ /* 0x001ea80000300800 */
[----:B------:R-:W2:Y:S04]  /*15b50*/  LDL.LU R9, [R1+0x1d4] ;  /* 0x0001d40001097983 */ /* 0x000ea80000300800 */
[----:B------:R-:W2:Y:S04]  /*15b60*/  LDL.LU R10, [R1+0x1d8] ;  /* 0x0001d800010a7983 */ /* 0x000ea80000300800 */
[----:B------:R-:W2:Y:S04]  /*15b70*/  LDL.LU R11, [R1+0x1dc] ;  /* 0x0001dc00010b7983 */ /* 0x000ea80000300800 */
        /* <DEDUP_REMOVED lines=8> */
[----:B0-----:R-:W4:Y:S04]  /*15c00*/  LDL.LU.64 R26, [R1+0xbd8] ;  /* 0x000bd800011a7983 */ /* 0x001f280000300a00 */
[----:B------:R-:W2:Y:S02]  /*15c10*/  LDL.LU.64 R24, [R1+0xbd0] ;  /* 0x000bd00001187983 */ /* 0x000ea40000300a00 */
[----:B--2---:R-:W-:-:S02]  /*15c20*/  IMAD R24, R24, 0x100, R3 ;  /* 0x0000010018187824 */ /* 0x004fc400078e0203 */
[----:B------:R-:W2:Y:S01]  /*15c30*/  LDL.LU R3, [R1+0xbcc] ;  /* 0x000bcc0001037983 */ /* 0x000ea20000300800 */
[----:B------:R-:W-:-:S03]  /*15c40*/  IMAD R25, R25, 0x100, R0 ;  /* 0x0000010019197824 */ /* 0x000fc600078e0200 */
[----:B------:R-:W2:Y:S01]  /*15c50*/  LDL.LU R0, [R1+0xbc8] ;  /* 0x000bc80001007983 */ /* 0x000ea20000300800 */
[----:B----4-:R-:W-:Y:S02]  /*15c60*/  IMAD R26, R26, 0x100, R27 ;  /* 0x000001001a1a7824 */ /* 0x010fe400078e021b */
[----:B---3--:R-:W-:Y:S01]  /*15c70*/  IMAD R27, R29, 0x100, R28 ;  /* 0x000001001d1b7824 */ /* 0x008fe200078e021c */
[----:B--2---:R-:W-:Y:S01]  /*15c80*/  HMMA.16816.F32 R12, R12, R2, R20 ;  /* 0x000000020c0c723c */ /* 0x004fe20000001814 */
[----:B------:R-:W2:Y:S04]  /*15c90*/  LDL.LU.64 R22, [R1+0xbc0] ;  /* 0x000bc00001167983 */ /* 0x000ea80000300a00 */
[----:B------:R-:W3:Y:S04]  /*15ca0*/  LDL.LU.64 R20, [R1+0xbb8] ;  /* 0x000bb80001147983 */ /* 0x000ee80000300a00 */
[----:B------:R-:W-:Y:S04]  /*15cb0*/  STL [R1+0xb64], R2 ;  /* 0x000b640201007387 */ /* 0x000fe80000100800 */
[----:B------:R-:W-:Y:S06]  /*15cc0*/  STL [R1+0xb60], R3 ;  /* 0x000b600301007387 */ /* 0x000fec0000100800 */
[----:B------:R0:W-:Y:S04]  /*15cd0*/  STL.64 [R1+0x110], R12 ;  /* 0x0001100c01007387 */ /* 0x0001e80000100a00 */
[----:B------:R1:W-:Y:S01]  /*15ce0*/  STL.64 [R1+0x118], R14 ;  /* 0x0001180e01007387 */ /* 0x0003e20000100a00 */
[----:B0-----:R-:W-:-:S02]  /*15cf0*/  F2FP.F16.E4M3.UNPACK_B R12, R24 ;  /* 0x00000018ff0c723e */ /* 0x001fc400020006ff */
[----:B------:R-:W-:Y:S01]  /*15d00*/  F2FP.F16.E4M3.UNPACK_B R13, R25 ;  /* 0x00000019ff0d723e */ /* 0x000fe200020006ff */
[----:B------:R-:W4:Y:S01]  /*15d10*/  LDL.LU R24, [R1+0x1a0] ;  /* 0x0001a00001187983 */ /* 0x000f220000300800 */
[----:B-1----:R-:W-:Y:S02]  /*15d20*/  F2FP.F16.E4M3.UNPACK_B R14, R26 ;  /* 0x0000001aff0e723e */ /* 0x002fe400020006ff */
[----:B------:R-:W-:Y:S01]  /*15d30*/  F2FP.F16.E4M3.UNPACK_B R15, R27 ;  /* 0x0000001bff0f723e */ /* 0x000fe200020006ff */
[----:B------:R-:W4:Y:S01]  /*15d40*/  LDL.LU R25, [R1+0x1a4] ;  /* 0x0001a40001197983 */ /* 0x000f220000300800 */
[----:B------:R-:W-:-:S05]  /*15d50*/  IMAD.MOV.U32 R27, RZ, RZ, R0 ;  /* 0x000000ffff1b7224 */ /* 0x000fca00078e0000 */
[----:B---3--:R-:W-:Y:S01]  /*15d60*/  HMMA.16816.F32 R16, R12, R20, R16 ;  /* 0x000000140c10723c */ /* 0x008fe20000001810 */
[----:B--2---:R-:W-:-:S15]  /*15d70*/  IMAD.MOV.U32 R26, RZ, RZ, R23 ;  /* 0x000000ffff1a7224 */ /* 0x004fde00078e0017 */
[----:B------:R-:W-:-:S03]  /*15d80*/  NOP ;  /* 0x0000000000007918 */ /* 0x000fc60000000000 */
[----:B------:R-:W-:Y:S04]  /*15d90*/  STL.64 [R1+0x1e0], R16 ;  /* 0x0001e01001007387 */ /* 0x000fe80000100a00 */
[----:B------:R0:W-:Y:S04]  /*15da0*/  STL.64 [R1+0x1e8], R18 ;  /* 0x0001e81201007387 */ /* 0x0001e80000100a00 */
[----:B0-----:R-:W2:Y:S04]  /*15db0*/  LDL.LU.64 R18, [R1+0xbb0] ;  /* 0x000bb00001127983 */ /* 0x001ea80000300a00 */
[----:B------:R-:W3:Y:S04]  /*15dc0*/  LDL.LU.64 R16, [R1+0xba8] ;  /* 0x000ba80001107983 */ /* 0x000ee80000300a00 */
        /* <DEDUP_REMOVED lines=20> */
[----:B------:R4:W-:Y:S01]  /*15f10*/  STL.64 [R1+0xb28], R16 ;  /* 0x000b281001007387 */ /* 0x0009e20000100a00 */
[C---:B--2---:R-:W-:Y:S08]  /*15f20*/  HMMA.16816.F32 R20, R12.reuse, R10, R20 ;  /* 0x0000000a0c14723c */ /* 0x044ff00000001814 */
[C---:B----4-:R-:W-:Y:S11]  /*15f30*/  HMMA.16816.F32 R16, R12.reuse, R8, R24 ;  /* 0x000000080c10723c */ /* 0x050ff60000001818 */
        /* <DEDUP_REMOVED lines=73> */
[----:B------:R-:W4:Y:S04]  /*163d0*/  LDL.LU R29, [R1+0xb5c] ;  /* 0x000b5c00011d7983 */ /* 0x000f280000300800 */
[----:B------:R-:W2:Y:S01]  /*163e0*/  LDL.LU R28, [R1+0xb58] ;  /* 0x000b5800011c7983 */ /* 0x000ea20000300800 */
[----:B---3--:R-:W-:Y:S03]  /*163f0*/  HMMA.16816.F32 R12, R12, R2, R20 ;  /* 0x000000020c0c723c */ /* 0x008fe60000001814 */
[----:B------:R-:W3:Y:S04]  /*16400*/  LDL.LU.64 R22, [R1+0xb50] ;  /* 0x000b500001167983 */ /* 0x000ee80000300a00 */
[----:B------:R-:W3:-:S12]  /*16410*/  LDL.LU.64 R20, [R1+0xb48] ;  /* 0x000b480001147983 */ /* 0x000ed80000300a00 */
[----:B------:R0:W-:Y:S04]  /*16420*/  STL.64 [R1+0x100], R12 ;  /* 0x0001000c01007387 */ /* 0x0001e80000100a00 */
[----:B------:R1:W-:Y:S01]  /*16430*/  STL.64 [R1+0x108], R14 ;  /* 0x0001080e01007387 */ /* 0x0003e20000100a00 */
[----:B0-----:R-:W-:Y:S02]  /*16440*/  F2FP.F16.E4M3.UNPACK_B R12, R24 ;  /* 0x00000018ff0c723e */ /* 0x001fe400020006ff */
[----:B------:R-:W-:Y:S01]  /*16450*/  F2FP.F16.E4M3.UNPACK_B R13, R25 ;  /* 0x00000019ff0d723e */ /* 0x000fe200020006ff */
[----:B------:R-:W3:Y:S01]  /*16460*/  LDL.LU R24, [R1+0x30] ;  /* 0x0000300001187983 */ /* 0x000ee20000300800 */
[----:B-1----:R-:W-:Y:S02]  /*16470*/  F2FP.F16.E4M3.UNPACK_B R14, R26 ;  /* 0x0000001aff0e723e */ /* 0x002fe400020006ff */
[----:B------:R-:W-:Y:S01]  /*16480*/  F2FP.F16.E4M3.UNPACK_B R15, R27 ;  /* 0x0000001bff0f723e */ /* 0x000fe200020006ff */
[----:B--2---:R-:W-:-:S02]  /*16490*/  IMAD.MOV.U32 R25, RZ, RZ, R28 ;  /* 0x000000ffff197224 */ /* 0x004fc400078e001c */
[----:B------:R-:W2:Y:S01]  /*164a0*/  LDL.LU R28, [R1+0xb40] ;  /* 0x000b4000011c7983 */ /* 0x000ea20000300800 */
[----:B----4-:R-:W-:-:S03]  /*164b0*/  IMAD.MOV.U32 R26, RZ, RZ, R29 ;  /* 0x000000ffff1a7224 */ /* 0x010fc600078e001d */
[----:B------:R-:W4:Y:S01]  /*164c0*/  LDL.LU R29, [R1+0xb3c] ;  /* 0x000b3c00011d7983 */ /* 0x000f220000300800 */
[----:B---3--:R-:W-:Y:S01]  /*164d0*/  HMMA.16816.F32 R16, R12, R20, R16 ;  /* 0x000000140c10723c */ /* 0x008fe20000001810 */
[----:B------:R-:W-:Y:S02]  /*164e0*/  IMAD.MOV.U32 R27, RZ, RZ, R22 ;  /* 0x000000ffff1b7224 */ /* 0x000fe400078e0016 */
[----:B------:R-:W3:-:S15]  /*164f0*/  LDL.LU R22, [R1+0xb38] ;  /* 0x000b380001167983 */ /* 0x000ede0000300800 */
[----:B------:R-:W-:Y:S01]  /*16500*/  NOP ;  /* 0x0000000000007918 */ /* 0x000fe20000000000 */
        /* <DEDUP_REMOVED lines=10> */
[----:B---3--:R-:W-:Y:S02]  /*165b0*/  HMMA.16816.F32 R16, R12, R16, R8 ;  /* 0x000000100c10723c */ /* 0x008fe40000001808 */
[----:B------:R-:W2:Y:S04]  /*165c0*/  LDL.LU.64 R10, [R1+0xb10] ;  /* 0x000b1000010a7983 */ /* 0x000ea80000300a00 */
[----:B------:R-:W3:-:S13]  /*165d0*/  LDL.LU.64 R8, [R1+0xb08] ;  /* 0x000b080001087983 */ /* 0x000eda0000300a00 */
[----:B------:R0:W-:Y:S04]  /*165e0*/  STL.64 [R1+0xb0], R16 ;  /* 0x0000b01001007387 */ /* 0x0001e80000100a00 */
[----:B------:R1:W-:Y:S04]  /*165f0*/  STL.64 [R1+0xb8], R18 ;  /* 0x0000b81201007387 */ /* 0x0003e80000100a00 */
[----:B0-----:R-:W3:Y:S04]  /*16600*/  LDL.LU R16, [R1+0x40] ;  /* 0x0000400001107983 */ /* 0x001ee80000300800 */
[----:B------:R-:W3:Y:S04]  /*16610*/  LDL.LU R17, [R1+0x44] ;  /* 0x0000440001117983 */ /* 0x000ee80000300800 */
[----:B-1----:R-:W3:Y:S04]  /*16620*/  LDL.LU R18, [R1+0x48] ;  /* 0x0000480001127983 */ /* 0x002ee80000300800 */
[----:B------:R-:W3:Y:S01]  /*16630*/  LDL.LU R19, [R1+0x4c] ;  /* 0x00004c0001137983 */ /* 0x000ee20000300800 */
        /* <DEDUP_REMOVED lines=11> */
[----:B0-----:R-:W2:Y:S01]  /*166f0*/  LDL.LU R8, [R1+0x50] ;  /* 0x0000500001087983 */ /* 0x001ea20000300800 */
[----:B------:R-:W-:-:S03]  /*16700*/  IMAD.MOV.U32 R9, RZ, RZ, R22 ;  /* 0x000000ffff097224 */ /* 0x000fc600078e0016 */
[----:B------:R-:W3:Y:S01]  /*16710*/  LDL.LU R22, [R1+0xae4] ;  /* 0x000ae40001167983 */ /* 0x000ee20000300800 */
[----:B----4-:R-:W-:Y:S02]  /*16720*/  IMAD.MOV.U32 R10, RZ, RZ, R29 ;  /* 0x000000ffff0a7224 */ /* 0x010fe400078e001d */
[----:B------:R-:W-:-:S07]  /*16730*/  IMAD.MOV.U32 R11, RZ, RZ, R28 ;  /* 0x000000ffff0b7224 */ /* 0x000fce00078e001c */
[----:B--2---:R-:W-:-:S15]  /*16740*/  HMMA.16816.F32 R8, R12, R6, R8 ;  /* 0x000000060c08723c */ /* 0x004fde0000001808 */
[----:B------:R-:W-:-:S04]  /*16750*/  NOP ;  /* 0x0000000000007918 */ /* 0x000fc80000000000 */
[----:B------:R-:W-:Y:S04]  /*16760*/  STL.64 [R1+0x50], R8 ;  /* 0x0000500801007387 */ /* 0x000fe80000100a00 */
[----:B------:R3:W-:Y:S02]  /*16770*/  STL.64 [R1+0x58], R10 ;  /* 0x0000580a01007387 */ /* 0x0007e40000100a00 */
[C---:B---3--:R-:W-:Y:S08]  /*16780*/  HMMA.16816.F32 R8, R12.reuse, R4, R16 ;  /* 0x000000040c08723c */ /* 0x048ff00000001810 */
[----:B------:R-:W-:Y:S01]  /*16790*/  HMMA.16816.F32 R4, R12, R2, R24 ;  /* 0x000000020c04723c */ /* 0x000fe20000001818 */
[----:B------:R-:W-:-:S10]  /*167a0*/  VIADD R22, R22, 0xffffffe0 ;  /* 0xffffffe016167836 */ /* 0x000fd40000000000 */
[----:B------:R-:W-:Y:S04]  /*167b0*/  STL.64 [R1+0x40], R8 ;  /* 0x0000400801007387 */ /* 0x000fe80000100a00 */
[----:B------:R-:W-:Y:S04]  /*167c0*/  STL.64 [R1+0x48], R10 ;  /* 0x0000480a01007387 */ /* 0x000fe80000100a00 */
[----:B------:R-:W2:Y:S04]  /*167d0*/  LDL.LU R29, [R1+0x7ac] ;  /* 0x0007ac00011d7983 */ /* 0x000ea80000300800 */
[----:B------:R-:W-:Y:S04]  /*167e0*/  STL.64 [R1+0x30], R4 ;  /* 0x0000300401007387 */ /* 0x000fe80000100a00 */
[----:B------:R-:W-:Y:S04]  /*167f0*/  STL.64 [R1+0x38], R6 ;  /* 0x0000380601007387 */ /* 0x000fe80000100a00 */
[----:B------:R0:W-:Y:S04]  /*16800*/  STL [R1+0xad4], R22 ;  /* 0x000ad41601007387 */ /* 0x0001e80000100800 */
[----:B0-----:R-:W3:Y:S01]  /*16810*/  LDL.LU R22, [R1+0x7a4] ;  /* 0x0007a40001167983 */ /* 0x001ee20000300800 */
[----:B------:R-:W-:-:S02]  /*16820*/  IADD3 R0, P6, PT, R0, UR16, RZ ;  /* 0x0000001000007c10 */ /* 0x000fc4000ffde0ff */
[----:B------:R-:W-:Y:S01]  /*16830*/  IADD3 R23, P5, PT, R23, UR16, RZ ;  /* 0x0000001017177c10 */ /* 0x000fe2000ffbe0ff */
[----:B---3--:R0:W-:Y:S04]  /*16840*/  STL [R1+0xae0], R22 ;  /* 0x000ae01601007387 */ /* 0x0081e80000100800 */
[----:B------:R1:W-:Y:S04]  /*16850*/  STL [R1+0x7b4], R0 ;  /* 0x0007b40001007387 */ /* 0x0003e80000100800 */
[----:B0-----:R-:W3:Y:S04]  /*16860*/  LDL.LU R22, [R1+0x7a8] ;  /* 0x0007a80001167983 */ /* 0x001ee80000300800 */
[----:B------:R0:W-:Y:S04]  /*16870*/  STL [R1+0x7b0], R23 ;  /* 0x0007b01701007387 */ /* 0x0001e80000100800 */
[----:B------:R-:W4:Y:S04]  /*16880*/  LDL.LU R12, [R1+0x7a0] ;  /* 0x0007a000010c7983 */ /* 0x000f280000300800 */
        /* <DEDUP_REMOVED lines=14> */
[----:B------:R-:W4:Y:S01]  /*16970*/  LDL.LU R17, [R1+0x604] ;  /* 0x0006040001117983 */ /* 0x000f220000300800 */
[----:B--2---:R-:W-:-:S03]  /*16980*/  IADD3 R29, P3, PT, R29, UR16, RZ ;  /* 0x000000101d1d7c10 */ /* 0x004fc6000ff7e0ff */
[----:B------:R-:W2:Y:S04]  /*16990*/  LDL.LU R18, [R1+0x5d0] ;  /* 0x0005d00001127983 */ /* 0x000ea80000300800 */
[----:B------:R-:W2:Y:S04]  /*169a0*/  LDL.LU R19, [R1+0x60c] ;  /* 0x00060c0001137983 */ /* 0x000ea80000300800 */
[----:B------:R-:W2:Y:S04]  /*169b0*/  LDL.LU R20, [R1+0x5d8] ;  /* 0x0005d80001147983 */ /* 0x000ea80000300800 */
[----:B------:R-:W2:Y:S04]  /*169c0*/  LDL.LU R21, [R1+0x614] ;  /* 0x0006140001157983 */ /* 0x000ea80000300800 */
[----:B-1----:R-:W2:Y:S04]  /*169d0*/  LDL.LU R0, [R1+0x5e0] ;  /* 0x0005e00001007983 */ /* 0x002ea80000300800 */
[----:B------:R-:W2:Y:S04]  /*169e0*/  LDL.LU R27, [R1+0x61c] ;  /* 0x00061c00011b7983 */ /* 0x000ea80000300800 */
[----:B------:R-:W2:Y:S04]  /*169f0*/  LDL.LU R26, [R1+0x5e8] ;  /* 0x0005e800011a7983 */ /* 0x000ea80000300800 */
[----:B------:R-:W2:Y:S04]  /*16a00*/  LDL.LU R25, [R1+0x624] ;  /* 0x0006240001197983 */ /* 0x000ea80000300800 */
[----:B------:R1:W-:Y:S04]  /*16a10*/  STL [R1+0x7ac], R29 ;  /* 0x0007ac1d01007387 */ /* 0x0003e80000100800 */
[----:B------:R-:W2:Y:S04]  /*16a20*/  LDL.LU R24, [R1+0x5f0] ;  /* 0x0005f00001187983 */ /* 0x000ea80000300800 */
[----:B------:R-:W2:Y:S04]  /*16a30*/  LDL.LU R28, [R1+0x62c] ;  /* 0x00062c00011c7983 */ /* 0x000ea80000300800 */
[----:B0-----:R-:W2:Y:S04]  /*16a40*/  LDL.LU R23, [R1+0x5f8] ;  /* 0x0005f80001177983 */ /* 0x001ea80000300800 */
[----:B-1----:R-:W2:Y:S01]  /*16a50*/  LDL.LU R29, [R1+0x634] ;  /* 0x00063400011d7983 */ /* 0x002ea20000300800 */
[----:B---3--:R-:W-:-:S05]  /*16a60*/  IADD3 R22, P2, PT, R22, UR16, RZ ;  /* 0x0000001016167c10 */ /* 0x008fca000ff5e0ff */
[----:B------:R0:W-:Y:S04]  /*16a70*/  STL [R1+0x7a8], R22 ;  /* 0x0007a81601007387 */ /* 0x0001e80000100800 */
[----:B0-----:R-:W3:Y:S01]  /*16a80*/  LDL.LU R22, [R1+0xae0] ;  /* 0x000ae00001167983 */ /* 0x001ee20000300800 */
[----:B----4-:R-:W-:Y:S02]  /*16a90*/  IADD3 R12, P0, PT, R12, UR16, RZ ;  /* 0x000000100c0c7c10 */ /* 0x010fe4000ff1e0ff */
[----:B------:R-:W-:Y:S02]  /*16aa0*/  IADD3 R13, P4, PT, R13, UR16, RZ ;  /* 0x000000100d0d7c10 */ /* 0x000fe4000ff9e0ff */
[----:B------:R-:W-:Y:S02]  /*16ab0*/  IADD3.X R14, PT, PT, R14, UR13, RZ, P6, !PT ;  /* 0x0000000d0e0e7c10 */ /* 0x000fe4000b7fe4ff */
[----:B------:R-:W-:-:S02]  /*16ac0*/  IADD3 R15, P6, PT, R15, UR16, RZ ;  /* 0x000000100f0f7c10 */ /* 0x000fc4000ffde0ff */
[----:B------:R-:W-:Y:S02]  /*16ad0*/  IADD3.X R2, PT, PT, R2, UR13, RZ, P5, !PT ;  /* 0x0000000d02027c10 */ /* 0x000fe4000affe4ff */
[----:B------:R-:W-:Y:S02]  /*16ae0*/  IADD3 R3, P5, PT, R3, UR16, RZ ;  /* 0x0000001003037c10 */ /* 0x000fe4000ffbe0ff */
[----:B------:R-:W-:Y:S02]  /*16af0*/  IADD3.X R4, PT, PT, R4, UR13, RZ, P3, !PT ;  /* 0x0000000d04047c10 */ /* 0x000fe40009ffe4ff */
[----:B------:R-:W-:Y:S02]  /*16b00*/  IADD3 R5, P3, PT, R5, UR16, RZ ;  /* 0x0000001005057c10 */ /* 0x000fe4000ff7e0ff */
[----:B------:R-:W-:Y:S02]  /*16b10*/  IADD3.X R6, PT, PT, R6, UR13, RZ, P2, !PT ;  /* 0x0000000d06067c10 */ /* 0x000fe400097fe4ff */
[----:B------:R-:W-:-:S02]  /*16b20*/  IADD3 R7, P2, PT, R7, UR16, RZ ;  /* 0x0000001007077c10 */ /* 0x000fc4000ff5e0ff */
[----:B------:R-:W-:Y:S02]  /*16b30*/  IADD3.X R10, PT, PT, R10, UR13, RZ, P0, !PT ;  /* 0x0000000d0a0a7c10 */ /* 0x000fe400087fe4ff */
[----:B------:R-:W-:Y:S02]  /*16b40*/  IADD3 R11, P0, PT, R11, UR16, RZ ;  /* 0x000000100b0b7c10 */ /* 0x000fe4000ff1e0ff */
[----:B------:R-:W-:Y:S02]  /*16b50*/  IADD3.X R16, PT, PT, R16, UR13, RZ, P4, !PT ;  /* 0x0000000d10107c10 */ /* 0x000fe4000a7fe4ff */
[----:B------:R-:W-:Y:S02]  /*16b60*/  IADD3 R17, P4, PT, R17, UR16, RZ ;  /* 0x0000001011117c10 */ /* 0x000fe4000ff9e0ff */
[----:B--2---:R-:W-:Y:S02]  /*16b70*/  IADD3.X R18, PT, PT, R18, UR13, RZ, P6, !PT ;  /* 0x0000000d12127c10 */ /* 0x004fe4000b7fe4ff */
        /* <DEDUP_REMOVED lines=9> */
[----:B---3--:R-:W-:-:S05]  /*16c10*/  IADD3 R22, P1, PT, R22, UR16, RZ ;  /* 0x0000001016167c10 */ /* 0x008fca000ff3e0ff */
[----:B------:R-:W-:Y:S04]  /*16c20*/  STL [R1+0x7a4], R22 ;  /* 0x0007a41601007387 */ /* 0x000fe80000100800 */
[----:B------:R-:W-:Y:S04]  /*16c30*/  STL [R1+0x7a0], R12 ;  /* 0x0007a00c01007387 */ /* 0x000fe80000100800 */
[----:B------:R-:W-:Y:S01]  /*16c40*/  STL [R1+0x79c], R13 ;  /* 0x00079c0d01007387 */ /* 0x000fe20000100800 */
[----:B------:R-:W-:-:S03]  /*16c50*/  IADD3.X R8, PT, PT, R8, UR13, RZ, P1, !PT ;  /* 0x0000000d08087c10 */ /* 0x000fc60008ffe4ff */
[----:B------:R-:W-:Y:S01]  /*16c60*/  STL [R1+0x798], R14 ;  /* 0x0007980e01007387 */ /* 0x000fe20000100800 */
[----:B------:R-:W-:-:S03]  /*16c70*/  IADD3 R9, P1, PT, R9, UR16, RZ ;  /* 0x0000001009097c10 */ /* 0x000fc6000ff3e0ff */
        /* <DEDUP_REMOVED lines=14> */
[----:B------:R-:W-:-:S03]  /*16d60*/  IADD3.X R24, PT, PT, R24, UR13, RZ, P1, !PT ;  /* 0x0000000d18187c10 */ /* 0x000fc60008ffe4ff */
[----:B------:R-:W-:Y:S04]  /*16d70*/  STL [R1+0x60c], R19 ;  /* 0x00060c1301007387 */ /* 0x000fe80000100800 */
[----:B------:R0:W-:Y:S01]  /*16d80*/  STL [R1+0x5e0], R0 ;  /* 0x0005e00001007387 */ /* 0x0001e20000100800 */
[----:B------:R-:W-:-:S03]  /*16d90*/  IADD3 R28, P1, PT, R28, UR16, RZ ;  /* 0x000000101c1c7c10 */ /* 0x000fc6000ff3e0ff */
[----:B------:R-:W-:Y:S04]  /*16da0*/  STL [R1+0x5d8], R20 ;  /* 0x0005d81401007387 */ /* 0x000fe80000100800 */
[----:B0-----:R-:W2:Y:S04]  /*16db0*/  LDL.LU R0, [R1+0x600] ;  /* 0x0006000001007983 */ /* 0x001ea80000300800 */
[----:B------:R-:W-:Y:S04]  /*16dc0*/  STL [R1+0x614], R21 ;  /* 0x0006141501007387 */ /* 0x000fe80000100800 */
[----:B------:R-:W-:Y:S04]  /*16dd0*/  STL [R1+0x61c], R27 ;  /* 0x00061c1b01007387 */ /* 0x000fe80000100800 */
[----:B------:R-:W-:Y:S04]  /*16de0*/  STL [R1+0x5e8], R26 ;  /* 0x0005e81a01007387 */ /* 0x000fe80000100800 */
[----:B------:R-:W-:Y:S04]  /*16df0*/  STL [R1+0x624], R25 ;  /* 0x0006241901007387 */ /* 0x000fe80000100800 */
[----:B------:R-:W-:Y:S04]  /*16e00*/  STL [R1+0x5f0], R24 ;  /* 0x0005f01801007387 */ /* 0x000fe80000100800 */
[----:B------:R0:W-:Y:S04]  /*16e10*/  STL [R1+0x634], R29 ;  /* 0x0006341d01007387 */ /* 0x0001e80000100800 */
[----:B------:R-:W-:Y:S04]  /*16e20*/  STL [R1+0x62c], R28 ;  /* 0x00062c1c01007387 */ /* 0x000fe80000100800 */
[----:B0-----:R-:W3:Y:S04]  /*16e30*/  LDL.LU R29, [R1+0x608] ;  /* 0x00060800011d7983 */ /* 0x001ee80000300800 */
[----:B------:R-:W-:Y:S04]  /*16e40*/  STL [R1+0x5f8], R23 ;  /* 0x0005f81701007387 */ /* 0x000fe80000100800 */
[----:B---3--:R0:W-:Y:S04]  /*16e50*/  STL [R1+0xadc], R29 ;  /* 0x000adc1d01007387 */ /* 0x0081e80000100800 */
[----:B0-----:R-:W3:Y:S04]  /*16e60*/  LDL.LU R29, [R1+0x63c] ;  /* 0x00063c00011d7983 */ /* 0x001ee80000300800 */
        /* <DEDUP_REMOVED lines=15> */
[----:B--2---:R-:W-:-:S03]  /*16f60*/  IADD3.X R0, PT, PT, R0, UR13, RZ, P4, !PT ;  /* 0x0000000d00007c10 */ /* 0x004fc6000a7fe4ff */
        /* <DEDUP_REMOVED lines=8> */
[----:B------:R0:W-:Y:S04]  /*16ff0*/  STL [R1+0x600], R0 ;  /* 0x0006000001007387 */ /* 0x0001e80000100800 */
[----:B------:R-:W2:Y:S04]  /*17000*/  LDL.LU R26, [R1+0x668] ;  /* 0x00066800011a7983 */ /* 0x000ea80000300800 */
[----:B------:R-:W2:Y:S04]  /*17010*/  LDL.LU R25, [R1+0x6a4] ;  /* 0x0006a40001197983 */ /* 0x000ea80000300800 */
[----:B------:R-:W2:Y:S04]  /*17020*/  LDL.LU R24, [R1+0x670] ;  /* 0x0006700001187983 */ /* 0x000ea80000300800 */
[----:B------:R-:W2:Y:S04]  /*17030*/  LDL.LU R28, [R1+0x6ac] ;  /* 0x0006ac00011c7983 */ /* 0x000ea80000300800 */
[----:B0-----:R-:W2:Y:S01]  /*17040*/  LDL.LU R0, [R1+0x678] ;  /* 0x0006780001007983 */ /* 0x001ea20000300800 */
[----:B---3--:R-:W-:-:S05]  /*17050*/  IADD3 R29, P4, PT, R29, UR16, RZ ;  /* 0x000000101d1d7c10 */ /* 0x008fca000ff9e0ff */
[----:B------:R0:W-:Y:S04]  /*17060*/  STL [R1+0x63c], R29 ;  /* 0x00063c1d01007387 */ /* 0x0001e80000100800 */
[----:B0-----:R-:W3:Y:S01]  /*17070*/  LDL.LU R29, [R1+0xadc] ;  /* 0x000adc00011d7983 */ /* 0x001ee20000300800 */
[----:B----4-:R-:W-:Y:S02]  /*17080*/  IADD3.X R12, PT, PT, R12, UR13, RZ, P5, !PT ;  /* 0x0000000d0c0c7c10 */ /* 0x010fe4000affe4ff */
        /* <DEDUP_REMOVED lines=11> */
[----:B--2---:R-:W-:Y:S02]  /*17140*/  IADD3.X R16, PT, PT, R16, UR13, RZ, P5, !PT ;  /* 0x0000000d10107c10 */ /* 0x004fe4000affe4ff */
[----:B------:R-:W-:Y:S02]  /*17150*/  IADD3 R17, P5, PT, R17, UR16, RZ ;  /* 0x0000001011117c10 */ /* 0x000fe4000ffbe0ff */
[----:B------:R-:W-:Y:S02]  /*17160*/  IADD3.X R18, PT, PT, R18, UR13, RZ, P3, !PT ;  /* 0x0000000d12127c10 */ /* 0x000fe40009ffe4ff */
[----:B------:R-:W-:-:S02]  /*17170*/  IADD3.X R23, PT, PT, R23, UR13, RZ, P2, !PT ;  /* 0x0000000d17177c10 */ /* 0x000fc400097fe4ff */
[----:B---3--:R-:W-:Y:S02]  /*17180*/  IADD3.X R29, PT, PT, R29, UR13, RZ, P6, !PT ;  /* 0x0000000d1d1d7c10 */ /* 0x008fe4000b7fe4ff */
[----:B------:R-:W-:-:S03]  /*17190*/  IADD3 R22, P6, PT, R22, UR16, RZ ;  /* 0x0000001016167c10 */ /* 0x000fc6000ffde0ff */
[----:B------:R0:W-:Y:S01]  /*171a0*/  STL [R1+0x608], R29 ;  /* 0x0006081d01007387 */ /* 0x0001e20000100800 */
[----:B------:R-:W-:-:S03]  /*171b0*/  IADD3.X R10, PT, PT, R10, UR13, RZ, P6, !PT ;  /* 0x0000000d0a0a7c10 */ /* 0x000fc6000b7fe4ff */
[----:B0-----:R-:W2:Y:S04]  /*171c0*/  LDL.LU R29, [R1+0xad8] ;  /* 0x000ad800011d7983 */ /* 0x001ea80000300800 */
[----:B------:R-:W-:Y:S04]  /*171d0*/  STL [R1+0x644], R22 ;  /* 0x0006441601007387 */ /* 0x000fe80000100800 */
[----:B------:R-:W-:Y:S04]  /*171e0*/  STL [R1+0x610], R12 ;  /* 0x0006100c01007387 */ /* 0x000fe80000100800 */
[----:B------:R-:W-:Y:S04]  /*171f0*/  STL [R1+0x64c], R13 ;  /* 0x00064c0d01007387 */ /* 0x000fe80000100800 */
[----:B------:R-:W-:Y:S04]  /*17200*/  STL [R1+0x618], R14 ;  /* 0x0006180e01007387 */ /* 0x000fe80000100800 */
[----:B------:R-:W-:Y:S04]  /*17210*/  STL [R1+0x654], R15 ;  /* 0x0006540f01007387 */ /* 0x000fe80000100800 */
        /* <DEDUP_REMOVED lines=14> */
[----:B------:R1:W-:Y:S04]  /*17300*/  STL [R1+0x650], R18 ;  /* 0x0006501201007387 */ /* 0x0003e80000100800 */
[----:B0-----:R-:W3:Y:S01]  /*17310*/  LDL.LU R23, [R1+0x6b4] ;  /* 0x0006b40001177983 */ /* 0x001ee20000300800 */
[----:B------:R-:W-:-:S02]  /*17320*/  IADD3 R19, P3, PT, R19, UR16, RZ ;  /* 0x0000001013137c10 */ /* 0x000fc4000ff7e0ff */
[----:B------:R-:W-:Y:S02]  /*17330*/  IADD3 R20, P2, PT, R20, UR16, RZ ;  /* 0x0000001014147c10 */ /* 0x000fe4000ff5e0ff */
[----:B------:R-:W-:Y:S02]  /*17340*/  IADD3.X R21, PT, PT, R21, UR13, RZ, P1, !PT ;  /* 0x0000000d15157c10 */ /* 0x000fe40008ffe4ff */
[----:B------:R-:W-:Y:S01]  /*17350*/  IADD3 R27, P1, PT, R27, UR16, RZ ;  /* 0x000000101b1b7c10 */ /* 0x000fe2000ff3e0ff */
[----:B------:R0:W-:Y:S01]  /*17360*/  STL [R1+0x68c], R19 ;  /* 0x00068c1301007387 */ /* 0x0001e20000100800 */
[----:B------:R-:W-:Y:S02]  /*17370*/  IADD3.X R26, PT, PT, R26, UR13, RZ, P0, !PT ;  /* 0x0000000d1a1a7c10 */ /* 0x000fe400087fe4ff */
[----:B------:R-:W-:Y:S01]  /*17380*/  IADD3 R25, P0, PT, R25, UR16, RZ ;  /* 0x0000001019197c10 */ /* 0x000fe2000ff1e0ff */
[----:B------:R4:W-:Y:S01]  /*17390*/  STL [R1+0x694], R20 ;  /* 0x0006941401007387 */ /* 0x0009e20000100800 */
[----:B------:R-:W-:-:S03]  /*173a0*/  IADD3.X R24, PT, PT, R24, UR13, RZ, P4, !PT ;  /* 0x0000000d18187c10 */ /* 0x000fc6000a7fe4ff */
[----:B------:R0:W-:Y:S01]  /*173b0*/  STL [R1+0x660], R21 ;  /* 0x0006601501007387 */ /* 0x0001e20000100800 */
[----:B------:R-:W-:-:S03]  /*173c0*/  IADD3 R28, P4, PT, R28, UR16, RZ ;  /* 0x000000101c1c7c10 */ /* 0x000fc6000ff9e0ff */
[----:B------:R-:W-:Y:S01]  /*173d0*/  STL [R1+0x69c], R27 ;  /* 0x00069c1b01007387 */ /* 0x000fe20000100800 */
[----:B------:R-:W-:-:S03]  /*173e0*/  IADD3.X R0, PT, PT, R0, UR13, RZ, P6, !PT ;  /* 0x0000000d00007c10 */ /* 0x000fc6000b7fe4ff */
[----:B------:R-:W-:Y:S04]  /*173f0*/  STL [R1+0x668], R26 ;  /* 0x0006681a01007387 */ /* 0x000fe80000100800 */
[----:B------:R-:W-:Y:S04]  /*17400*/  STL [R1+0x6a4], R25 ;  /* 0x0006a41901007387 */ /* 0x000fe80000100800 */
[----:B------:R-:W3:Y:S04]  /*17410*/  LDL.LU R22, [R1+0x6bc] ;  /* 0x0006bc0001167983 */ /* 0x000ee80000300800 */
[----:B------:R0:W-:Y:S04]  /*17420*/  STL [R1+0x670], R24 ;  /* 0x0006701801007387 */ /* 0x0001e80000100800 */
[----:B------:R-:W3:Y:S04]  /*17430*/  LDL.LU R12, [R1+0x688] ;  /* 0x00068800010c7983 */ /* 0x000ee80000300800 */
[----:B------:R0:W-:Y:S04]  /*17440*/  STL [R1+0x6ac], R28 ;  /* 0x0006ac1c01007387 */ /* 0x0001e80000100800 */
[----:B------:R-:W3:Y:S04]  /*17450*/  LDL.LU R13, [R1+0x6c4] ;  /* 0x0006c400010d7983 */ /* 0x000ee80000300800 */
[----:B------:R0:W-:Y:S04]  /*17460*/  STL [R1+0x678], R0 ;  /* 0x0006780001007387 */ /* 0x0001e80000100800 */
        /* <DEDUP_REMOVED lines=14> */
[----:B-1----:R-:W3:Y:S04]  /*17550*/  LDL.LU R18, [R1+0x6c8] ;  /* 0x0006c80001127983 */ /* 0x002ee80000300800 */
[----:B0-----:R-:W3:Y:S04]  /*17560*/  LDL.LU R19, [R1+0x704] ;  /* 0x0007040001137983 */ /* 0x001ee80000300800 */
[----:B----4-:R-:W4:Y:S04]  /*17570*/  LDL.LU R20, [R1+0x6d0] ;  /* 0x0006d00001147983 */ /* 0x010f280000300800 */
[----:B------:R-:W4:Y:S04]  /*17580*/  LDL.LU R21, [R1+0x70c] ;  /* 0x00070c0001157983 */ /* 0x000f280000300800 */
[----:B------:R-:W4:Y:S04]  /*17590*/  LDL.LU R24, [R1+0x6d8] ;  /* 0x0006d80001187983 */ /* 0x000f280000300800 */
[----:B------:R-:W4:Y:S04]  /*175a0*/  LDL.LU R27, [R1+0x714] ;  /* 0x00071400011b7983 */ /* 0x000f280000300800 */
[----:B------:R-:W4:Y:S04]  /*175b0*/  LDL.LU R26, [R1+0x6e0] ;  /* 0x0006e000011a7983 */ /* 0x000f280000300800 */
[----:B------:R-:W4:Y:S01]  /*175c0*/  LDL.LU R28, [R1+0x71c] ;  /* 0x00071c00011c7983 */ /* 0x000f220000300800 */
[----:B--2---:R-:W-:-:S02]  /*175d0*/  IADD3.X R29, PT, PT, R29, UR13, RZ, P5, !PT ;  /* 0x0000000d1d1d7c10 */ /* 0x004fc4000affe4ff */
[----:B---3--:R-:W-:-:S05]  /*175e0*/  IADD3 R23, P6, PT, R23, UR16, RZ ;  /* 0x0000001017177c10 */ /* 0x008fca000ffde0ff */
[----:B------:R0:W-:Y:S04]  /*175f0*/  STL [R1+0x6b4], R23 ;  /* 0x0006b41701007387 */ /* 0x0001e80000100800 */
[----:B------:R-:W2:Y:S04]  /*17600*/  LDL.LU R25, [R1+0x6e8] ;  /* 0x0006e80001197983 */ /* 0x000ea80000300800 */
[----:B------:R-:W3:Y:S04]  /*17610*/  LDL.LU R0, [R1+0x724] ;  /* 0x0007240001007983 */ /* 0x000ee80000300800 */
[----:B0-----:R-:W3:Y:S04]  /*17620*/  LDL.LU R23, [R1+0x6f0] ;  /* 0x0006f00001177983 */ /* 0x001ee80000300800 */
[----:B------:R0:W-:Y:S04]  /*17630*/  STL [R1+0x680], R29 ;  /* 0x0006801d01007387 */ /* 0x0001e80000100800 */
[----:B0-----:R-:W3:Y:S01]  /*17640*/  LDL.LU R29, [R1+0x72c] ;  /* 0x00072c00011d7983 */ /* 0x001ee20000300800 */
[----:B------:R-:W-:-:S02]  /*17650*/  IADD3 R22, P5, PT, R22, UR16, RZ ;  /* 0x0000001016167c10 */ /* 0x000fc4000ffbe0ff */
[----:B------:R-:W-:-:S03]  /*17660*/  IADD3.X R12, PT, PT, R12, UR13, RZ, P3, !PT ;  /* 0x0000000d0c0c7c10 */ /* 0x000fc60009ffe4ff */
[----:B------:R-:W-:Y:S01]  /*17670*/  STL [R1+0x6bc], R22 ;  /* 0x0006bc1601007387 */ /* 0x000fe20000100800 */
[----:B------:R-:W-:-:S03]  /*17680*/  IADD3 R13, P3, PT, R13, UR16, RZ ;  /* 0x000000100d0d7c10 */ /* 0x000fc6000ff7e0ff */
[----:B------:R-:W-:Y:S01]  /*17690*/  STL [R1+0x688], R12 ;  /* 0x0006880c01007387 */ /* 0x000fe20000100800 */
        /* <DEDUP_REMOVED lines=32> */
[----:B----4-:R-:W-:-:S03]  /*178a0*/  IADD3.X R20, PT, PT, R20, UR13, RZ, P1, !PT ;  /* 0x0000000d14147c10 */ /* 0x010fc60008ffe4ff */
[----:B------:R-:W-:Y:S01]  /*178b0*/  STL [R1+0x704], R19 ;  /* 0x0007041301007387 */ /* 0x000fe20000100800 */
[----:B------:R-:W-:Y:S02]  /*178c0*/  IADD3 R21, P1, PT, R21, UR16, RZ ;  /* 0x0000001015157c10 */ /* 0x000fe4000ff3e0ff */
[----:B------:R-:W-:Y:S02]  /*178d0*/  IADD3.X R24, PT, PT, R24, UR13, RZ, P0, !PT ;  /* 0x0000000d18187c10 */ /* 0x000fe400087fe4ff */
[----:B------:R-:W-:-:S03]  /*178e0*/  IADD3 R27, P0, PT, R27, UR16, RZ ;  /* 0x000000101b1b7c10 */ /* 0x000fc6000ff1e0ff */
[----:B------:R0:W-:Y:S01]  /*178f0*/  STL [R1+0x6d8], R24 ;  /* 0x0006d81801007387 */ /* 0x0001e20000100800 */
[----:B------:R-:W-:-:S03]  /*17900*/  IADD3.X R26, PT, PT, R26, UR13, RZ, P4, !PT ;  /* 0x0000000d1a1a7c10 */ /* 0x000fc6000a7fe4ff */
[----:B------:R-:W-:Y:S01]  /*17910*/  STL [R1+0x6d0], R20 ;  /* 0x0006d01401007387 */ /* 0x000fe20000100800 */
[----:B------:R-:W-:-:S03]  /*17920*/  IADD3 R28, P4, PT, R28, UR16, RZ ;  /* 0x000000101c1c7c10 */ /* 0x000fc6000ff9e0ff */
[----:B0-----:R-:W4:Y:S04]  /*17930*/  LDL.LU R24, [R1+0x6f8] ;  /* 0x0006f80001187983 */ /* 0x001f280000300800 */
[----:B------:R-:W-:Y:S04]  /*17940*/  STL [R1+0x70c], R21 ;  /* 0x00070c1501007387 */ /* 0x000fe80000100800 */
[----:B------:R0:W-:Y:S04]  /*17950*/  STL [R1+0x71c], R28 ;  /* 0x00071c1c01007387 */ /* 0x0001e80000100800 */
[----:B------:R-:W-:Y:S04]  /*17960*/  STL [R1+0x714], R27 ;  /* 0x0007141b01007387 */ /* 0x000fe80000100800 */
[----:B0-----:R-:W4:Y:S04]  /*17970*/  LDL.LU R28, [R1+0x734] ;  /* 0x00073400011c7983 */ /* 0x001f280000300800 */
[----:B------:R-:W-:Y:S01]  /*17980*/  STL [R1+0x6e0], R26 ;  /* 0x0006e01a01007387 */ /* 0x000fe20000100800 */
[----:B--2---:R-:W-:-:S02]  /*17990*/  IADD3.X R25, PT, PT, R25, UR13, RZ, P6, !PT ;  /* 0x0000000d19197c10 */ /* 0x004fc4000b7fe4ff */
[----:B---3--:R-:W-:-:S03]  /*179a0*/  IADD3 R0, P6, PT, R0, UR16, RZ ;  /* 0x0000001000007c10 */ /* 0x008fc6000ffde0ff */
[----:B------:R-:W-:Y:S01]  /*179b0*/  STL [R1+0x6e8], R25 ;  /* 0x0006e81901007387 */ /* 0x000fe20000100800 */
[----:B------:R-:W-:-:S03]  /*179c0*/  IADD3.X R23, PT, PT, R23, UR13, RZ, P5, !PT ;  /* 0x0000000d17177c10 */ /* 0x000fc6000affe4ff */
[----:B------:R-:W2:Y:S04]  /*179d0*/  LDL.LU R22, [R1+0x700] ;  /* 0x0007000001167983 */ /* 0x000ea80000300800 */
[----:B------:R0:W-:Y:S01]  /*179e0*/  STL [R1+0x724], R0 ;  /* 0x0007240001007387 */ /* 0x0001e20000100800 */
[----:B------:R-:W-:-:S03]  /*179f0*/  IADD3 R29, P5, PT, R29, UR16, RZ ;  /* 0x000000101d1d7c10 */ /* 0x000fc6000ffbe0ff */
[----:B0-----:R-:W3:Y:S04]  /*17a00*/  LDL.LU R0, [R1+0x73c] ;  /* 0x00073c0001007983 */ /* 0x001ee80000300800 */
[----:B------:R0:W-:Y:S04]  /*17a10*/  STL [R1+0x6f0], R23 ;  /* 0x0006f01701007387 */ /* 0x0001e80000100800 */
[----:B0-----:R-:W3:Y:S04]  /*17a20*/  LDL.LU R23, [R1+0x708] ;  /* 0x0007080001177983 */ /* 0x001ee80000300800 */
[----:B------:R0:W-:Y:S04]  /*17a30*/  STL [R1+0x72c], R29 ;  /* 0x00072c1d01007387 */ /* 0x0001e80000100800 */
[----:B0-----:R-:W3:Y:S04]  /*17a40*/  LDL.LU R29, [R1+0x744] ;  /* 0x00074400011d7983 */ /* 0x001ee80000300800 */
        /* <DEDUP_REMOVED lines=20> */
[----:B----4-:R-:W-:-:S03]  /*17b90*/  IADD3.X R24, PT, PT, R24, UR13, RZ, P3, !PT ;  /* 0x0000000d18187c10 */ /* 0x010fc60009ffe4ff */
[----:B------:R-:W4:Y:S04]  /*17ba0*/  LDL.LU R27, [R1+0x768] ;  /* 0x00076800011b7983 */ /* 0x000f280000300800 */
[----:B------:R0:W-:Y:S04]  /*17bb0*/  STL [R1+0x6f8], R24 ;  /* 0x0006f81801007387 */ /* 0x0001e80000100800 */
[----:B------:R-:W4:Y:S04]  /*17bc0*/  LDL.LU R26, [R1+0x770] ;  /* 0x00077000011a7983 */ /* 0x000f280000300800 */
[----:B------:R-:W4:Y:S04]  /*17bd0*/  LDL.LU R25, [R1+0x778] ;  /* 0x0007780001197983 */ /* 0x000f280000300800 */
[----:B0-----:R-:W4:Y:S01]  /*17be0*/  LDL.LU R24, [R1+0x780] ;  /* 0x0007800001187983 */ /* 0x001f220000300800 */
[----:B------:R-:W-:-:S05]  /*17bf0*/  IADD3 R28, P3, PT, R28, UR16, RZ ;  /* 0x000000101c1c7c10 */ /* 0x000fca000ff7e0ff */
[----:B------:R0:W-:Y:S04]  /*17c00*/  STL [R1+0x734], R28 ;  /* 0x0007341c01007387 */ /* 0x0001e80000100800 */
[----:B0-----:R-:W4:Y:S01]  /*17c10*/  LDL.LU R28, [R1+0x788] ;  /* 0x00078800011c7983 */ /* 0x001f220000300800 */
[----:B--2---:R-:W-:-:S05]  /*17c20*/  IADD3.X R22, PT, PT, R22, UR13, RZ, P2, !PT ;  /* 0x0000000d16167c10 */ /* 0x004fca00097fe4ff */
[----:B------:R0:W-:Y:S01]  /*17c30*/  STL [R1+0x700], R22 ;  /* 0x0007001601007387 */ /* 0x0001e20000100800 */
[----:B---3--:R-:W-:-:S03]  /*17c40*/  IADD3 R0, P2, PT, R0, UR16, RZ ;  /* 0x0000001000007c10 */ /* 0x008fc6000ff5e0ff */
[----:B0-----:R1:W5:Y:S04]  /*17c50*/  LDL.LU R22, [R1+0xad4] ;  /* 0x000ad40001167983 */ /* 0x0013680000300800 */
[----:B------:R0:W-:Y:S01]  /*17c60*/  STL [R1+0x73c], R0 ;  /* 0x00073c0001007387 */ /* 0x0001e20000100800 */
[----:B------:R-:W-:-:S03]  /*17c70*/  IADD3.X R23, PT, PT, R23, UR13, RZ, P1, !PT ;  /* 0x0000000d17177c10 */ /* 0x000fc60008ffe4ff */
[----:B0-----:R1:W5:Y:S04]  /*17c80*/  LDL.LU R0, [R1+0xad0] ;  /* 0x000ad00001007983 */ /* 0x0013680000300800 */
[----:B------:R0:W-:Y:S01]  /*17c90*/  STL [R1+0x708], R23 ;  /* 0x0007081701007387 */ /* 0x0001e20000100800 */
[----:B------:R-:W-:-:S03]  /*17ca0*/  IADD3 R29, P1, PT, R29, UR16, RZ ;  /* 0x000000101d1d7c10 */ /* 0x000fc6000ff3e0ff */
[----:B0-----:R1:W5:Y:S04]  /*17cb0*/  LDL.LU R23, [R1+0xacc] ;  /* 0x000acc0001177983 */ /* 0x0013680000300800 */
[----:B------:R0:W-:Y:S04]  /*17cc0*/  STL [R1+0x744], R29 ;  /* 0x0007441d01007387 */ /* 0x0001e80000100800 */
[----:B0-----:R-:W2:Y:S01]  /*17cd0*/  LDL.LU R29, [R1+0xac8] ;  /* 0x000ac800011d7983 */ /* 0x001ea20000300800 */
[----:B------:R-:W-:Y:S02]  /*17ce0*/  IADD3.X R12, PT, PT, R12, UR13, RZ, P0, !PT ;  /* 0x0000000d0c0c7c10 */ /* 0x000fe400087fe4ff */
[----:B------:R-:W-:-:S02]  /*17cf0*/  IADD3 R13, P0, PT, R13, UR16, RZ ;  /* 0x000000100d0d7c10 */ /* 0x000fc4000ff1e0ff */
[----:B------:R-:W-:Y:S02]  /*17d00*/  IADD3.X R14, PT, PT, R14, UR13, RZ, P4, !PT ;  /* 0x0000000d0e0e7c10 */ /* 0x000fe4000a7fe4ff */
[----:B------:R-:W-:Y:S01]  /*17d10*/  IADD3 R15, P4, PT, R15, UR16, RZ ;  /* 0x000000100f0f7c10 */ /* 0x000fe2000ff9e0ff */
[----:B------:R-:W-:Y:S01]  /*17d20*/  STL [R1+0x710], R12 ;  /* 0x0007100c01007387 */ /* 0x000fe20000100800 */
[----:B------:R-:W-:Y:S02]  /*17d30*/  IADD3.X R2, PT, PT, R2, UR13, RZ, P6, !PT ;  /* 0x0000000d02027c10 */ /* 0x000fe4000b7fe4ff */
[----:B------:R-:W-:Y:S01]  /*17d40*/  IADD3 R3, P6, PT, R3, UR16, RZ ;  /* 0x0000001003037c10 */ /* 0x000fe2000ffde0ff */
        /* <DEDUP_REMOVED lines=22> */
[----:B------:R-:W-:Y:S04]  /*17eb0*/  STL [R1+0x740], R10 ;  /* 0x0007400a01007387 */ /* 0x000fe80000100800 */
[----:B------:R-:W-:Y:S04]  /*17ec0*/  STL [R1+0x77c], R11 ;  /* 0x00077c0b01007387 */ /* 0x000fe80000100800 */
[----:B------:R-:W-:Y:S04]  /*17ed0*/  STL [R1+0x748], R16 ;  /* 0x0007481001007387 */ /* 0x000fe80000100800 */
[----:B------:R-:W-:Y:S01]  /*17ee0*/  STL [R1+0x784], R17 ;  /* 0x0007841101007387 */ /* 0x000fe20000100800 */
[----:B--2---:R-:W-:-:S05]  /*17ef0*/  IADD3.X R29, PT, PT, R29, UR13, RZ, P6, !PT ;  /* 0x0000000d1d1d7c10 */ /* 0x004fca000b7fe4ff */
[----:B------:R0:W-:Y:S04]  /*17f00*/  STL [R1+0x758], R29 ;  /* 0x0007581d01007387 */ /* 0x0001e80000100800 */
[----:B------:R-:W-:Y:S04]  /*17f10*/  STL [R1+0x750], R18 ;  /* 0x0007501201007387 */ /* 0x000fe80000100800 */
[----:B0-----:R-:W2:Y:S01]  /*17f20*/  LDL.LU R29, [R1+0xac4] ;  /* 0x000ac400011d7983 */ /* 0x001ea20000300800 */
[----:B------:R-:W-:Y:S02]  /*17f30*/  IADD3 R19, P4, PT, R19, UR16, RZ ;  /* 0x0000001013137c10 */ /* 0x000fe4000ff9e0ff */
[----:B------:R-:W-:-:S02]  /*17f40*/  IADD3 R20, P6, PT, R20, UR16, RZ ;  /* 0x0000001014147c10 */ /* 0x000fc4000ffde0ff */
[----:B------:R-:W-:Y:S02]  /*17f50*/  IADD3.X R21, PT, PT, R21, UR13, RZ, P5, !PT ;  /* 0x0000000d15157c10 */ /* 0x000fe4000affe4ff */
[----:B----4-:R-:W-:Y:S01]  /*17f60*/  IADD3.X R27, PT, PT, R27, UR13, RZ, P3, !PT ;  /* 0x0000000d1b1b7c10 */ /* 0x010fe20009ffe4ff */
[----:B------:R-:W-:Y:S01]  /*17f70*/  STL [R1+0x78c], R19 ;  /* 0x00078c1301007387 */ /* 0x000fe20000100800 */
[----:B------:R-:W-:Y:S02]  /*17f80*/  IADD3.X R26, PT, PT, R26, UR13, RZ, P2, !PT ;  /* 0x0000000d1a1a7c10 */ /* 0x000fe400097fe4ff */
[----:B------:R-:W-:Y:S01]  /*17f90*/  IADD3.X R25, PT, PT, R25, UR13, RZ, P1, !PT ;  /* 0x0000000d19197c10 */ /* 0x000fe20008ffe4ff */
[----:B------:R-:W-:Y:S04]  /*17fa0*/  STL [R1+0x794], R20 ;  /* 0x0007941401007387 */ /* 0x000fe80000100800 */
[----:B------:R-:W-:Y:S04]  /*17fb0*/  STL [R1+0x760], R21 ;  /* 0x0007601501007387 */ /* 0x000fe80000100800 */
[----:B------:R-:W-:Y:S04]  /*17fc0*/  STL [R1+0x768], R27 ;  /* 0x0007681b01007387 */ /* 0x000fe80000100800 */
[----:B------:R-:W-:Y:S04]  /*17fd0*/  STL [R1+0x770], R26 ;  /* 0x0007701a01007387 */ /* 0x000fe80000100800 */
[----:B------:R-:W-:Y:S01]  /*17fe0*/  STL [R1+0x778], R25 ;  /* 0x0007781901007387 */ /* 0x000fe20000100800 */
[----:B------:R-:W-:-:S02]  /*17ff0*/  IADD3.X R24, PT, PT, R24, UR13, RZ, P0, !PT ;  /* 0x0000000d18187c10 */ /* 0x000fc400087fe4ff */
[----:B------:R-:W-:Y:S01]  /*18000*/  IADD3.X R28, PT, PT, R28, UR13, RZ, P4, !PT ;  /* 0x0000000d1c1c7c10 */ /* 0x000fe2000a7fe4ff */
[----:B------:R-:W-:-:S04]  /*18010*/  UIADD3 UR6, UPT, UPT, UR6, -0x1, URZ ;  /* 0xffffffff06067890 */ /* 0x000fc8000fffe0ff */
[----:B------:R-:W-:Y:S02]  /*18020*/  UISETP.NE.U32.AND UP0, UPT, UR6, URZ, UPT ;  /* 0x000000ff0600728c */ /* 0x000fe4000bf05070 */
[----:B------:R-:W-:-:S04]  /*18030*/  UIADD3 UR10, UP1, UPT, UR7, UR10, URZ ;  /* 0x0000000a070a7290 */ /* 0x000fc8000ff3e0ff */
[----:B------:R-:W-:Y:S01]  /*18040*/  ULEA.HI.X.SX32 UR11, UR7, UR11, 0x1, UP1 ;  /* 0x0000000b070b7291 */ /* 0x000fe200088f0eff */
[----:B--2---:R-:W-:-:S05]  /*18050*/  IADD3.X R29, PT, PT, R29, UR13, RZ, P6, !PT ;  /* 0x0000000d1d1d7c10 */ /* 0x004fca000b7fe4ff */
[----:B------:R0:W-:Y:S02]  /*18060*/  STL [R1+0x790], R29 ;  /* 0x0007901d01007387 */ /* 0x0001e40000100800 */
[----:B0-----:R-:W0:Y:S02]  /*18070*/  S2R R29, SR_TID.X ;  /* 0x00000000001d7919 */ /* 0x001e240000002100 */
[----:B------:R1:W-:Y:S04]  /*18080*/  STL [R1+0x780], R24 ;  /* 0x0007801801007387 */ /* 0x0003e80000100800 */
[----:B------:R1:W-:Y:S01]  /*18090*/  STL [R1+0x788], R28 ;  /* 0x0007881c01007387 */ /* 0x0003e20000100800 */
[----:B0-----:R-:W-:Y:S01]  /*180a0*/  LOP3.LUT R29, R29, 0x1f, RZ, 0xc0, !PT ;  /* 0x0000001f1d1d7812 */ /* 0x001fe200078ec0ff */
[----:B-1----:R-:W-:Y:S06]  /*180b0*/  BRA.U UP0, `(.L_x_1) ;  /* 0xffffff1d00f07547 */ /* 0x002fec000b83ffff */
.L_x_0:
[----:B-----5:R-:W2:Y:S01]  /*180c0*/  LDL.LU R0, [R1+0x60] ;  /* 0x0000600001007983 */ /* 0x020ea20000300800 */
[----:B------:R-:W0:Y:S03]  /*180d0*/  LDCU UR4, c[0x0][0x39c] ;  /* 0x00007380ff0477ac */ /* 0x000e260008000800 */
[----:B------:R-:W2:Y:S01]  /*180e0*/  LDL.LU R24, [R1+0x64] ;  /* 0x0000640001187983 */ /* 0x000ea20000300800 */
[----:B------:R-:W1:Y:S03]  /*180f0*/  LDCU.64 UR26, c[0x0][0x398] ;  /* 0x00007300ff1a77ac */ /* 0x000e660008000a00 */
[----:B------:R-:W4:Y:S01]  /*18100*/  LDL.LU R23, [R1+0x68] ;  /* 0x0000680001177983 */ /* 0x000f220000300800 */
[----:B------:R-:W3:Y:S03]  /*18110*/  LDCU UR5, c[0x0][0x39c] ;  /* 0x00007380ff0577ac */ /* 0x000ee60008000800 */
[----:B------:R-:W4:Y:S01]  /*18120*/  LDL.LU R28, [R1+0x6c] ;  /* 0x00006c00011c7983 */ /* 0x000f220000300800 */
[----:B------:R-:W0:Y:S01]  /*18130*/  LDCU UR6, c[0x0][0x39c] ;  /* 0x00007380ff0677ac */ /* 0x000e220008000800 */
[----:B------:R-:W0:Y:S01]  /*18140*/  S2R R3, SR_CgaCtaId ;  /* 0x0000000000037919 */ /* 0x000e220000008800 */
[----:B------:R-:W0:Y:S01]  /*18150*/  LDCU.64 UR16, c[0x0][0x398] ;  /* 0x00007300ff1077ac */ /* 0x000e220008000a00 */
[----:B------:R-:W0:Y:S01]  /*18160*/  S2R R2, SR_TID.X ;  /* 0x0000000000027919 */ /* 0x000e220000002100 */
[----:B------:R-:W0:Y:S01]  /*18170*/  LDCU UR7, c[0x0][0x3b8] ;  /* 0x00007700ff0777ac */ /* 0x000e220008000800 */
[----:B------:R-:W3:Y:S01]  /*18180*/  LDL.LU R29, [R1+0xa4] ;  /* 0x0000a400011d7983 */ /* 0x000ee20000300800 */
[----:B------:R-:W0:Y:S03]  /*18190*/  LDCU.64 UR10, c[0x0][0x390] ;  /* 0x00007200ff0a77ac */ /* 0x000e260008000a00 */
[----:B------:R-:W3:Y:S01]  /*181a0*/  LDL.LU R22, [R1+0xa8] ;  /* 0x0000a80001167983 */ /* 0x000ee20000300800 */
[----:B------:R-:W0:Y:S03]  /*181b0*/  LDCU.64 UR28, c[0x0][0x398] ;  /* 0x00007300ff1c77ac */ /* 0x000e260008000a00 */
[----:B------:R-:W3:Y:S01]  /*181c0*/  LDL.LU R27, [R1+0xac] ;  /* 0x0000ac00011b7983 */ /* 0x000ee20000300800 */
[----:B------:R-:W0:Y:S03]  /*181d0*/  LDCU.64 UR12, c[0x0][0x390] ;  /* 0x00007200ff0c77ac */ /* 0x000e260008000a00 */
[----:B------:R-:W3:Y:S01]  /*181e0*/  LDL.LU R26, [R1+0xc0] ;  /* 0x0000c000011a7983 */ /* 0x000ee20000300800 */
[----:B------:R-:W0:Y:S03]  /*181f0*/  LDCU UR14, c[0x0][0x3b8] ;  /* 0x00007700ff0e77ac */ /* 0x000e260008000800 */
[----:B------:R-:W3:Y:S01]  /*18200*/  LDL.LU R25, [R1+0xc4] ;  /* 0x0000c40001197983 */ /* 0x000ee20000300800 */
[----:B------:R-:W0:Y:S03]  /*18210*/  LDCU UR15, c[0x0][0x39c] ;  /* 0x00007380ff0f77ac */ /* 0x000e260008000800 */
[----:B------:R-:W3:Y:S01]  /*18220*/  LDL.LU R21, [R1+0xc8] ;  /* 0x0000c80001157983 */ /* 0x000ee20000300800 */
[----:B------:R-:W0:Y:S03]  /*18230*/  LDCU UR18, c[0x0][0x3b8] ;  /* 0x00007700ff1277ac */ /* 0x000e260008000800 */
[----:B------:R-:W3:Y:S01]  /*18240*/  LDL.LU R20, [R1+0xcc] ;  /* 0x0000cc0001147983 */ /* 0x000ee20000300800 */
[----:B------:R-:W0:Y:S03]  /*18250*/  LDCU UR24, c[0x0][0x3b8] ;  /* 0x00007700ff1877ac */ /* 0x000e260008000800 */
[----:B------:R-:W3:Y:S01]  /*18260*/  LDL.LU R19, [R1+0xe0] ;  /* 0x0000e00001137983 */ /* 0x000ee20000300800 */
[----:B------:R-:W0:Y:S03]  /*18270*/  LDCU.64 UR22, c[0x0][0x398] ;  /* 0x00007300ff1677ac */ /* 0x000e260008000a00 */
[----:B---3--:R-:W3:Y:S01]  /*18280*/  LDL.LU R18, [R1+0xe4] ;  /* 0x0000e40001127983 */ /* 0x008ee20000300800 */
[----:B------:R-:W0:Y:S03]  /*18290*/  LDCU.64 UR20, c[0x0][0x398] ;  /* 0x00007300ff1477ac */ /* 0x000e260008000a00 */
        /* <DEDUP_REMOVED lines=14> */
[----:B--2---:R-:W-:-:S02]  /*18380*/  F2FP.SATFINITE.E4M3.F32.PACK_AB_MERGE_C R24, R24, R0, RZ ;  /* 0x000000001818723e */ /* 0x004fc400048070ff */
[----:B------:R-:W-:-:S03]  /*18390*/  MOV R0, 0x400 ;  /* 0x0000040000007802 */ /* 0x000fc60000000f00 */
[----:B------:R2:W-:Y:S01]  /*183a0*/  STL [R1+0xb48], R24 ;  /* 0x000b481801007387 */ /* 0x0005e20000100800 */
[----:B0-----:R-:W-:Y:S02]  /*183b0*/  LEA R0, R3, R0, 0x18 ;  /* 0x0000000003007211 */ /* 0x001fe400078ec0ff */
[----:B----4-:R-:W-:Y:S02]  /*183c0*/  F2FP.SATFINITE.E4M3.F32.PACK_AB_MERGE_C R23, R28, R23, RZ ;  /* 0x000000171c17723e */ /* 0x010fe400048070ff */
[C---:B------:R-:W-:Y:S02]  /*183d0*/  LOP3.LUT R28, R2.reuse, 0x20, RZ, 0xc0, !PT ;  /* 0x00000020021c7812 */ /* 0x040fe400078ec0ff */
[----:B------:R-:W-:-:S03]  /*183e0*/  LOP3.LUT R3, R2, 0x3f, RZ, 0xc0, !PT ;  /* 0x0000003f02037812 */ /* 0x000fc600078ec0ff */
[--C-:B------:R-:W-:Y:S01]  /*183f0*/  IMAD R28, R28, 0x20, R0.reuse ;  /* 0x000000201c1c7824 */ /* 0x100fe200078e0200 */
[----:B--2---:R-:W2:Y:S01]  /*18400*/  LDL.LU R24, [R1+0xa0] ;  /* 0x0000a00001187983 */ /* 0x004ea20000300800 */
[----:B------:R-:W-:Y:S01]  /*18410*/  IMAD R0, R3, 0x10, R0 ;  /* 0x0000001003007824 */ /* 0x000fe200078e0200 */
[----:B------:R-:W-:Y:S02]  /*18420*/  LOP3.LUT R2, R2, 0x1f, RZ, 0xc0, !PT ;  /* 0x0000001f02027812 */ /* 0x000fe400078ec0ff */
[----:B------:R0:W-:Y:S03]  /*18430*/  STL [R1+0xb4c], R23 ;  /* 0x000b4c1701007387 */ /* 0x0001e60000100800 */
[----:B------:R-:W-:Y:S01]  /*18440*/  IMAD R28, R2, 0x10, R28 ;  /* 0x00000010021c7824 */ /* 0x000fe200078e021c */
[----:B0-----:R-:W4:Y:S04]  /*18450*/  LDL.LU R23, [R1+0x8c] ;  /* 0x00008c0001177983 */ /* 0x001f280000300800 */
[----:B------:R-:W2:Y:S04]  /*18460*/  LDL.LU R3, [R1+0x84] ;  /* 0x0000840001037983 */ /* 0x000ea80000300800 */
[----:B------:R0:W-:Y:S04]  /*18470*/  STL [R1+0x430], R0 ;  /* 0x0004300001007387 */ /* 0x0001e80000100800 */
[----:B0-----:R-:W4:Y:S04]  /*18480*/  LDL.LU R0, [R1+0x88] ;  /* 0x0000880001007983 */ /* 0x001f280000300800 */
[----:B------:R-:W2:Y:S04]  /*18490*/  LDL.LU R2, [R1+0x80] ;  /* 0x0000800001027983 */ /* 0x000ea80000300800 */
[----:B------:R-:W-:Y:S01]  /*184a0*/  STL [R1+0xb38], R28 ;  /* 0x000b381c01007387 */ /* 0x000fe20000100800 */
[----:B------:R-:W-:Y:S01]  /*184b0*/  BAR.SYNC.DEFER_BLOCKING 0x0 ;  /* 0x0000000000007b1d */ /* 0x000fe20000010000 */
[----:B----4-:R-:W-:-:S02]  /*184c0*/  F2FP.SATFINITE.E4M3.F32.PACK_AB_MERGE_C R0, R23, R0, RZ ;  /* 0x000000001700723e */ /* 0x010fc400048070ff */
[----:B--2---:R-:W-:Y:S02]  /*184d0*/  F2FP.SATFINITE.E4M3.F32.PACK_AB_MERGE_C R2, R3, R2, RZ ;  /* 0x000000020302723e */ /* 0x004fe400048070ff */
[----:B------:R-:W-:-:S03]  /*184e0*/  F2FP.SATFINITE.E4M3.F32.PACK_AB_MERGE_C R3, R29, R24, RZ ;  /* 0x000000181d03723e */ /* 0x000fc600048070ff */
[----:B------:R0:W-:Y:S04]  /*184f0*/  STL [R1+0x438], R2 ;  /* 0x0004380201007387 */ /* 0x0001e80000100800 */
[----:B------:R2:W-:Y:S04]  /*18500*/  STL [R1+0x434], R0 ;  /* 0x0004340001007387 */ /* 0x0005e80000100800 */
[----:B------:R4:W-:Y:S01]  /*18510*/  STL [R1+0x440], R3 ;  /* 0x0004400301007387 */ /* 0x0009e20000100800 */
[----:B0-----:R-:W-:Y:S02]  /*18520*/  F2FP.SATFINITE.E4M3.F32.PACK_AB_MERGE_C R2, R27, R22, RZ ;  /* 0x000000161b02723e */ /* 0x001fe400048070ff */
[----:B--2---:R-:W-:-:S03]  /*18530*/  F2FP.SATFINITE.E4M3.F32.PACK_AB_MERGE_C R0, R25, R26, RZ ;  /* 0x0000001a1900723e */ /* 0x004fc600048070ff */
[----:B------:R3:W-:Y:S01]  /*18540*/  STL [R1+0x43c], R2 ;  /* 0x00043c0201007387 */ /* 0x0007e20000100800 */
[----:B----4-:R-:W-:-:S03]  /*18550*/  F2FP.SATFINITE.E4M3.F32.PACK_AB_MERGE_C R3, R20, R21, RZ ;  /* 0x000000151403723e */ /* 0x010fc600048070ff */
[----:B------:R0:W-:Y:S04]  /*18560*/  STL [R1+0x448], R0 ;  /* 0x0004480001007387 */ /* 0x0001e80000100800 */
[----:B------:R2:W-:Y:S01]  /*18570*/  STL [R1+0x444], R3 ;  /* 0x0004440301007387 */ /* 0x0005e20000100800 */
[----:B---3--:R-:W-:Y:S02]  /*18580*/  F2FP.SATFINITE.E4M3.F32.PACK_AB_MERGE_C R2, R18, R19, RZ ;  /* 0x000000131202723e */ /* 0x008fe400048070ff */
[----:B0-----:R-:W-:-:S03]  /*18590*/  F2FP.SATFINITE.E4M3.F32.PACK_AB_MERGE_C R0, R16, R17, RZ ;  /* 0x000000111000723e */ /* 0x001fc600048070ff */
[----:B------:R0:W-:Y:S01]  /*185a0*/  STL [R1+0x450], R2 ;  /* 0x0004500201007387 */ /* 0x0001e20000100800 */
[----:B--2---:R-:W-:-:S03]  /*185b0*/  F2FP.SATFINITE.E4M3.F32.PACK_AB_MERGE_C R3, R14, R15, RZ ;  /* 0x0000000f0e03723e */ /* 0x004fc600048070ff */
[----:B------:R2:W-:Y:S04]  /*185c0*/  STL [R1+0x44c], R0 ;  /* 0x00044c0001007387 */ /* 0x0005e80000100800 */
[----:B------:R3:W-:Y:S01]  /*185d0*/  STL [R1+0x458], R3 ;  /* 0x0004580301007387 */ /* 0x0007e20000100800 */
[----:B0-----:R-:W-:Y:S02]  /*185e0*/  F2FP.SATFINITE.E4M3.F32.PACK_AB_MERGE_C R2, R12, R13, RZ ;  /* 0x0000000d0c02723e */ /* 0x001fe400048070ff */
[----:B--2---:R-:W-:-:S03]  /*185f0*/  F2FP.SATFINITE.E4M3.F32.PACK_AB_MERGE_C R0, R10, R11, RZ ;  /* 0x0000000b0a00723e */ /* 0x004fc600048070ff */
[----:B------:R0:W-:Y:S01]  /*18600*/  STL [R1+0x454], R2 ;  /* 0x0004540201007387 */ /* 0x0001e20000100800 */
[----:B---3--:R-:W-:-:S03]  /*18610*/  F2FP.SATFINITE.E4M3.F32.PACK_AB_MERGE_C R3, R8, R9, RZ ;  /* 0x000000090803723e */ /* 0x008fc600048070ff */
[----:B------:R2:W-:Y:S04]  /*18620*/  STL [R1+0x424], R0 ;  /* 0x0004240001007387 */ /* 0x0005e80000100800 */
[----:B------:R-:W-:Y:S01]  /*18630*/  STL [R1+0x420], R3 ;  /* 0x0004200301007387 */ /* 0x000fe20000100800 */
[----:B0-----:R-:W-:-:S03]  /*18640*/  F2FP.SATFINITE.E4M3.F32.PACK_AB_MERGE_C R2, R6, R7, RZ ;  /* 0x000000070602723e */ /* 0x001fc600048070ff */
[----:B------:R-:W3:Y:S01]  /*18650*/  LDL.LU R28, [R1+0x3a4] ;  /* 0x0003a400011c7983 */ /* 0x000ee20000300800 */
[----:B--2---:R-:W-:-:S03]  /*18660*/  F2FP.SATFINITE.E4M3.F32.PACK_AB_MERGE_C R0, R4, R5, RZ ;  /* 0x000000050400723e */ /* 0x004fc600048070ff */
        /* <DEDUP_REMOVED lines=34> */
[----:B------:R-:W3:Y:S04]  /*18890*/  LDL.LU R2, [R1+0x3a8] ;  /* 0x0003a80001027983 */ /* 0x000ee80000300800 */
[----:B---3--:R0:W-:Y:S04]  /*188a0*/  STL [R1+0xc8c], R2 ;  /* 0x000c8c0201007387 */ /* 0x0081e80000100800 */
[----:B0-----:R-:W3:Y:S04]  /*188b0*/  LDL.LU R2, [R1+0x3a0] ;  /* 0x0003a00001027983 */ /* 0x001ee80000300800 */
        /* <DEDUP_REMOVED lines=31> */
[----:B0-----:R-:W2:Y:S04]  /*18ab0*/  LDL.LU R2, [R1+0x410] ;  /* 0x0004100001027983 */ /* 0x001ea80000300800 */
[----:B------:R-:W3:Y:S04]  /*18ac0*/  LDL.LU R3, [R1+0x3ac] ;  /* 0x0003ac0001037983 */ /* 0x000ee80000300800 */
[----:B------:R-:W4:Y:S04]  /*18ad0*/  LDL.LU R0, [R1+0x390] ;  /* 0x0003900001007983 */ /* 0x000f280000300800 */
[----:B------:R-:W4:Y:S04]  /*18ae0*/  LDL.LU R23, [R1+0x394] ;  /* 0x0003940001177983 */ /* 0x000f280000300800 */
        /* <DEDUP_REMOVED lines=24> */
[----:B--2---:R-:W-:-:S03]  /*18c70*/  F2FP.SATFINITE.E4M3.F32.PACK_AB_MERGE_C R28, R28, R2, RZ ;  /* 0x000000021c1c723e */ /* 0x004fc600048070ff */
[----:B------:R-:W2:Y:S04]  /*18c80*/  LDL.LU R2, [R1+0xd0c] ;  /* 0x000d0c0001027983 */ /* 0x000ea80000300800 */
[----:B------:R0:W-:Y:S04]  /*18c90*/  STL [R1+0xac], R28 ;  /* 0x0000ac1c01007387 */ /* 0x0001e80000100800 */
[----:B0-----:R-:W2:Y:S02]  /*18ca0*/  LDL.LU R28, [R1+0xd08] ;  /* 0x000d0800011c7983 */ /* 0x001ea40000300800 */
[----:B--2---:R-:W-:-:S02]  /*18cb0*/  F2FP.SATFINITE.E4M3.F32.PACK_AB_MERGE_C R28, R28, R2, RZ ;  /* 0x000000021c1c723e */ /* 0x004fc400048070ff */
        /* <DEDUP_REMOVED lines=60> */
[----:B------:R-:W3:Y:S01]  /*19080*/  LDL.LU R2, [R1+0xc8c] ;  /* 0x000c8c0001027983 */ /* 0x000ee20000300800 */
[----:B----4-:R-:W-:-:S03]  /*19090*/  F2FP.SATFINITE.E4M3.F32.PACK_AB_MERGE_C R0, R23, R0, RZ ;  /* 0x000000001700723e */ /* 0x010fc600048070ff */
[----:B------:R-:W-:Y:S01]  /*190a0*/  STL [R1+0x80], R28 ;  /* 0x0000801c01007387 */ /* 0x000fe20000100800 */
[----:B---3--:R-:W-:Y:S02]  /*190b0*/  F2FP.SATFINITE.E4M3.F32.PACK_AB_MERGE_C R2, R3, R2, RZ ;  /* 0x000000020302723e */ /* 0x008fe400048070ff */
[----:B------:R-:W-:-:S03]  /*190c0*/  F2FP.SATFINITE.E4M3.F32.PACK_AB_MERGE_C R3, R29, R24, RZ ;  /* 0x000000181d03723e */ /* 0x000fc600048070ff */
[----:B------:R0:W-:Y:S04]  /*190d0*/  STL [R1+0x6c], R2 ;  /* 0x00006c0201007387 */ /* 0x0001e80000100800 */
[----:B------:R2:W-:Y:S04]  /*190e0*/  STL [R1+0xcc], R0 ;  /* 0x0000cc0001007387 */ /* 0x0005e80000100800 */
[----:B------:R3:W-:Y:S01]  /*190f0*/  STL [R1+0xc8], R3 ;  /* 0x0000c80301007387 */ /* 0x0007e20000100800 */
[----:B0-----:R-:W-:Y:S02]  /*19100*/  F2FP.SATFINITE.E4M3.F32.PACK_AB_MERGE_C R2, R27, R22, RZ ;  /* 0x000000161b02723e */ /* 0x001fe400048070ff */
[----:B--2---:R-:W-:-:S03]  /*19110*/  F2FP.SATFINITE.E4M3.F32.PACK_AB_MERGE_C R0, R25, R26, RZ ;  /* 0x0000001a1900723e */ /* 0x004fc600048070ff */
[----:B------:R0:W-:Y:S01]  /*19120*/  STL [R1+0x154], R2 ;  /* 0x0001540201007387 */ /* 0x0001e20000100800 */
[----:B---3--:R-:W-:-:S03]  /*19130*/  F2FP.SATFINITE.E4M3.F32.PACK_AB_MERGE_C R3, R20, R21, RZ ;  /* 0x000000151403723e */ /* 0x008fc600048070ff */
        /* <DEDUP_REMOVED lines=13> */
[----:B------:R-:W-:Y:S04]  /*19210*/  STL [R1+0x344], R3 ;  /* 0x0003440301007387 */ /* 0x000fe80000100800 */
[----:B------:R-:W3:Y:S01]  /*19220*/  LDL.LU R28, [R1+0x2d4] ;  /* 0x0002d400011c7983 */ /* 0x000ee20000300800 */
[----:B0-----:R-:W-:Y:S02]  /*19230*/  F2FP.SATFINITE.E4M3.F32.PACK_AB_MERGE_C R2, R6, R7, RZ ;  /* 0x000000070602723e */ /* 0x001fe400048070ff */
        /* <DEDUP_REMOVED lines=138> */
[----:B------:R-:W2:Y:S01]  /*19ae0*/  LDL.LU R2, [R1+0xc20] ;  /* 0x000c200001027983 */ /* 0x000ea20000300800 */
[----:B---3--:R-:W-:-:S03]  /*19af0*/  F2FP.SATFINITE.E4M3.F32.PACK_AB_MERGE_C R22, R27, R22, RZ ;  /* 0x000000161b16723e */ /* 0x008fc600048070ff */
[----:B------:R0:W-:Y:S01]  /*19b00*/  STL [R1+0x2d4], R28 ;  /* 0x0002d41c01007387 */ /* 0x0001e20000100800 */
[----:B------:R-:W-:Y:S02]  /*19b10*/  F2FP.SATFINITE.E4M3.F32.PACK_AB_MERGE_C R21, R21, R26, RZ ;  /* 0x0000001a1515723e */ /* 0x000fe400048070ff */
[----:B0-----:R-:W-:Y:S02]  /*19b20*/  F2FP.SATFINITE.E4M3.F32.PACK_AB_MERGE_C R28, R18, R19, RZ ;  /* 0x00000013121c723e */ /* 0x001fe400048070ff */
[----:B--2---:R-:W-:Y:S02]  /*19b30*/  F2FP.SATFINITE.E4M3.F32.PACK_AB_MERGE_C R3, R3, R2, RZ ;  /* 0x000000020303723e */ /* 0x004fe400048070ff */
[----:B----4-:R-:W-:Y:S02]  /*19b40*/  F2FP.SATFINITE.E4M3.F32.PACK_AB_MERGE_C R2, R23, R0, RZ ;  /* 0x000000001702723e */ /* 0x010fe400048070ff */
[----:B------:R-:W-:Y:S01]  /*19b50*/  F2FP.SATFINITE.E4M3.F32.PACK_AB_MERGE_C R0, R29, R24, RZ ;  /* 0x000000181d00723e */ /* 0x000fe200048070ff */
[----:B------:R-:W-:Y:S04]  /*19b60*/  STL [R1+0x2d0], R3 ;  /* 0x0002d00301007387 */ /* 0x000fe80000100800 */
[----:B------:R-:W-:Y:S04]  /*19b70*/  STL [R1+0x2dc], R2 ;  /* 0x0002dc0201007387 */ /* 0x000fe80000100800 */
[----:B------:R-:W-:Y:S04]  /*19b80*/  STL [R1+0xb50], R22 ;  /* 0x000b501601007387 */ /* 0x000fe80000100800 */
[----:B------:R0:W-:Y:S04]  /*19b90*/  STL [R1+0x2d8], R0 ;  /* 0x0002d80001007387 */ /* 0x0001e80000100800 */
[----:B------:R-:W-:Y:S01]  /*19ba0*/  STL [R1+0xb54], R21 ;  /* 0x000b541501007387 */ /* 0x000fe20000100800 */
[----:B0-----:R-:W-:-:S03]  /*19bb0*/  F2FP.SATFINITE.E4M3.F32.PACK_AB_MERGE_C R0, R20, R25, RZ ;  /* 0x000000191400723e */ /* 0x001fc600048070ff */
[----:B------:R-:W-:Y:S01]  /*19bc0*/  STL [R1+0xb44], R28 ;  /* 0x000b441c01007387 */ /* 0x000fe20000100800 */
[----:B------:R-:W-:-:S03]  /*19bd0*/  F2FP.SATFINITE.E4M3.F32.PACK_AB_MERGE_C R3, R14, R15, RZ ;  /* 0x0000000f0e03723e */ /* 0x000fc600048070ff */
[----:B------:R0:W-:Y:S01]  /*19be0*/  STL [R1+0x24], R0 ;  /* 0x0000240001007387 */ /* 0x0001e20000100800 */
[----:B------:R-:W-:Y:S02]  /*19bf0*/  F2FP.SATFINITE.E4M3.F32.PACK_AB_MERGE_C R2, R12, R13, RZ ;  /* 0x0000000d0c02723e */ /* 0x000fe400048070ff */
[----:B0-----:R-:W-:-:S05]  /*19c00*/  F2FP.SATFINITE.E4M3.F32.PACK_AB_MERGE_C R0, R16, R17, RZ ;  /* 0x000000111000723e */ /* 0x001fca00048070ff */
[----:B------:R0:W-:Y:S04]  /*19c10*/  STL [R1+0x8c], R0 ;  /* 0x00008c0001007387 */ /* 0x0001e80000100800 */
[----:B------:R2:W-:Y:S01]  /*19c20*/  STL [R1+0x88], R3 ;  /* 0x0000880301007387 */ /* 0x0005e20000100800 */
[----:B0-----:R-:W-:-:S03]  /*19c30*/  F2FP.SATFINITE.E4M3.F32.PACK_AB_MERGE_C R0, R10, R11, RZ ;  /* 0x0000000b0a00723e */ /* 0x001fc600048070ff */
[----:B------:R0:W-:Y:S01]  /*19c40*/  STL [R1+0xe4], R2 ;  /* 0x0000e40201007387 */ /* 0x0001e20000100800 */
[----:B--2---:R-:W-:-:S03]  /*19c50*/  F2FP.SATFINITE.E4M3.F32.PACK_AB_MERGE_C R3, R8, R9, RZ ;  /* 0x000000090803723e */ /* 0x004fc600048070ff */
        /* <DEDUP_REMOVED lines=45> */
[----:B------:R-:W4:Y:S04]  /*19f30*/  LDL.LU R22, [R1+0x218] ;  /* 0x0002180001167983 */ /* 0x000f280000300800 */
[----:B----4-:R0:W-:Y:S04]  /*19f40*/  STL [R1+0xbcc], R22 ;  /* 0x000bcc1601007387 */ /* 0x0101e80000100800 */
[----:B0-----:R-:W4:Y:S04]  /*19f50*/  LDL.LU R22, [R1+0x220] ;  /* 0x0002200001167983 */ /* 0x001f280000300800 */
[----:B----4-:R0:W-:Y:S04]  /*19f60*/  STL [R1+0xbd4], R22 ;  /* 0x000bd41601007387 */ /* 0x0101e80000100800 */
[----:B0-----:R-:W4:Y:S04]  /*19f70*/  LDL.LU R22, [R1+0x238] ;  /* 0x0002380001167983 */ /* 0x001f280000300800 */
[----:B----4-:R0:W-:Y:S04]  /*19f80*/  STL [R1+0xbdc], R22 ;  /* 0x000bdc1601007387 */ /* 0x0101e80000100800 */
[----:B0-----:R-:W4:Y:S04]  /*19f90*/  LDL.LU R22, [R1+0x230] ;  /* 0x0002300001167983 */ /* 0x001f280000300800 */
[----:B----4-:R0:W-:Y:S04]  /*19fa0*/  STL [R1+0xbe4], R22 ;  /* 0x000be41601007387 */ /* 0x0101e80000100800 */
[----:B0-----:R-:W4:Y:S01]  /*19fb0*/  LDL.LU R22, [R1+0x248] ;  /* 0x0002480001167983 */ /* 0x001f220000300800 */
[----:B--2---:R-:W-:-:S03]  /*19fc0*/  F2FP.SATFINITE.E4M3.F32.PACK_AB_MERGE_C R28, R28, R25, RZ ;  /* 0x000000191c1c723e */ /* 0x004fc600048070ff */
[----:B----4-:R0:W-:Y:S04]  /*19fd0*/  STL [R1+0xbec], R22 ;  /* 0x000bec1601007387 */ /* 0x0101e80000100800 */
[----:B0-----:R-:W2:Y:S04]  /*19fe0*/  LDL.LU R22, [R1+0x240] ;  /* 0x0002400001167983 */ /* 0x001ea80000300800 */
[----:B------:R-:W4:Y:S04]  /*19ff0*/  LDL.LU R2, [R1+0x21c] ;  /* 0x00021c0001027983 */ /* 0x000f280000300800 */
        /* <DEDUP_REMOVED lines=44> */
[----:B------:R-:W3:Y:S04]  /*1a2c0*/  LDL.LU R25, [R1+0xbf4] ;  /* 0x000bf40001197983 */ /* 0x000ee80000300800 */
[----:B------:R0:W-:Y:S04]  /*1a2d0*/  STL [R1+0xb58], R28 ;  /* 0x000b581c01007387 */ /* 0x0001e80000100800 */
[----:B0-----:R-:W2:Y:S01]  /*1a2e0*/  LDL.LU R28, [R1+0x210] ;  /* 0x00021000011c7983 */ /* 0x001ea20000300800 */
[----:B---3--:R-:W-:-:S03]  /*1a2f0*/  F2FP.SATFINITE.E4M3.F32.PACK_AB_MERGE_C R25, R25, R21, RZ ;  /* 0x000000151919723e */ /* 0x008fc600048070ff */
[----:B------:R-:W3:Y:S04]  /*1a300*/  LDL.LU R21, [R1+0xbf0] ;  /* 0x000bf00001157983 */ /* 0x000ee80000300800 */
[----:B------:R0:W-:Y:S04]  /*1a310*/  STL [R1+0xb5c], R25 ;  /* 0x000b5c1901007387 */ /* 0x0001e80000100800 */
[----:B0-----:R-:W2:Y:S01]  /*1a320*/  LDL.LU R25, [R1+0x22c] ;  /* 0x00022c0001197983 */ /* 0x001ea20000300800 */
[----:B---3--:R-:W-:-:S03]  /*1a330*/  F2FP.SATFINITE.E4M3.F32.PACK_AB_MERGE_C R21, R21, R22, RZ ;  /* 0x000000161515723e */ /* 0x008fc600048070ff */
[----:B------:R-:W3:Y:S04]  /*1a340*/  LDL.LU R22, [R1+0xbec] ;  /* 0x000bec0001167983 */ /* 0x000ee80000300800 */
[----:B------:R0:W-:Y:S04]  /*1a350*/  STL [R1+0x18], R21 ;  /* 0x0000181501007387 */ /* 0x0001e80000100800 */
[----:B0-----:R-:W3:Y:S02]  /*1a360*/  LDL.LU R21, [R1+0xbe8] ;  /* 0x000be80001157983 */ /* 0x001ee40000300800 */
[----:B---3--:R-:W-:-:S02]  /*1a370*/  F2FP.SATFINITE.E4M3.F32.PACK_AB_MERGE_C R21, R21, R22, RZ ;  /* 0x000000161515723e */ /* 0x008fc400048070ff */
        /* <DEDUP_REMOVED lines=12> */
[----:B------:R-:W4:Y:S04]  /*1a440*/  LDL.LU R22, [R1+0xbcc] ;  /* 0x000bcc0001167983 */ /* 0x000f280000300800 */
[----:B------:R0:W-:Y:S04]  /*1a450*/  STL [R1+0xa0], R21 ;  /* 0x0000a01501007387 */ /* 0x0001e80000100800 */
[----:B0-----:R-:W2:Y:S02]  /*1a460*/  LDL.LU R21, [R1+0xbc8] ;  /* 0x000bc80001157983 */ /* 0x001ea40000300800 */
[----:B--2---:R-:W-:-:S02]  /*1a470*/  F2FP.SATFINITE.E4M3.F32.PACK_AB_MERGE_C R25, R25, R21, RZ ;  /* 0x000000151919723e */ /* 0x004fc400048070ff */
[----:B------:R-:W2:Y:S01]  /*1a480*/  LDL.LU R21, [R1+0xbc4] ;  /* 0x000bc40001157983 */ /* 0x000ea20000300800 */
[----:B------:R-:W-:-:S03]  /*1a490*/  F2FP.SATFINITE.E4M3.F32.PACK_AB_MERGE_C R3, R0, R3, RZ ;  /* 0x000000030003723e */ /* 0x000fc600048070ff */
[----:B------:R2:W-:Y:S01]  /*1a4a0*/  STL [R1+0x28], R25 ;  /* 0x0000281901007387 */ /* 0x0005e20000100800 */
[----:B------:R-:W-:Y:S02]  /*1a4b0*/  F2FP.SATFINITE.E4M3.F32.PACK_AB_MERGE_C R0, R27, R29, RZ ;  /* 0x0000001d1b00723e */ /* 0x000fe400048070ff */
[----:B------:R-:W-:Y:S02]  /*1a4c0*/  F2FP.SATFINITE.E4M3.F32.PACK_AB_MERGE_C R29, R14, R15, RZ ;  /* 0x0000000f0e1d723e */ /* 0x000fe400048070ff */
[----:B------:R-:W-:Y:S02]  /*1a4d0*/  F2FP.SATFINITE.E4M3.F32.PACK_AB_MERGE_C R27, R12, R13, RZ ;  /* 0x0000000d0c1b723e */ /* 0x000fe400048070ff */
[----:B--2---:R-:W-:Y:S02]  /*1a4e0*/  F2FP.SATFINITE.E4M3.F32.PACK_AB_MERGE_C R25, R21, R28, RZ ;  /* 0x0000001c1519723e */ /* 0x004fe400048070ff */
[----:B----4-:R-:W-:Y:S02]  /*1a4f0*/  F2FP.SATFINITE.E4M3.F32.PACK_AB_MERGE_C R21, R2, R22, RZ ;  /* 0x000000160215723e */ /* 0x010fe400048070ff */
[----:B------:R-:W-:Y:S01]  /*1a500*/  F2FP.SATFINITE.E4M3.F32.PACK_AB_MERGE_C R2, R24, R23, RZ ;  /* 0x000000171802723e */ /* 0x000fe200048070ff */
[----:B------:R-:W-:Y:S04]  /*1a510*/  STL [R1+0xa4], R25 ;  /* 0x0000a41901007387 */ /* 0x000fe80000100800 */
[----:B------:R-:W-:Y:S04]  /*1a520*/  STL [R1+0x84], R21 ;  /* 0x0000841501007387 */ /* 0x000fe80000100800 */
[----:B------:R0:W-:Y:S04]  /*1a530*/  STL [R1+0x124], R3 ;  /* 0x0001240301007387 */ /* 0x0001e80000100800 */
[----:B------:R2:W-:Y:S04]  /*1a540*/  STL [R1+0x120], R2 ;  /* 0x0001200201007387 */ /* 0x0005e80000100800 */
[----:B------:R3:W-:Y:S01]  /*1a550*/  STL [R1+0x1f0], R0 ;  /* 0x0001f00001007387 */ /* 0x0007e20000100800 */
[----:B0-----:R-:W-:-:S02]  /*1a560*/  F2FP.SATFINITE.E4M3.F32.PACK_AB_MERGE_C R3, R20, R26, RZ ;  /* 0x0000001a1403723e */ /* 0x001fc400048070ff */
[----:B--2---:R-:W-:-:S03]  /*1a570*/  F2FP.SATFINITE.E4M3.F32.PACK_AB_MERGE_C R2, R18, R19, RZ ;  /* 0x000000131202723e */ /* 0x004fc600048070ff */
[----:B------:R0:W-:Y:S01]  /*1a580*/  STL [R1+0x13c], R3 ;  /* 0x00013c0301007387 */ /* 0x0001e20000100800 */
[----:B---3--:R-:W-:-:S03]  /*1a590*/  F2FP.SATFINITE.E4M3.F32.PACK_AB_MERGE_C R0, R16, R17, RZ ;  /* 0x000000111000723e */ /* 0x008fc600048070ff */
[----:B------:R2:W-:Y:S04]  /*1a5a0*/  STL [R1+0x1f8], R2 ;  /* 0x0001f80201007387 */ /* 0x0005e80000100800 */
[----:B------:R-:W-:Y:S01]  /*1a5b0*/  STL [R1+0xb60], R29 ;  /* 0x000b601d01007387 */ /* 0x000fe20000100800 */
[----:B0-----:R-:W-:-:S03]  /*1a5c0*/  F2FP.SATFINITE.E4M3.F32.PACK_AB_MERGE_C R3, R8, R9, RZ ;  /* 0x000000090803723e */ /* 0x001fc600048070ff */
[----:B------:R0:W-:Y:S01]  /*1a5d0*/  STL [R1+0x1f4], R0 ;  /* 0x0001f40001007387 */ /* 0x0001e20000100800 */
[----:B--2---:R-:W-:-:S03]  /*1a5e0*/  F2FP.SATFINITE.E4M3.F32.PACK_AB_MERGE_C R2, R6, R7, RZ ;  /* 0x000000070602723e */ /* 0x004fc600048070ff */
[----:B------:R-:W-:Y:S01]  /*1a5f0*/  STL [R1+0xb64], R27 ;  /* 0x000b641b01007387 */ /* 0x000fe20000100800 */
[----:B0-----:R-:W-:-:S05]  /*1a600*/  F2FP.SATFINITE.E4M3.F32.PACK_AB_MERGE_C R0, R10, R11, RZ ;  /* 0x0000000b0a00723e */ /* 0x001fca00048070ff */
[----:B------:R0:W-:Y:S04]  /*1a610*/  STL [R1+0x4], R0 ;  /* 0x0000040001007387 */ /* 0x0001e80000100800 */
[----:B------:R-:W-:Y:S04]  /*1a620*/  STL [R1], R3 ;  /* 0x0000000301007387 */ /* 0x000fe80000100800 */
[----:B------:R-:W2:Y:S04]  /*1a630*/  LDL.LU R15, [R1+0x1b4] ;  /* 0x0001b400010f7983 */ /* 0x000ea80000300800 */
[----:B------:R-:W-:Y:S04]  /*1a640*/  STL [R1+0x10], R2 ;  /* 0x0000100201007387 */ /* 0x000fe80000100800 */
[----:B------:R-:W3:Y:S01]  /*1a650*/  LDL.LU R12, [R1+0x1bc] ;  /* 0x0001bc00010c7983 */ /* 0x000ee20000300800 */
[----:B0-----:R-:W-:-:S05]  /*1a660*/  F2FP.SATFINITE.E4M3.F32.PACK_AB_MERGE_C R0, R4, R5, RZ ;  /* 0x000000050400723e */ /* 0x001fca00048070ff */
[----:B------:R-:W-:Y:S04]  /*1a670*/  STL [R1+0xc], R0 ;  /* 0x00000c0001007387 */ /* 0x000fe80000100800 */
[----:B---3--:R0:W-:Y:S04]  /*1a680*/  STL [R1+0xbc0], R12 ;  /* 0x000bc00c01007387 */ /* 0x0081e80000100800 */
[----:B0-----:R-:W2:Y:S04]  /*1a690*/  LDL.LU R12, [R1+0x1b0] ;  /* 0x0001b000010c7983 */ /* 0x001ea80000300800 */
[----:B------:R-:W3:Y:S04]  /*1a6a0*/  LDL.LU R26, [R1+0x1a4] ;  /* 0x0001a400011a7983 */ /* 0x000ee80000300800 */
[----:B---3--:R0:W-:Y:S04]  /*1a6b0*/  STL [R1+0xbbc], R26 ;  /* 0x000bbc1a01007387 */ /* 0x0081e80000100800 */
[----:B0-----:R-:W3:Y:S04]  /*1a6c0*/  LDL.LU R26, [R1+0x1b8] ;  /* 0x0001b800011a7983 */ /* 0x001ee80000300800 */
[----:B------:R-:W4:Y:S04]  /*1a6d0*/  LDL.LU R10, [R1+0x1ac] ;  /* 0x0001ac00010a7983 */ /* 0x000f280000300800 */
[----:B----4-:R0:W-:Y:S04]  /*1a6e0*/  STL [R1+0xbb8], R10 ;  /* 0x000bb80a01007387 */ /* 0x0101e80000100800 */
[----:B0-----:R-:W4:Y:S04]  /*1a6f0*/  LDL.LU R10, [R1+0x1a0] ;  /* 0x0001a000010a7983 */ /* 0x001f280000300800 */
[----:B------:R-:W2:Y:S04]  /*1a700*/  LDL.LU R8, [R1+0x19c] ;  /* 0x00019c0001087983 */ /* 0x000ea80000300800 */
[----:B--2---:R0:W-:Y:S04]  /*1a710*/  STL [R1+0xbac], R8 ;  /* 0x000bac0801007387 */ /* 0x0041e80000100800 */
[----:B0-----:R-:W2:Y:S04]  /*1a720*/  LDL.LU R8, [R1+0x194] ;  /* 0x0001940001087983 */ /* 0x001ea80000300800 */
[----:B--2---:R0:W-:Y:S04]  /*1a730*/  STL [R1+0xbb4], R8 ;  /* 0x000bb40801007387 */ /* 0x0041e80000100800 */
[----:B0-----:R-:W2:Y:S04]  /*1a740*/  LDL.LU R8, [R1+0x1a8] ;  /* 0x0001a80001087983 */ /* 0x001ea80000300800 */
[----:B------:R-:W2:Y:S04]  /*1a750*/  LDL.LU R5, [R1+0xf4] ;  /* 0x0000f40001057983 */ /* 0x000ea80000300800 */
        /* <DEDUP_REMOVED lines=24> */
[----:B------:R-:W2:Y:S04]  /*1a8e0*/  LDL.LU R0, [R1+0xd4] ;  /* 0x0000d40001007983 */ /* 0x000ea80000300800 */
[----:B------:R-:W2:Y:S04]  /*1a8f0*/  LDL.LU R2, [R1+0xdc] ;  /* 0x0000dc0001027983 */ /* 0x000ea80000300800 */
[----:B--2---:R0:W-:Y:S04]  /*1a900*/  STL [R1+0xb80], R2 ;  /* 0x000b800201007387 */ /* 0x0041e80000100800 */
[----:B0-----:R-:W2:Y:S04]  /*1a910*/  LDL.LU R2, [R1+0xd0] ;  /* 0x0000d00001027983 */ /* 0x001ea80000300800 */
        /* <DEDUP_REMOVED lines=15> */
[----:B------:R-:W2:Y:S01]  /*1aa10*/  LDL.LU R27, [R1+0x78] ;  /* 0x00007800011b7983 */ /* 0x000ea20000300800 */
[----:B------:R-:W-:-:S03]  /*1aa20*/  F2FP.SATFINITE.E4M3.F32.PACK_AB_MERGE_C R15, R15, R12, RZ ;  /* 0x0000000c0f0f723e */ /* 0x000fc600048070ff */
[----:B--2---:R0:W-:Y:S04]  /*1aa30*/  STL [R1+0xb68], R27 ;  /* 0x000b681b01007387 */ /* 0x0041e80000100800 */
[----:B0-----:R-:W2:Y:S04]  /*1aa40*/  LDL.LU R27, [R1+0x70] ;  /* 0x00007000011b7983 */ /* 0x001ea80000300800 */
        /* <DEDUP_REMOVED lines=13> */
[----:B------:R-:W3:Y:S02]  /*1ab20*/  LDL.LU R12, [R1+0xbc0] ;  /* 0x000bc000010c7983 */ /* 0x000ee40000300800 */
[----:B---3--:R-:W-:-:S02]  /*1ab30*/  F2FP.SATFINITE.E4M3.F32.PACK_AB_MERGE_C R12, R12, R26, RZ ;  /* 0x0000001a0c0c723e */ /* 0x008fc400048070ff */
[----:B------:R-:W4:Y:S02]  /*1ab40*/  LDL.LU R26, [R1+0xbbc] ;  /* 0x000bbc00011a7983 */ /* 0x000f240000300800 */
[----:B----4-:R-:W-:Y:S02]  /*1ab50*/  F2FP.SATFINITE.E4M3.F32.PACK_AB_MERGE_C R26, R26, R10, RZ ;  /* 0x0000000a1a1a723e */ /* 0x010fe400048070ff */
[----:B------:R-:W3:Y:S02]  /*1ab60*/  LDL.LU R10, [R1+0xbb8] ;  /* 0x000bb800010a7983 */ /* 0x000ee40000300800 */
[----:B---3--:R-:W-:Y:S02]  /*1ab70*/  F2FP.SATFINITE.E4M3.F32.PACK_AB_MERGE_C R10, R10, R8, RZ ;  /* 0x000000080a0a723e */ /* 0x008fe400048070ff */
[----:B------:R-:W3:Y:S02]  /*1ab80*/  LDL.LU R8, [R1+0xbb4] ;  /* 0x000bb40001087983 */ /* 0x000ee40000300800 */
[----:B---3--:R-:W-:-:S02]  /*1ab90*/  F2FP.SATFINITE.E4M3.F32.PACK_AB_MERGE_C R8, R8, R5, RZ ;  /* 0x000000050808723e */ /* 0x008fc400048070ff */
[----:B------:R-:W3:Y:S04]  /*1aba0*/  LDL.LU R5, [R1+0xbb0] ;  /* 0x000bb00001057983 */ /* 0x000ee80000300800 */
[----:B------:R0:W-:Y:S04]  /*1abb0*/  STL [R1+0x1c], R8 ;  /* 0x00001c0801007387 */ /* 0x0001e80000100800 */
[----:B0-----:R-:W3:Y:S02]  /*1abc0*/  LDL.LU R8, [R1+0xbac] ;  /* 0x000bac0001087983 */ /* 0x001ee40000300800 */
[----:B---3--:R-:W-:-:S02]  /*1abd0*/  F2FP.SATFINITE.E4M3.F32.PACK_AB_MERGE_C R8, R8, R5, RZ ;  /* 0x000000050808723e */ /* 0x008fc400048070ff */
[----:B------:R-:W3:Y:S02]  /*1abe0*/  LDL.LU R5, [R1+0xba8] ;  /* 0x000ba80001057983 */ /* 0x000ee40000300800 */
[----:B---3--:R-:W-:Y:S02]  /*1abf0*/  F2FP.SATFINITE.E4M3.F32.PACK_AB_MERGE_C R5, R5, R3, RZ ;  /* 0x000000030505723e */ /* 0x008fe400048070ff */
        /* <DEDUP_REMOVED lines=16> */
[----:B------:R-:W3:Y:S01]  /*1ad00*/  LDL.LU R3, [R1+0xb84] ;  /* 0x000b840001037983 */ /* 0x000ee20000300800 */
[----:B------:R-:W-:Y:S02]  /*1ad10*/  F2FP.SATFINITE.E4M3.F32.PACK_AB_MERGE_C R0, R0, R2, RZ ;  /* 0x000000020000723e */ /* 0x000fe400048070ff */
[----:B---3--:R-:W-:Y:S02]  /*1ad20*/  F2FP.SATFINITE.E4M3.F32.PACK_AB_MERGE_C R3, R20, R3, RZ ;  /* 0x000000031403723e */ /* 0x008fe400048070ff */
[----:B------:R-:W3:Y:S04]  /*1ad30*/  LDL R20, [R1+0x45c] ;  /* 0x00045c0001147983 */ /* 0x000ee80000100800 */
[----:B------:R-:W4:Y:S02]  /*1ad40*/  LDL.LU R2, [R1+0xb80] ;  /* 0x000b800001027983 */ /* 0x000f240000300800 */
[----:B----4-:R-:W-:-:S02]  /*1ad50*/  F2FP.SATFINITE.E4M3.F32.PACK_AB_MERGE_C R2, R2, R4, RZ ;  /* 0x000000040202723e */ /* 0x010fc400048070ff */
[----:B------:R-:W4:Y:S02]  /*1ad60*/  LDL.LU R4, [R1+0xb7c] ;  /* 0x000b7c0001047983 */ /* 0x000f240000300800 */
[----:B----4-:R-:W-:Y:S02]  /*1ad70*/  F2FP.SATFINITE.E4M3.F32.PACK_AB_MERGE_C R4, R4, R6, RZ ;  /* 0x000000060404723e */ /* 0x010fe400048070ff */
[----:B------:R-:W4:Y:S02]  /*1ad80*/  LDL.LU R6, [R1+0xb78] ;  /* 0x000b780001067983 */ /* 0x000f240000300800 */
[----:B----4-:R-:W-:Y:S02]  /*1ad90*/  F2FP.SATFINITE.E4M3.F32.PACK_AB_MERGE_C R6, R6, R7, RZ ;  /* 0x000000070606723e */ /* 0x010fe400048070ff */
[----:B------:R-:W4:Y:S02]  /*1ada0*/  LDL.LU R7, [R1+0xb74] ;  /* 0x000b740001077983 */ /* 0x000f240000300800 */
[----:B----4-:R-:W-:-:S02]  /*1adb0*/  F2FP.SATFINITE.E4M3.F32.PACK_AB_MERGE_C R7, R7, R9, RZ ;  /* 0x000000090707723e */ /* 0x010fc400048070ff */
[----:B------:R-:W4:Y:S02]  /*1adc0*/  LDL.LU R9, [R1+0xb70] ;  /* 0x000b700001097983 */ /* 0x000f240000300800 */
[----:B----4-:R-:W-:Y:S02]  /*1add0*/  F2FP.SATFINITE.E4M3.F32.PACK_AB_MERGE_C R9, R9, R11, RZ ;  /* 0x0000000b0909723e */ /* 0x010fe400048070ff */
[----:B------:R-:W2:Y:S02]  /*1ade0*/  LDL.LU R11, [R1+0xb6c] ;  /* 0x000b6c00010b7983 */ /* 0x000ea40000300800 */
[----:B--2---:R-:W-:Y:S02]  /*1adf0*/  F2FP.SATFINITE.E4M3.F32.PACK_AB_MERGE_C R11, R11, R27, RZ ;  /* 0x0000001b0b0b723e */ /* 0x004fe400048070ff */
[----:B------:R-:W2:Y:S01]  /*1ae00*/  LDL.LU R27, [R1+0xb68] ;  /* 0x000b6800011b7983 */ /* 0x000ea20000300800 */
[----:B------:R-:W-:Y:S02]  /*1ae10*/  F2FP.SATFINITE.E4M3.F32.PACK_AB_MERGE_C R21, R21, R28, RZ ;  /* 0x0000001c1515723e */ /* 0x000fe400048070ff */
[----:B------:R-:W-:-:S02]  /*1ae20*/  F2FP.SATFINITE.E4M3.F32.PACK_AB_MERGE_C R14, R14, R29, RZ ;  /* 0x0000001d0e0e723e */ /* 0x000fc400048070ff */
[----:B------:R-:W-:Y:S02]  /*1ae30*/  F2FP.SATFINITE.E4M3.F32.PACK_AB_MERGE_C R16, R16, R25, RZ ;  /* 0x000000191010723e */ /* 0x000fe400048070ff */
[----:B------:R-:W-:Y:S02]  /*1ae40*/  F2FP.SATFINITE.E4M3.F32.PACK_AB_MERGE_C R23, R23, R22, RZ ;  /* 0x000000161717723e */ /* 0x000fe400048070ff */
[----:B------:R-:W-:Y:S02]  /*1ae50*/  F2FP.SATFINITE.E4M3.F32.PACK_AB_MERGE_C R19, R19, R24, RZ ;  /* 0x000000181313723e */ /* 0x000fe400048070ff */
[----:B--2---:R-:W-:Y:S02]  /*1ae60*/  F2FP.SATFINITE.E4M3.F32.PACK_AB_MERGE_C R13, R13, R27, RZ ;  /* 0x0000001b0d0d723e */ /* 0x004fe400048070ff */
[----:B------:R-:W2:Y:S04]  /*1ae70*/  LDL.LU R27, [R1+0xb64] ;  /* 0x000b6400011b7983 */ /* 0x000ea80000300800 */
[----:B------:R-:W4:Y:S04]  /*1ae80*/  LDL.LU R29, [R1+0xb60] ;  /* 0x000b6000011d7983 */ /* 0x000f280000300800 */
[----:B------:R-:W2:Y:S04]  /*1ae90*/  LDL.LU R25, [R1+0xb5c] ;  /* 0x000b5c0001197983 */ /* 0x000ea80000300800 */
[----:B------:R-:W2:Y:S04]  /*1aea0*/  LDL.LU R28, [R1+0xb58] ;  /* 0x000b5800011c7983 */ /* 0x000ea80000300800 */
[----:B------:R0:W-:Y:S04]  /*1aeb0*/  STL [R1+0x54], R21 ;  /* 0x0000541501007387 */ /* 0x0001e80000100800 */
[----:B0-----:R-:W2:Y:S04]  /*1aec0*/  LDL.LU R21, [R1+0xb54] ;  /* 0x000b540001157983 */ /* 0x001ea80000300800 */
[----:B------:R-:W4:Y:S04]  /*1aed0*/  LDL.LU R22, [R1+0xb50] ;  /* 0x000b500001167983 */ /* 0x000f280000300800 */
[----:B------:R0:W-:Y:S04]  /*1aee0*/  STL [R1+0x50], R23 ;  /* 0x0000501701007387 */ /* 0x0001e80000100800 */
[----:B0-----:R-:W4:Y:S04]  /*1aef0*/  LDL.LU R23, [R1+0xb4c] ;  /* 0x000b4c0001177983 */ /* 0x001f280000300800 */
[----:B------:R-:W4:Y:S04]  /*1af00*/  LDL.LU R24, [R1+0xb48] ;  /* 0x000b480001187983 */ /* 0x000f280000300800 */
[----:B------:R0:W-:Y:S02]  /*1af10*/  STL [R1+0x188], R19 ;  /* 0x0001881301007387 */ /* 0x0001e40000100800 */
[----:B0-----:R-:W-:Y:S01]  /*1af20*/  F2FP.SATFINITE.E4M3.F32.PACK_AB_MERGE_C R19, R17, R18, RZ ;  /* 0x000000121113723e */ /* 0x001fe200048070ff */
[----:B---3--:R-:W-:-:S02]  /*1af30*/  VIADD R18, R20, 0x1 ;  /* 0x0000000114127836 */ /* 0x008fc40000000000 */
[----:B------:R-:W-:Y:S02]  /*1af40*/  VIADD R17, R20, 0x7f ;  /* 0x0000007f14117836 */ /* 0x000fe40000000000 */
[----:B------:R0:W-:Y:S01]  /*1af50*/  STL [R1+0x3c], R19 ;  /* 0x00003c1301007387 */ /* 0x0001e20000100800 */
[----:B------:R-:W-:Y:S02]  /*1af60*/  ISETP.GE.AND P2, PT, R18, UR4, PT ;  /* 0x0000000412007c0c */ /* 0x000fe4000bf46270 */
[----:B-1----:R-:W-:Y:S01]  /*1af70*/  ISETP.GE.AND P0, PT, R17, UR27, PT ;  /* 0x0000001b11007c0c */ /* 0x002fe2000bf06270 */
[C---:B0-----:R-:W-:Y:S02]  /*1af80*/  VIADD R19, R20.reuse, 0x2 ;  /* 0x0000000214137836 */ /* 0x041fe40000000000 */
[----:B------:R-:W-:-:S03]  /*1af90*/  VIADD R20, R20, 0x3 ;  /* 0x0000000314147836 */ /* 0x000fc60000000000 */
[----:B------:R-:W-:Y:S01]  /*1afa0*/  ISETP.GE.AND P3, PT, R19, UR5, PT ;  /* 0x0000000513007c0c */ /* 0x000fe2000bf66270 */
[----:B------:R-:W0:Y:S01]  /*1afb0*/  LDCU.64 UR4, c[0x0][0x398] ;  /* 0x00007300ff0477ac */ /* 0x000e220008000a00 */
[----:B------:R-:W-:Y:S02]  /*1afc0*/  ISETP.GE.AND P4, PT, R20, UR6, PT ;  /* 0x0000000614007c0c */ /* 0x000fe4000bf86270 */
[----:B------:R-:W-:Y:S01]  /*1afd0*/  LOP3.LUT R3, R3, 0xffff, RZ, 0xc0, !PT ;  /* 0x0000ffff03037812 */ /* 0x000fe200078ec0ff */
[----:B------:R-:W1:Y:S01]  /*1afe0*/  LDCU UR6, c[0x0][0x3b4] ;  /* 0x00007680ff0677ac */ /* 0x000e620008000800 */
[----:B--2---:R-:W-:Y:S02]  /*1aff0*/  LOP3.LUT R19, R21, 0xffff, RZ, 0xc0, !PT ;  /* 0x0000ffff15137812 */ /* 0x004fe400078ec0ff */
[----:B----4-:R-:W-:Y:S02]  /*1b000*/  LOP3.LUT R17, R22, 0xffff, RZ, 0xc0, !PT ;  /* 0x0000ffff16117812 */ /* 0x010fe400078ec0ff */
[----:B------:R-:W-:-:S02]  /*1b010*/  SHF.R.U32.HI R22, RZ, 0x8, R19 ;  /* 0x00000008ff167819 */ /* 0x000fc40000011613 */
[----:B------:R-:W-:Y:S02]  /*1b020*/  LOP3.LUT R20, R23, 0xffff, RZ, 0xc0, !PT ;  /* 0x0000ffff17147812 */ /* 0x000fe400078ec0ff */
[----:B------:R-:W-:Y:S02]  /*1b030*/  LOP3.LUT R18, R24, 0xffff, RZ, 0xc0, !PT ;  /* 0x0000ffff18127812 */ /* 0x000fe400078ec0ff */
[--C-:B------:R-:W-:Y:S02]  /*1b040*/  SHF.R.U32.HI R24, RZ, 0x8, R17.reuse ;  /* 0x00000008ff187819 */ /* 0x100fe40000011611 */
[----:B------:R-:W-:Y:S02]  /*1b050*/  SHF.R.U32.HI R23, RZ, 0x8, R18 ;  /* 0x00000008ff177819 */ /* 0x000fe40000011612 */
[----:B------:R-:W-:Y:S02]  /*1b060*/  PRMT R18, R18, 0x3340, R17 ;  /* 0x0000334012127816 */ /* 0x000fe40000000011 */
[----:B------:R-:W2:Y:S01]  /*1b070*/  LDL.LU R17, [R1+0xac] ;  /* 0x0000ac0001117983 */ /* 0x000ea20000300800 */
[----:B------:R-:W-:-:S02]  /*1b080*/  PRMT R19, R20, 0x3340, R19 ;  /* 0x0000334014137816 */ /* 0x000fc40000000013 */
[----:B------:R-:W-:Y:S01]  /*1b090*/  SHF.R.U32.HI R21, RZ, 0x8, R20 ;  /* 0x00000008ff157819 */ /* 0x000fe20000011614 */
[----:B------:R3:W-:Y:S04]  /*1b0a0*/  STL [R1+0x218], R18 ;  /* 0x0002181201007387 */ /* 0x0007e80000100800 */
[----:B---3--:R-:W3:Y:S04]  /*1b0b0*/  LDL.LU R18, [R1+0x6c] ;  /* 0x00006c0001127983 */ /* 0x008ee80000300800 */
[----:B------:R-:W4:Y:S04]  /*1b0c0*/  LDL.LU R20, [R1+0xa8] ;  /* 0x0000a80001147983 */ /* 0x000f280000300800 */
[----:B------:R0:W-:Y:S04]  /*1b0d0*/  STL [R1+0x214], R19 ;  /* 0x0002141301007387 */ /* 0x0001e80000100800 */
[----:B0-----:R-:W3:Y:S01]  /*1b0e0*/  LDL.LU R19, [R1+0x80] ;  /* 0x0000800001137983 */ /* 0x001ee20000300800 */
[----:B------:R-:W-:-:S02]  /*1b0f0*/  LOP3.LUT R23, R23, 0xffff, RZ, 0xc0, !PT ;  /* 0x0000ffff17177812 */ /* 0x000fc400078ec0ff */
[----:B------:R-:W-:Y:S02]  /*1b100*/  LOP3.LUT R24, R24, 0xffff, RZ, 0xc0, !PT ;  /* 0x0000ffff18187812 */ /* 0x000fe400078ec0ff */
[----:B------:R-:W-:Y:S02]  /*1b110*/  LOP3.LUT R21, R21, 0xffff, RZ, 0xc0, !PT ;  /* 0x0000ffff15157812 */ /* 0x000fe400078ec0ff */
[----:B------:R-:W-:Y:S02]  /*1b120*/  LOP3.LUT R22, R22, 0xffff, RZ, 0xc0, !PT ;  /* 0x0000ffff16167812 */ /* 0x000fe400078ec0ff */
[----:B------:R-:W-:Y:S02]  /*1b130*/  PRMT R23, R23, 0x3340, R24 ;  /* 0x0000334017177816 */ /* 0x000fe40000000018 */
[----:B------:R-:W-:Y:S02]  /*1b140*/  PRMT R21, R21, 0x3340, R22 ;  /* 0x0000334015157816 */ /* 0x000fe40000000016 */
[----:B------:R-:W-:Y:S01]  /*1b150*/  LOP3.LUT R22, R28, 0xffff, RZ, 0xc0, !PT ;  /* 0x0000ffff1c167812 */ /* 0x000fe200078ec0ff */
[----:B------:R-:W-:Y:S04]  /*1b160*/  STL [R1+0x1c0], R23 ;  /* 0x0001c01701007387 */ /* 0x000fe80000100800 */
[----:B------:R0:W-:Y:S01]  /*1b170*/  STL [R1+0x1b8], R21 ;  /* 0x0001b81501007387 */ /* 0x0001e20000100800 */
[----:B------:R-:W-:-:S03]  /*1b180*/  LOP3.LUT R25, R25, 0xffff, RZ, 0xc0, !PT ;  /* 0x0000ffff19197812 */ /* 0x000fc600078ec0ff */
[----:B------:R-:W3:Y:S01]  /*1b190*/  LDL.LU R28, [R1+0xb44] ;  /* 0x000b4400011c7983 */ /* 0x000ee20000300800 */
[----:B--2---:R-:W-:-:S04]  /*1b1a0*/  LOP3.LUT R17, R17, 0xffff, RZ, 0xc0, !PT ;  /* 0x0000ffff11117812 */ /* 0x004fc800078ec0ff */
[----:B0-----:R-:W-:Y:S02]  /*1b1b0*/  SHF.R.U32.HI R21, RZ, 0x8, R17 ;  /* 0x00000008ff157819 */ /* 0x001fe40000011611 */
[----:B------:R-:W-:Y:S02]  /*1b1c0*/  PRMT R17, R17, 0x3340, R22 ;  /* 0x0000334011117816 */ /* 0x000fe40000000016 */
[----:B----4-:R-:W-:Y:S02]  /*1b1d0*/  LOP3.LUT R24, R20, 0xffff, RZ, 0xc0, !PT ;  /* 0x0000ffff14187812 */ /* 0x010fe400078ec0ff */
[----:B------:R-:W-:Y:S02]  /*1b1e0*/  LOP3.LUT R20, R29, 0xffff, RZ, 0xc0, !PT ;  /* 0x0000ffff1d147812 */ /* 0x000fe400078ec0ff */
[----:B------:R-:W2:Y:S01]  /*1b1f0*/  LDL.LU R29, [R1+0x24] ;  /* 0x00002400011d7983 */ /* 0x000ea20000300800 */
[----:B---3--:R-:W-:Y:S02]  /*1b200*/  LOP3.LUT R23, R19, 0xffff, RZ, 0xc0, !PT ;  /* 0x0000ffff13177812 */ /* 0x008fe400078ec0ff */
[----:B------:R-:W-:-:S02]  /*1b210*/  LOP3.LUT R19, R27, 0xffff, RZ, 0xc0, !PT ;  /* 0x0000ffff1b137812 */ /* 0x000fc400078ec0ff */
[----:B------:R-:W3:Y:S04]  /*1b220*/  LDL.LU R27, [R1+0x64] ;  /* 0x00006400011b7983 */ /* 0x000ee80000300800 */
[----:B------:R0:W-:Y:S02]  /*1b230*/  STL [R1+0x210], R17 ;  /* 0x0002101101007387 */ /* 0x0001e40000100800 */
[----:B0-----:R-:W-:Y:S02]  /*1b240*/  SHF.R.U32.HI R17, RZ, 0x8, R24 ;  /* 0x00000008ff117819 */ /* 0x001fe40000011618 */
[----:B------:R-:W-:-:S05]  /*1b250*/  PRMT R24, R24, 0x3340, R25 ;  /* 0x0000334018187816 */ /* 0x000fca0000000019 */
[----:B------:R0:W-:Y:S01]  /*1b260*/  STL [R1+0x20c], R24 ;  /* 0x00020c1801007387 */ /* 0x0001e20000100800 */
[----:B------:R-:W-:Y:S02]  /*1b270*/  LOP3.LUT R18, R18, 0xffff, RZ, 0xc0, !PT ;  /* 0x0000ffff12127812 */ /* 0x000fe400078ec0ff */
[----:B------:R-:W-:Y:S02]  /*1b280*/  SHF.R.U32.HI R22, RZ, 0x8, R22 ;  /* 0x00000008ff167819 */ /* 0x000fe40000011616 */
[----:B0-----:R-:W-:Y:S02]  /*1b290*/  SHF.R.U32.HI R24, RZ, 0x8, R23 ;  /* 0x00000008ff187819 */ /* 0x001fe40000011617 */
[----:B------:R-:W-:Y:S02]  /*1b2a0*/  PRMT R23, R23, 0x3340, R20 ;  /* 0x0000334017177816 */ /* 0x000fe40000000014 */
[----:B------:R-:W-:Y:S02]  /*1b2b0*/  LOP3.LUT R21, R21, 0xffff, RZ, 0xc0, !PT ;  /* 0x0000ffff15157812 */ /* 0x000fe400078ec0ff */
[----:B------:R-:W-:Y:S01]  /*1b2c0*/  LOP3.LUT R22, R22, 0xffff, RZ, 0xc0, !PT ;  /* 0x0000ffff16167812 */ /* 0x000fe200078ec0ff */
[----:B------:R0:W-:Y:S03]  /*1b2d0*/  STL [R1+0x208], R23 ;  /* 0x0002081701007387 */ /* 0x0001e60000100800 */
[----:B------:R-:W-:-:S02]  /*1b2e0*/  PRMT R22, R21, 0x3340, R22 ;  /* 0x0000334015167816 */ /* 0x000fc40000000016 */
[----:B0-----:R-:W-:Y:S02]  /*1b2f0*/  SHF.R.U32.HI R23, RZ, 0x8, R18 ;  /* 0x00000008ff177819 */ /* 0x001fe40000011612 */
[----:B------:R-:W-:-:S05]  /*1b300*/  PRMT R18, R18, 0x3340, R19 ;  /* 0x0000334012127816 */ /* 0x000fca0000000013 */
[----:B------:R0:W-:Y:S04]  /*1b310*/  STL [R1+0x204], R18 ;  /* 0x0002041201007387 */ /* 0x0001e80000100800 */
[----:B0-----:R-:W4:Y:S04]  /*1b320*/  LDL.LU R18, [R1+0x68] ;  /* 0x0000680001127983 */ /* 0x001f280000300800 */
[----:B------:R-:W2:Y:S04]  /*1b330*/  LDL.LU R21, [R1+0x438] ;  /* 0x0004380001157983 */ /* 0x000ea80000300800 */
[----:B------:R0:W-:Y:S04]  /*1b340*/  STL [R1+0x1ac], R22 ;  /* 0x0001ac1601007387 */ /* 0x0001e80000100800 */
[----:B0-----:R-:W4:Y:S01]  /*1b350*/  LDL.LU R22, [R1+0x434] ;  /* 0x0004340001167983 */ /* 0x001f220000300800 */
[----:B------:R-:W-:-:S02]  /*1b360*/  SHF.R.U32.HI R25, RZ, 0x8, R25 ;  /* 0x00000008ff197819 */ /* 0x000fc40000011619 */
[----:B------:R-:W-:Y:S02]  /*1b370*/  SHF.R.U32.HI R20, RZ, 0x8, R20 ;  /* 0x00000008ff147819 */ /* 0x000fe40000011614 */
[----:B------:R-:W-:Y:S02]  /*1b380*/  LOP3.LUT R17, R17, 0xffff, RZ, 0xc0, !PT ;  /* 0x0000ffff11117812 */ /* 0x000fe400078ec0ff */
[----:B------:R-:W-:Y:S02]  /*1b390*/  LOP3.LUT R25, R25, 0xffff, RZ, 0xc0, !PT ;  /* 0x0000ffff19197812 */ /* 0x000fe400078ec0ff */
[----:B------:R-:W-:Y:S02]  /*1b3a0*/  SHF.R.U32.HI R19, RZ, 0x8, R19 ;  /* 0x00000008ff137819 */ /* 0x000fe40000011613 */
[----:B------:R-:W-:Y:S02]  /*1b3b0*/  LOP3.LUT R24, R24, 0xffff, RZ, 0xc0, !PT ;  /* 0x0000ffff18187812 */ /* 0x000fe400078ec0ff */
[----:B------:R-:W-:-:S02]  /*1b3c0*/  LOP3.LUT R20, R20, 0xffff, RZ, 0xc0, !PT ;  /* 0x0000ffff14147812 */ /* 0x000fc400078ec0ff */
[----:B------:R-:W-:Y:S02]  /*1b3d0*/  PRMT R17, R17, 0x3340, R25 ;  /* 0x0000334011117816 */ /* 0x000fe40000000019 */
[----:B------:R-:W-:Y:S02]  /*1b3e0*/  LOP3.LUT R23, R23, 0xffff, RZ, 0xc0, !PT ;  /* 0x0000ffff17177812 */ /* 0x000fe400078ec0ff */
[----:B------:R-:W-:Y:S02]  /*1b3f0*/  LOP3.LUT R19, R19, 0xffff, RZ, 0xc0, !PT ;  /* 0x0000ffff13137812 */ /* 0x000fe400078ec0ff */
[----:B------:R-:W-:Y:S01]  /*1b400*/  PRMT R20, R24, 0x3340, R20 ;  /* 0x0000334018147816 */ /* 0x000fe20000000014 */
[----:B------:R-:W-:Y:S01]  /*1b410*/  STL [R1+0x1a8], R17 ;  /* 0x0001a81101007387 */ /* 0x000fe20000100800 */
[----:B------:R-:W-:-:S03]  /*1b420*/  PRMT R19, R23, 0x3340, R19 ;  /* 0x0000334017137816 */ /* 0x000fc60000000013 */
[----:B------:R-:W-:Y:S04]  /*1b430*/  STL [R1+0x1a0], R20 ;  /* 0x0001a01401007387 */ /* 0x000fe80000100800 */
[----:B------:R3:W-:Y:S04]  /*1b440*/  STL [R1+0x19c], R19 ;  /* 0x00019c1301007387 */ /* 0x0007e80000100800 */
[----:B------:R-:W4:Y:S04]  /*1b450*/  LDL.LU R24, [R1+0x18] ;  /* 0x0000180001187983 */ /* 0x000f280000300800 */
[----:B------:R-:W4:Y:S01]  /*1b460*/  LDL.LU R25, [R1+0x14] ;  /* 0x0000140001197983 */ /* 0x000f220000300800 */
[----:B---3--:R-:W-:-:S02]  /*1b470*/  LOP3.LUT R19, R27, 0xffff, RZ, 0xc0, !PT ;  /* 0x0000ffff1b137812 */ /* 0x008fc400078ec0ff */
[----:B--2---:R-:W-:Y:S02]  /*1b480*/  LOP3.LUT R17, R21, 0xffff, RZ, 0xc0, !PT ;  /* 0x0000ffff15117812 */ /* 0x004fe400078ec0ff */
[----:B----4-:R-:W-:-:S04]  /*1b490*/  LOP3.LUT R21, R18, 0xffff, RZ, 0xc0, !PT ;  /* 0x0000ffff12157812 */ /* 0x010fc800078ec0ff */
[----:B------:R-:W-:Y:S02]  /*1b4a0*/  SHF.R.U32.HI R23, RZ, 0x8, R21 ;  /* 0x00000008ff177819 */ /* 0x000fe40000011615 */
[----:B------:R-:W-:Y:S02]  /*1b4b0*/  LOP3.LUT R20, R22, 0xffff, RZ, 0xc0, !PT ;  /* 0x0000ffff16147812 */ /* 0x000fe400078ec0ff */
[----:B------:R-:W-:Y:S02]  /*1b4c0*/  LOP3.LUT R22, R5, 0xffff, RZ, 0xc0, !PT ;  /* 0x0000ffff05167812 */ /* 0x000fe400078ec0ff */
[----:B------:R-:W-:Y:S02]  /*1b4d0*/  LOP3.LUT R5, R28, 0xffff, RZ, 0xc0, !PT ;  /* 0x0000ffff1c057812 */ /* 0x000fe400078ec0ff */
[----:B------:R-:W-:Y:S02]  /*1b4e0*/  PRMT R21, R21, 0x3340, R22 ;  /* 0x0000334015157816 */ /* 0x000fe40000000016 */
[----:B------:R-:W-:-:S02]  /*1b4f0*/  PRMT R28, R19, 0x3340, R3 ;  /* 0x00003340131c7816 */ /* 0x000fc40000000003 */
[----:B------:R-:W-:Y:S01]  /*1b500*/  LOP3.LUT R18, R29, 0xffff, RZ, 0xc0, !PT ;  /* 0x0000ffff1d127812 */ /* 0x000fe200078ec0ff */
[----:B------:R0:W-:Y:S04]  /*1b510*/  STL [R1+0x200], R21 ;  /* 0x0002001501007387 */ /* 0x0001e80000100800 */
[----:B------:R-:W2:Y:S04]  /*1b520*/  LDL.LU R27, [R1+0x4] ;  /* 0x00000400011b7983 */ /* 0x000ea80000300800 */
[----:B------:R-:W3:Y:S04]  /*1b530*/  LDL.LU R29, [R1] ;  /* 0x00000000011d7983 */ /* 0x000ee80000300800 */
[----:B------:R4:W-:Y:S01]  /*1b540*/  STL [R1+0x1ec], R28 ;  /* 0x0001ec1c01007387 */ /* 0x0009e20000100800 */
[----:B------:R-:W-:-:S02]  /*1b550*/  SHF.R.U32.HI R22, RZ, 0x8, R22 ;  /* 0x00000008ff167819 */ /* 0x000fc40000011616 */
[----:B0-----:R-:W-:Y:S02]  /*1b560*/  SHF.R.U32.HI R21, RZ, 0x8, R19 ;  /* 0x00000008ff157819 */ /* 0x001fe40000011613 */
[----:B----4-:R-:W-:Y:S02]  /*1b570*/  PRMT R28, R17, 0x3340, R18 ;  /* 0x00003340111c7816 */ /* 0x010fe40000000012 */
[----:B------:R-:W-:-:S03]  /*1b580*/  SHF.R.U32.HI R19, RZ, 0x8, R3 ;  /* 0x00000008ff137819 */ /* 0x000fc60000011603 */
[----:B------:R0:W-:Y:S01]  /*1b590*/  STL [R1+0x1fc], R28 ;  /* 0x0001fc1c01007387 */ /* 0x0001e20000100800 */
[----:B------:R-:W-:Y:S02]  /*1b5a0*/  SHF.R.U32.HI R3, RZ, 0x8, R17 ;  /* 0x00000008ff037819 */ /* 0x000fe40000011611 */
[----:B------:R-:W-:Y:S02]  /*1b5b0*/  LOP3.LUT R23, R23, 0xffff, RZ, 0xc0, !PT ;  /* 0x0000ffff17177812 */ /* 0x000fe400078ec0ff */
[----:B------:R-:W-:Y:S02]  /*1b5c0*/  LOP3.LUT R22, R22, 0xffff, RZ, 0xc0, !PT ;  /* 0x0000ffff16167812 */ /* 0x000fe400078ec0ff */
[----:B------:R-:W-:Y:S02]  /*1b5d0*/  SHF.R.U32.HI R17, RZ, 0x8, R20 ;  /* 0x00000008ff117819 */ /* 0x000fe40000011614 */
[----:B0-----:R-:W-:Y:S02]  /*1b5e0*/  PRMT R28, R20, 0x3340, R5 ;  /* 0x00003340141c7816 */ /* 0x001fe40000000005 */
[----:B------:R-:W4:Y:S01]  /*1b5f0*/  LDL.LU R20, [R1+0x164] ;  /* 0x0001640001147983 */ /* 0x000f220000300800 */
[----:B------:R-:W-:-:S03]  /*1b600*/  LOP3.LUT R19, R19, 0xffff, RZ, 0xc0, !PT ;  /* 0x0000ffff13137812 */ /* 0x000fc600078ec0ff */
[----:B------:R0:W-:Y:S01]  /*1b610*/  STL [R1+0x1e8], R28 ;  /* 0x0001e81c01007387 */ /* 0x0001e20000100800 */
[----:B------:R-:W-:Y:S02]  /*1b620*/  LOP3.LUT R21, R21, 0xffff, RZ, 0xc0, !PT ;  /* 0x0000ffff15157812 */ /* 0x000fe400078ec0ff */
[----:B0-----:R-:W-:Y:S02]  /*1b630*/  PRMT R28, R23, 0x3340, R22 ;  /* 0x00003340171c7816 */ /* 0x001fe40000000016 */
[----:B------:R-:W3:Y:S04]  /*1b640*/  LDL.LU R23, [R1+0xcc] ;  /* 0x0000cc0001177983 */ /* 0x000ee80000300800 */
[----:B------:R-:W3:Y:S04]  /*1b650*/  LDL.LU R22, [R1+0xc8] ;  /* 0x0000c80001167983 */ /* 0x000ee80000300800 */
[----:B------:R0:W-:Y:S02]  /*1b660*/  STL [R1+0xac], R28 ;  /* 0x0000ac1c01007387 */ /* 0x0001e40000100800 */
[----:B0-----:R-:W-:-:S02]  /*1b670*/  PRMT R28, R21, 0x3340, R19 ;  /* 0x00003340151c7816 */ /* 0x001fc40000000013 */
[----:B------:R-:W3:Y:S01]  /*1b680*/  LDL.LU R19, [R1+0x160] ;  /* 0x0001600001137983 */ /* 0x000ee20000300800 */
[----:B------:R-:W-:Y:S02]  /*1b690*/  SHF.R.U32.HI R18, RZ, 0x8, R18 ;  /* 0x00000008ff127819 */ /* 0x000fe40000011612 */
[----:B------:R-:W-:Y:S02]  /*1b6a0*/  SHF.R.U32.HI R5, RZ, 0x8, R5 ;  /* 0x00000008ff057819 */ /* 0x000fe40000011605 */
[----:B------:R-:W-:Y:S02]  /*1b6b0*/  LOP3.LUT R3, R3, 0xffff, RZ, 0xc0, !PT ;  /* 0x0000ffff03037812 */ /* 0x000fe400078ec0ff */
[----:B------:R-:W-:Y:S02]  /*1b6c0*/  LOP3.LUT R18, R18, 0xffff, RZ, 0xc0, !PT ;  /* 0x0000ffff12127812 */ /* 0x000fe400078ec0ff */
[----:B------:R-:W-:Y:S02]  /*1b6d0*/  LOP3.LUT R17, R17, 0xffff, RZ, 0xc0, !PT ;  /* 0x0000ffff11117812 */ /* 0x000fe400078ec0ff */
[----:B------:R-:W-:-:S02]  /*1b6e0*/  LOP3.LUT R5, R5, 0xffff, RZ, 0xc0, !PT ;  /* 0x0000ffff05057812 */ /* 0x000fc400078ec0ff */
[----:B------:R-:W-:Y:S02]  /*1b6f0*/  PRMT R18, R3, 0x3340, R18 ;  /* 0x0000334003127816 */ /* 0x000fe40000000012 */
[----:B------:R-:W-:Y:S01]  /*1b700*/  PRMT R3, R17, 0x3340, R5 ;  /* 0x0000334011037816 */ /* 0x000fe20000000005 */
[----:B------:R0:W-:Y:S04]  /*1b710*/  STL [R1+0xb3c], R28 ;  /* 0x000b3c1c01007387 */ /* 0x0001e80000100800 */
[----:B------:R1:W-:Y:S04]  /*1b720*/  STL [R1+0x194], R18 ;  /* 0x0001941201007387 */ /* 0x0003e80000100800 */
[----:B------:R2:W-:Y:S04]  /*1b730*/  STL [R1+0x190], R3 ;  /* 0x0001900301007387 */ /* 0x0005e80000100800 */
[----:B0-----:R-:W3:Y:S01]  /*1b740*/  LDL.LU R28, [R1+0xc4] ;  /* 0x0000c400011c7983 */ /* 0x001ee20000300800 */
[----:B-1----:R-:W-:-:S02]  /*1b750*/  LOP3.LUT R18, R25, 0xffff, RZ, 0xc0, !PT ;  /* 0x0000ffff19127812 */ /* 0x002fc400078ec0ff */
[----:B--2---:R-:W-:Y:S02]  /*1b760*/  LOP3.LUT R21, R27, 0xffff, RZ, 0xc0, !PT ;  /* 0x0000ffff1b157812 */ /* 0x004fe400078ec0ff */
[----:B----4-:R-:W-:Y:S02]  /*1b770*/  LOP3.LUT R20, R20, 0xffff, RZ, 0xc0, !PT ;  /* 0x0000ffff14147812 */ /* 0x010fe400078ec0ff */
[----:B---3--:R-:W-:Y:S02]  /*1b780*/  LOP3.LUT R5, R22, 0xffff, RZ, 0xc0, !PT ;  /* 0x0000ffff16057812 */ /* 0x008fe400078ec0ff */
[----:B------:R-:W-:Y:S02]  /*1b790*/  LOP3.LUT R22, R29, 0xffff, RZ, 0xc0, !PT ;  /* 0x0000ffff1d167812 */ /* 0x000fe400078ec0ff */
[----:B------:R-:W-:Y:S02]  /*1b7a0*/  LOP3.LUT R17, R19, 0xffff, RZ, 0xc0, !PT ;  /* 0x0000ffff13117812 */ /* 0x000fe400078ec0ff */
[----:B------:R-:W-:-:S02]  /*1b7b0*/  LOP3.LUT R19, R24, 0xffff, RZ, 0xc0, !PT ;  /* 0x0000ffff18137812 */ /* 0x000fc400078ec0ff */
[----:B------:R-:W2:Y:S02]  /*1b7c0*/  LDL.LU R24, [R1+0xc0] ;  /* 0x0000c00001187983 */ /* 0x000ea40000300800 */
[----:B------:R-:W-:Y:S02]  /*1b7d0*/  PRMT R27, R20, 0x3340, R19 ;  /* 0x00003340141b7816 */ /* 0x000fe40000000013 */
[----:B------:R-:W3:Y:S04]  /*1b7e0*/  LDL.LU R25, [R1+0x8c] ;  /* 0x00008c0001197983 */ /* 0x000ee80000300800 */
[----:B------:R-:W4:Y:S01]  /*1b7f0*/  LDL.LU R29, [R1+0x88] ;  /* 0x00008800011d7983 */ /* 0x000f220000300800 */
[----:B------:R-:W-:-:S03]  /*1b800*/  LOP3.LUT R3, R23, 0xffff, RZ, 0xc0, !PT ;  /* 0x0000ffff17037812 */ /* 0x000fc600078ec0ff */
[----:B------:R0:W-:Y:S01]  /*1b810*/  STL [R1+0x1e4], R27 ;  /* 0x0001e41b01007387 */ /* 0x0001e20000100800 */
[----:B------:R-:W-:Y:S02]  /*1b820*/  SHF.R.U32.HI R23, RZ, 0x8, R20 ;  /* 0x00000008ff177819 */ /* 0x000fe40000011614 */
[----:B0-----:R-:W-:Y:S02]  /*1b830*/  PRMT R27, R17, 0x3340, R18 ;  /* 0x00003340111b7816 */ /* 0x001fe40000000012 */
[----:B------:R-:W-:-:S03]  /*1b840*/  SHF.R.U32.HI R20, RZ, 0x8, R19 ;  /* 0x00000008ff147819 */ /* 0x000fc60000011613 */
[----:B------:R0:W-:Y:S01]  /*1b850*/  STL [R1+0x1e0], R27 ;  /* 0x0001e01b01007387 */ /* 0x0001e20000100800 */
[----:B------:R-:W-:Y:S02]  /*1b860*/  LOP3.LUT R20, R20, 0xffff, RZ, 0xc0, !PT ;  /* 0x0000ffff14147812 */ /* 0x000fe400078ec0ff */
[----:B------:R-:W-:Y:S02]  /*1b870*/  SHF.R.U32.HI R19, RZ, 0x8, R17 ;  /* 0x00000008ff137819 */ /* 0x000fe40000011611 */
[----:B0-----:R-:W-:Y:S02]  /*1b880*/  PRMT R27, R3, 0x3340, R21 ;  /* 0x00003340031b7816 */ /* 0x001fe40000000015 */
[----:B------:R-:W-:-:S03]  /*1b890*/  LOP3.LUT R23, R23, 0xffff, RZ, 0xc0, !PT ;  /* 0x0000ffff17177812 */ /* 0x000fc600078ec0ff */
[----:B------:R0:W-:Y:S01]  /*1b8a0*/  STL [R1+0x1dc], R27 ;  /* 0x0001dc1b01007387 */ /* 0x0001e20000100800 */
[----:B------:R-:W-:Y:S02]  /*1b8b0*/  SHF.R.U32.HI R17, RZ, 0x8, R3 ;  /* 0x00000008ff117819 */ /* 0x000fe40000011603 */
[----:B------:R-:W-:Y:S02]  /*1b8c0*/  SHF.R.U32.HI R3, RZ, 0x8, R5 ;  /* 0x00000008ff037819 */ /* 0x000fe40000011605 */
[----:B------:R-:W-:Y:S02]  /*1b8d0*/  PRMT R23, R23, 0x3340, R20 ;  /* 0x0000334017177816 */ /* 0x000fe40000000014 */
[----:B0-----:R-:W-:Y:S02]  /*1b8e0*/  PRMT R27, R5, 0x3340, R22 ;  /* 0x00003340051b7816 */ /* 0x001fe40000000016 */
[----:B------:R-:W2:Y:S04]  /*1b8f0*/  LDL.LU R5, [R1+0x43c] ;  /* 0x00043c0001057983 */ /* 0x000ea80000300800 */
[----:B------:R0:W-:Y:S04]  /*1b900*/  STL [R1+0x1d8], R27 ;  /* 0x0001d81b01007387 */ /* 0x0001e80000100800 */
[----:B------:R-:W4:Y:S01]  /*1b910*/  LDL.LU R20, [R1+0x440] ;  /* 0x0004400001147983 */ /* 0x000f220000300800 */
[----:B------:R-:W-:-:S02]  /*1b920*/  SHF.R.U32.HI R18, RZ, 0x8, R18 ;  /* 0x00000008ff127819 */ /* 0x000fc40000011612 */
[----:B------:R-:W-:Y:S02]  /*1b930*/  SHF.R.U32.HI R22, RZ, 0x8, R22 ;  /* 0x00000008ff167819 */ /* 0x000fe40000011616 */
[----:B------:R-:W-:Y:S02]  /*1b940*/  SHF.R.U32.HI R21, RZ, 0x8, R21 ;  /* 0x00000008ff157819 */ /* 0x000fe40000011615 */
[----:B------:R-:W-:Y:S02]  /*1b950*/  LOP3.LUT R19, R19, 0xffff, RZ, 0xc0, !PT ;  /* 0x0000ffff13137812 */ /* 0x000fe400078ec0ff */
[----:B------:R-:W-:Y:S02]  /*1b960*/  LOP3.LUT R18, R18, 0xffff, RZ, 0xc0, !PT ;  /* 0x0000ffff12127812 */ /* 0x000fe400078ec0ff */
[----:B------:R-:W-:Y:S02]  /*1b970*/  LOP3.LUT R3, R3, 0xffff, RZ, 0xc0, !PT ;  /* 0x0000ffff03037812 */ /* 0x000fe400078ec0ff */
[----:B------:R-:W-:-:S02]  /*1b980*/  LOP3.LUT R22, R22, 0xffff, RZ, 0xc0, !PT ;  /* 0x0000ffff16167812 */ /* 0x000fc400078ec0ff */
[----:B------:R-:W-:Y:S02]  /*1b990*/  LOP3.LUT R17, R17, 0xffff, RZ, 0xc0, !PT ;  /* 0x0000ffff11117812 */ /* 0x000fe400078ec0ff */
[----:B------:R-:W-:Y:S02]  /*1b9a0*/  LOP3.LUT R21, R21, 0xffff, RZ, 0xc0, !PT ;  /* 0x0000ffff15157812 */ /* 0x000fe400078ec0ff */
[----:B------:R-:W-:Y:S02]  /*1b9b0*/  PRMT R18, R19, 0x3340, R18 ;  /* 0x0000334013127816 */ /* 0x000fe40000000012 */
[----:B0-----:R-:W-:Y:S02]  /*1b9c0*/  PRMT R27, R3, 0x3340, R22 ;  /* 0x00003340031b7816 */ /* 0x001fe40000000016 */
[----:B------:R-:W-:Y:S01]  /*1b9d0*/  PRMT R17, R17, 0x3340, R21 ;  /* 0x0000334011117816 */ /* 0x000fe20000000015 */
[----:B------:R-:W-:Y:S01]  /*1b9e0*/  STL [R1+0x18c], R23 ;  /* 0x00018c1701007387 */ /* 0x000fe20000100800 */
[----:B------:R-:W-:-:S03]  /*1b9f0*/  LOP3.LUT R19, R28, 0xffff, RZ, 0xc0, !PT ;  /* 0x0000ffff1c137812 */ /* 0x000fc600078ec0ff */
[----:B------:R-:W-:Y:S04]  /*1ba00*/  STL [R1+0x164], R18 ;  /* 0x0001641201007387 */ /* 0x000fe80000100800 */
[----:B------:R0:W-:Y:S01]  /*1ba10*/  STL [R1+0xb40], R27 ;  /* 0x000b401b01007387 */ /* 0x0001e20000100800 */
[----:B------:R-:W-:-:S03]  /*1ba20*/  LOP3.LUT R2, R2, 0xffff, RZ, 0xc0, !PT ;  /* 0x0000ffff02027812 */ /* 0x000fc600078ec0ff */
[----:B------:R4:W-:Y:S01]  /*1ba30*/  STL [R1+0x160], R17 ;  /* 0x0001601101007387 */ /* 0x0009e20000100800 */
[----:B------:R-:W-:-:S03]  /*1ba40*/  SHF.R.U32.HI R21, RZ, 0x8, R19 ;  /* 0x00000008ff157819 */ /* 0x000fc60000011613 */
[----:B0-----:R-:W4:Y:S04]  /*1ba50*/  LDL.LU R27, [R1+0x150] ;  /* 0x00015000011b7983 */ /* 0x001f280000300800 */
[----:B------:R-:W4:Y:S04]  /*1ba60*/  LDL.LU R22, [R1+0x60] ;  /* 0x0000600001167983 */ /* 0x000f280000300800 */
[----:B------:R-:W4:Y:S04]  /*1ba70*/  LDL.LU R23, [R1+0x2c] ;  /* 0x00002c0001177983 */ /* 0x000f280000300800 */
[----:B------:R-:W4:Y:S01]  /*1ba80*/  LDL.LU R28, [R1+0x10] ;  /* 0x00001000011c7983 */ /* 0x000f220000300800 */
[----:B------:R-:W-:-:S02]  /*1ba90*/  LOP3.LUT R21, R21, 0xffff, RZ, 0xc0, !PT ;  /* 0x0000ffff15157812 */ /* 0x000fc400078ec0ff */
[----:B---3--:R-:W-:Y:S02]  /*1baa0*/  LOP3.LUT R18, R25, 0xffff, RZ, 0xc0, !PT ;  /* 0x0000ffff19127812 */ /* 0x008fe400078ec0ff */
[----:B--2---:R-:W-:Y:S02]  /*1bab0*/  LOP3.LUT R3, R5, 0xffff, RZ, 0xc0, !PT ;  /* 0x0000ffff05037812 */ /* 0x004fe400078ec0ff */
[----:B------:R-:W-:Y:S02]  /*1bac0*/  LOP3.LUT R5, R24, 0xffff, RZ, 0xc0, !PT ;  /* 0x0000ffff18057812 */ /* 0x000fe400078ec0ff */
[----:B----4-:R-:W-:Y:S02]  /*1bad0*/  LOP3.LUT R17, R20, 0xffff, RZ, 0xc0, !PT ;  /* 0x0000ffff14117812 */ /* 0x010fe400078ec0ff */
[----:B------:R-:W-:Y:S02]  /*1bae0*/  LOP3.LUT R20, R0, 0xffff, RZ, 0xc0, !PT ;  /* 0x0000ffff00147812 */ /* 0x000fe400078ec0ff */
[----:B------:R-:W-:-:S02]  /*1baf0*/  PRMT R24, R5, 0x3340, R2 ;  /* 0x0000334005187816 */ /* 0x000fc40000000002 */
[--C-:B------:R-:W-:Y:S02]  /*1bb00*/  PRMT R19, R19, 0x3340, R20.reuse ;  /* 0x0000334013137816 */ /* 0x100fe40000000014 */
[----:B------:R-:W-:Y:S02]  /*1bb10*/  LOP3.LUT R0, R29, 0xffff, RZ, 0xc0, !PT ;  /* 0x0000ffff1d007812 */ /* 0x000fe400078ec0ff */
[----:B------:R-:W2:Y:S04]  /*1bb20*/  LDL.LU R29, [R1+0xc] ;  /* 0x00000c00011d7983 */ /* 0x000ea80000300800 */
[----:B------:R-:W-:Y:S04]  /*1bb30*/  STL [R1+0x1cc], R19 ;  /* 0x0001cc1301007387 */ /* 0x000fe80000100800 */
[----:B------:R0:W-:Y:S01]  /*1bb40*/  STL [R1+0x1c8], R24 ;  /* 0x0001c81801007387 */ /* 0x0001e20000100800 */
[----:B------:R-:W-:-:S02]  /*1bb50*/  SHF.R.U32.HI R20, RZ, 0x8, R20 ;  /* 0x00000008ff147819 */ /* 0x000fc40000011614 */
[----:B0-----:R-:W-:Y:S02]  /*1bb60*/  PRMT R24, R17, 0x3340, R18 ;  /* 0x0000334011187816 */ /* 0x001fe40000000012 */
[----:B------:R-:W-:-:S03]  /*1bb70*/  SHF.R.U32.HI R19, RZ, 0x8, R5 ;  /* 0x00000008ff137819 */ /* 0x000fc60000011605 */
[----:B------:R0:W-:Y:S01]  /*1bb80*/  STL [R1+0x1d4], R24 ;  /* 0x0001d41801007387 */ /* 0x0001e20000100800 */
[----:B------:R-:W-:Y:S02]  /*1bb90*/  SHF.R.U32.HI R5, RZ, 0x8, R2 ;  /* 0x00000008ff057819 */ /* 0x000fe40000011602 */
[----:B------:R-:W-:Y:S02]  /*1bba0*/  LOP3.LUT R20, R20, 0xffff, RZ, 0xc0, !PT ;  /* 0x0000ffff14147812 */ /* 0x000fe400078ec0ff */
[----:B------:R-:W-:Y:S02]  /*1bbb0*/  SHF.R.U32.HI R2, RZ, 0x8, R17 ;  /* 0x00000008ff027819 */ /* 0x000fe40000011611 */
[----:B------:R-:W-:Y:S02]  /*1bbc0*/  SHF.R.U32.HI R17, RZ, 0x8, R3 ;  /* 0x00000008ff117819 */ /* 0x000fe40000011603 */
[----:B0-----:R-:W-:Y:S02]  /*1bbd0*/  PRMT R24, R3, 0x3340, R0 ;  /* 0x0000334003187816 */ /* 0x001fe40000000000 */
[----:B------:R-:W3:Y:S01]  /*1bbe0*/  LDL.LU R3, [R1+0x168] ;  /* 0x0001680001037983 */ /* 0x000ee20000300800 */
[----:B------:R-:W-:-:S03]  /*1bbf0*/  PRMT R25, R21, 0x3340, R20 ;  /* 0x0000334015197816 */ /* 0x000fc60000000014 */
[----:B------:R0:W-:Y:S04]  /*1bc00*/  STL [R1+0x1d0], R24 ;  /* 0x0001d01801007387 */ /* 0x0001e80000100800 */
[----:B------:R-:W4:Y:S04]  /*1bc10*/  LDL.LU R21, [R1+0x16c] ;  /* 0x00016c0001157983 */ /* 0x000f280000300800 */
[----:B------:R-:W2:Y:S01]  /*1bc20*/  LDL.LU R20, [R1+0x154] ;  /* 0x0001540001147983 */ /* 0x000ea20000300800 */
[----:B------:R-:W-:Y:S02]  /*1bc30*/  SHF.R.U32.HI R18, RZ, 0x8, R18 ;  /* 0x00000008ff127819 */ /* 0x000fe40000011612 */
[----:B------:R-:W-:-:S02]  /*1bc40*/  SHF.R.U32.HI R0, RZ, 0x8, R0 ;  /* 0x00000008ff007819 */ /* 0x000fc40000011600 */
[----:B------:R-:W-:Y:S02]  /*1bc50*/  LOP3.LUT R19, R19, 0xffff, RZ, 0xc0, !PT ;  /* 0x0000ffff13137812 */ /* 0x000fe400078ec0ff */
[----:B------:R-:W-:Y:S02]  /*1bc60*/  LOP3.LUT R5, R5, 0xffff, RZ, 0xc0, !PT ;  /* 0x0000ffff05057812 */ /* 0x000fe400078ec0ff */
[----:B------:R-:W-:Y:S02]  /*1bc70*/  LOP3.LUT R2, R2, 0xffff, RZ, 0xc0, !PT ;  /* 0x0000ffff02027812 */ /* 0x000fe400078ec0ff */
[----:B------:R-:W-:Y:S02]  /*1bc80*/  LOP3.LUT R18, R18, 0xffff, RZ, 0xc0, !PT ;  /* 0x0000ffff12127812 */ /* 0x000fe400078ec0ff */
[----:B------:R-:W-:Y:S02]  /*1bc90*/  LOP3.LUT R17, R17, 0xffff, RZ, 0xc0, !PT ;  /* 0x0000ffff11117812 */ /* 0x000fe400078ec0ff */
[----:B------:R-:W-:-:S02]  /*1bca0*/  LOP3.LUT R0, R0, 0xffff, RZ, 0xc0, !PT ;  /* 0x0000ffff00007812 */ /* 0x000fc400078ec0ff */
[----:B0-----:R-:W-:Y:S02]  /*1bcb0*/  PRMT R24, R19, 0x3340, R5 ;  /* 0x0000334013187816 */ /* 0x001fe40000000005 */
[----:B------:R-:W-:Y:S02]  /*1bcc0*/  PRMT R2, R2, 0x3340, R18 ;  /* 0x0000334002027816 */ /* 0x000fe40000000012 */
[----:B------:R-:W-:Y:S02]  /*1bcd0*/  PRMT R0, R17, 0x3340, R0 ;  /* 0x0000334011007816 */ /* 0x000fe40000000000 */
[----:B------:R-:W-:Y:S01]  /*1bce0*/  LOP3.LUT R17, R22, 0xffff, RZ, 0xc0, !PT ;  /* 0x0000ffff16117812 */ /* 0x000fe200078ec0ff */
[----:B------:R0:W-:Y:S01]  /*1bcf0*/  STL [R1+0x38], R2 ;  /* 0x0000380201007387 */ /* 0x0001e20000100800 */
[----:B------:R-:W-:Y:S02]  /*1bd00*/  LOP3.LUT R18, R23, 0xffff, RZ, 0xc0, !PT ;  /* 0x0000ffff17127812 */ /* 0x000fe400078ec0ff */
[----:B------:R-:W-:Y:S01]  /*1bd10*/  LOP3.LUT R19, R28, 0xffff, RZ, 0xc0, !PT ;  /* 0x0000ffff1c137812 */ /* 0x000fe200078ec0ff */
[----:B------:R2:W-:Y:S01]  /*1bd20*/  STL [R1+0x34], R0 ;  /* 0x0000340001007387 */ /* 0x0005e20000100800 */
[----:B0-----:R-:W-:-:S03]  /*1bd30*/  LOP3.LUT R2, R27, 0xffff, RZ, 0xc0, !PT ;  /* 0x0000ffff1b027812 */ /* 0x001fc600078ec0ff */
[----:B------:R-:W2:Y:S04]  /*1bd40*/  LDL.LU R27, [R1+0x140] ;  /* 0x00014000011b7983 */ /* 0x000ea80000300800 */
[----:B------:R-:W2:Y:S01]  /*1bd50*/  LDL.LU R28, [R1+0xe4] ;  /* 0x0000e400011c7983 */ /* 0x000ea20000300800 */
[----:B---3--:R-:W-:Y:S02]  /*1bd60*/  LOP3.LUT R3, R3, 0xffff, RZ, 0xc0, !PT ;  /* 0x0000ffff03037812 */ /* 0x008fe400078ec0ff */
[----:B----4-:R-:W-:-:S04]  /*1bd70*/  LOP3.LUT R5, R21, 0xffff, RZ, 0xc0, !PT ;  /* 0x0000ffff15057812 */ /* 0x010fc800078ec0ff */
[--C-:B------:R-:W-:Y:S02]  /*1bd80*/  PRMT R22, R5, 0x3340, R17.reuse ;  /* 0x0000334005167816 */ /* 0x100fe40000000011 */
[----:B--2---:R-:W-:Y:S02]  /*1bd90*/  LOP3.LUT R0, R20, 0xffff, RZ, 0xc0, !PT ;  /* 0x0000ffff14007812 */ /* 0x004fe400078ec0ff */
[----:B------:R-:W-:Y:S02]  /*1bda0*/  LOP3.LUT R20, R29, 0xffff, RZ, 0xc0, !PT ;  /* 0x0000ffff1d147812 */ /* 0x000fe400078ec0ff */
[----:B------:R-:W2:Y:S04]  /*1bdb0*/  LDL.LU R29, [R1+0xe0] ;  /* 0x0000e000011d7983 */ /* 0x000ea80000300800 */
[----:B------:R0:W-:Y:S01]  /*1bdc0*/  STL [R1+0x1c4], R22 ;  /* 0x0001c41601007387 */ /* 0x0001e20000100800 */
[----:B------:R-:W-:-:S02]  /*1bdd0*/  SHF.R.U32.HI R17, RZ, 0x8, R17 ;  /* 0x00000008ff117819 */ /* 0x000fc40000011611 */
[----:B0-----:R-:W-:-:S05]  /*1bde0*/  PRMT R22, R3, 0x3340, R18 ;  /* 0x0000334003167816 */ /* 0x001fca0000000012 */
[----:B------:R0:W-:Y:S01]  /*1bdf0*/  STL [R1+0x1bc], R22 ;  /* 0x0001bc1601007387 */ /* 0x0001e20000100800 */
[----:B------:R-:W-:Y:S02]  /*1be00*/  SHF.R.U32.HI R21, RZ, 0x8, R5 ;  /* 0x00000008ff157819 */ /* 0x000fe40000011605 */
[----:B------:R-:W-:Y:S02]  /*1be10*/  SHF.R.U32.HI R18, RZ, 0x8, R18 ;  /* 0x00000008ff127819 */ /* 0x000fe40000011612 */
[----:B------:R-:W-:Y:S02]  /*1be20*/  SHF.R.U32.HI R5, RZ, 0x8, R3 ;  /* 0x00000008ff057819 */ /* 0x000fe40000011603 */
[----:B0-----:R-:W-:Y:S02]  /*1be30*/  PRMT R22, R0, 0x3340, R19 ;  /* 0x0000334000167816 */ /* 0x001fe40000000013 */
[----:B------:R-:W-:-:S03]  /*1be40*/  LOP3.LUT R17, R17, 0xffff, RZ, 0xc0, !PT ;  /* 0x0000ffff11117812 */ /* 0x000fc600078ec0ff */
[----:B------:R0:W-:Y:S01]  /*1be50*/  STL [R1+0x1b4], R22 ;  /* 0x0001b41601007387 */ /* 0x0001e20000100800 */
[----:B------:R-:W-:Y:S02]  /*1be60*/  LOP3.LUT R21, R21, 0xffff, RZ, 0xc0, !PT ;  /* 0x0000ffff15157812 */ /* 0x000fe400078ec0ff */
[----:B------:R-:W-:Y:S02]  /*1be70*/  LOP3.LUT R18, R18, 0xffff, RZ, 0xc0, !PT ;  /* 0x0000ffff12127812 */ /* 0x000fe400078ec0ff */
[----:B------:R-:W-:Y:S02]  /*1be80*/  SHF.R.U32.HI R3, RZ, 0x8, R0 ;  /* 0x00000008ff037819 */ /* 0x000fe40000011600 */
[----:B------:R-:W-:Y:S02]  /*1be90*/  LOP3.LUT R5, R5, 0xffff, RZ, 0xc0, !PT ;  /* 0x0000ffff05057812 */ /* 0x000fe400078ec0ff */
[----:B0-----:R-:W-:Y:S02]  /*1bea0*/  PRMT R22, R2, 0x3340, R20 ;  /* 0x0000334002167816 */ /* 0x001fe40000000014 */
[----:B------:R-:W-:-:S02]  /*1beb0*/  SHF.R.U32.HI R0, RZ, 0x8, R2 ;  /* 0x00000008ff007819 */ /* 0x000fc40000011602 */
[----:B------:R-:W3:Y:S01]  /*1bec0*/  LDL.LU R2, [R1+0x444] ;  /* 0x0004440001027983 */ /* 0x000ee20000300800 */
[----:B------:R-:W-:-:S03]  /*1bed0*/  PRMT R23, R21, 0x3340, R17 ;  /* 0x0000334015177816 */ /* 0x000fc60000000011 */
[----:B------:R0:W-:Y:S04]  /*1bee0*/  STL [R1+0x1b0], R22 ;  /* 0x0001b01601007387 */ /* 0x0001e80000100800 */
[----:B------:R-:W4:Y:S01]  /*1bef0*/  LDL.LU R17, [R1+0x144] ;  /* 0x0001440001117983 */ /* 0x000f220000300800 */
[----:B0-----:R-:W-:-:S03]  /*1bf00*/  PRMT R22, R5, 0x3340, R18 ;  /* 0x0000334005167816 */ /* 0x001fc60000000012 */
[----:B------:R-:W2:Y:S01]  /*1bf10*/  LDL.LU R18, [R1+0x448] ;  /* 0x0004480001127983 */ /* 0x000ea20000300800 */
[----:B------:R-:W-:Y:S02]  /*1bf20*/  SHF.R.U32.HI R20, RZ, 0x8, R20 ;  /* 0x00000008ff147819 */ /* 0x000fe40000011614 */
[----:B------:R-:W-:Y:S02]  /*1bf30*/  SHF.R.U32.HI R19, RZ, 0x8, R19 ;  /* 0x00000008ff137819 */ /* 0x000fe40000011613 */
[----:B------:R-:W-:Y:S02]  /*1bf40*/  LOP3.LUT R0, R0, 0xffff, RZ, 0xc0, !PT ;  /* 0x0000ffff00007812 */ /* 0x000fe400078ec0ff */
[----:B------:R-:W-:Y:S02]  /*1bf50*/  LOP3.LUT R20, R20, 0xffff, RZ, 0xc0, !PT ;  /* 0x0000ffff14147812 */ /* 0x000fe400078ec0ff */
[----:B------:R-:W-:Y:S02]  /*1bf60*/  LOP3.LUT R3, R3, 0xffff, RZ, 0xc0, !PT ;  /* 0x0000ffff03037812 */ /* 0x000fe400078ec0ff */
[----:B------:R-:W-:-:S02]  /*1bf70*/  LOP3.LUT R19, R19, 0xffff, RZ, 0xc0, !PT ;  /* 0x0000ffff13137812 */ /* 0x000fc400078ec0ff */
[----:B------:R-:W-:Y:S02]  /*1bf80*/  PRMT R20, R0, 0x3340, R20 ;  /* 0x0000334000147816 */ /* 0x000fe40000000014 */
[----:B------:R-:W-:Y:S02]  /*1bf90*/  PRMT R21, R3, 0x3340, R19 ;  /* 0x0000334003157816 */ /* 0x000fe40000000013 */
[----:B------:R-:W-:Y:S02]  /*1bfa0*/  LOP3.LUT R3, R27, 0xffff, RZ, 0xc0, !PT ;  /* 0x0000ffff1b037812 */ /* 0x000fe400078ec0ff */
[----:B------:R-:W-:Y:S01]  /*1bfb0*/  LOP3.LUT R5, R28, 0xffff, RZ, 0xc0, !PT ;  /* 0x0000ffff1c057812 */ /* 0x000fe200078ec0ff */
[----:B------:R-:W3:Y:S01]  /*1bfc0*/  LDL.LU R27, [R1+0x158] ;  /* 0x00015800011b7983 */ /* 0x000ee20000300800 */
[----:B------:R-:W-:-:S03]  /*1bfd0*/  LOP3.LUT R6, R6, 0xffff, RZ, 0xc0, !PT ;  /* 0x0000ffff06067812 */ /* 0x000fc600078ec0ff */
[----:B------:R-:W3:Y:S01]  /*1bfe0*/  LDL.LU R28, [R1+0xa0] ;  /* 0x0000a000011c7983 */ /* 0x000ee20000300800 */
[----:B----4-:R-:W-:-:S04]  /*1bff0*/  LOP3.LUT R17, R17, 0xffff, RZ, 0xc0, !PT ;  /* 0x0000ffff11117812 */ /* 0x010fc800078ec0ff */
[----:B------:R-:W-:Y:S02]  /*1c000*/  SHF.R.U32.HI R19, RZ, 0x8, R17 ;  /* 0x00000008ff137819 */ /* 0x000fe40000011611 */
[----:B--2---:R-:W-:Y:S02]  /*1c010*/  LOP3.LUT R0, R18, 0xffff, RZ, 0xc0, !PT ;  /* 0x0000ffff12007812 */ /* 0x004fe400078ec0ff */
[----:B------:R-:W-:-:S04]  /*1c020*/  LOP3.LUT R18, R4, 0xffff, RZ, 0xc0, !PT ;  /* 0x0000ffff04127812 */ /* 0x000fc800078ec0ff */
[----:B------:R-:W-:Y:S02]  /*1c030*/  PRMT R17, R17, 0x3340, R18 ;  /* 0x0000334011117816 */ /* 0x000fe40000000012 */
[----:B------:R-:W-:Y:S02]  /*1c040*/  LOP3.LUT R4, R29, 0xffff, RZ, 0xc0, !PT ;  /* 0x0000ffff1d047812 */ /* 0x000fe400078ec0ff */
[----:B------:R-:W2:Y:S04]  /*1c050*/  LDL.LU R29, [R1+0x28] ;  /* 0x00002800011d7983 */ /* 0x000ea80000300800 */
[----:B------:R0:W-:Y:S02]  /*1c060*/  STL [R1+0x16c], R17 ;  /* 0x00016c1101007387 */ /* 0x0001e40000100800 */
[----:B0-----:R-:W-:-:S02]  /*1c070*/  SHF.R.U32.HI R17, RZ, 0x8, R3 ;  /* 0x00000008ff117819 */ /* 0x001fc40000011603 */
[----:B------:R-:W-:-:S05]  /*1c080*/  PRMT R3, R3, 0x3340, R6 ;  /* 0x0000334003037816 */ /* 0x000fca0000000006 */
[----:B------:R0:W-:Y:S01]  /*1c090*/  STL [R1+0x168], R3 ;  /* 0x0001680301007387 */ /* 0x0001e20000100800 */
[----:B---3--:R-:W-:Y:S02]  /*1c0a0*/  LOP3.LUT R2, R2, 0xffff, RZ, 0xc0, !PT ;  /* 0x0000ffff02027812 */ /* 0x008fe400078ec0ff */
[----:B------:R-:W-:Y:S02]  /*1c0b0*/  SHF.R.U32.HI R18, RZ, 0x8, R18 ;  /* 0x00000008ff127819 */ /* 0x000fe40000011612 */
[----:B0-----:R-:W-:Y:S02]  /*1c0c0*/  SHF.R.U32.HI R3, RZ, 0x8, R0 ;  /* 0x00000008ff037819 */ /* 0x001fe40000011600 */
[----:B------:R-:W-:Y:S02]  /*1c0d0*/  PRMT R0, R0, 0x3340, R5 ;  /* 0x0000334000007816 */ /* 0x000fe40000000005 */
[----:B------:R-:W-:-:S03]  /*1c0e0*/  SHF.R.U32.HI R6, RZ, 0x8, R6 ;  /* 0x00000008ff067819 */ /* 0x000fc60000011606 */
[----:B------:R0:W-:Y:S01]  /*1c0f0*/  STL [R1+0x1a4], R0 ;  /* 0x0001a40001007387 */ /* 0x0001e20000100800 */
[----:B------:R-:W-:Y:S02]  /*1c100*/  LOP3.LUT R19, R19, 0xffff, RZ, 0xc0, !PT ;  /* 0x0000ffff13137812 */ /* 0x000fe400078ec0ff */
[----:B------:R-:W-:Y:S02]  /*1c110*/  LOP3.LUT R18, R18, 0xffff, RZ, 0xc0, !PT ;  /* 0x0000ffff12127812 */ /* 0x000fe400078ec0ff */
[----:B------:R-:W-:Y:S02]  /*1c120*/  LOP3.LUT R17, R17, 0xffff, RZ, 0xc0, !PT ;  /* 0x0000ffff11117812 */ /* 0x000fe400078ec0ff */
[----:B------:R-:W-:Y:S02]  /*1c130*/  LOP3.LUT R6, R6, 0xffff, RZ, 0xc0, !PT ;  /* 0x0000ffff06067812 */ /* 0x000fe400078ec0ff */
[----:B0-----:R-:W-:Y:S02]  /*1c140*/  SHF.R.U32.HI R0, RZ, 0x8, R2 ;  /* 0x00000008ff007819 */ /* 0x001fe40000011602 */
[----:B------:R-:W-:-:S02]  /*1c150*/  PRMT R2, R2, 0x3340, R4 ;  /* 0x0000334002027816 */ /* 0x000fc40000000004 */
[----:B------:R-:W-:Y:S02]  /*1c160*/  PRMT R19, R19, 0x3340, R18 ;  /* 0x0000334013137816 */ /* 0x000fe40000000012 */
[----:B------:R-:W-:Y:S01]  /*1c170*/  PRMT R18, R17, 0x3340, R6 ;  /* 0x0000334011127816 */ /* 0x000fe20000000006 */
[----:B------:R0:W-:Y:S04]  /*1c180*/  STL [R1+0x198], R2 ;  /* 0x0001980201007387 */ /* 0x0001e80000100800 */
[----:B0-----:R-:W3:Y:S04]  /*1c190*/  LDL.LU R2, [R1+0x15c] ;  /* 0x00015c0001027983 */ /* 0x001ee80000300800 */
[----:B------:R-:W4:Y:S04]  /*1c1a0*/  LDL.LU R17, [R1+0x174] ;  /* 0x0001740001117983 */ /* 0x000f280000300800 */
[----:B------:R-:W2:Y:S01]  /*1c1b0*/  LDL.LU R6, [R1+0x170] ;  /* 0x0001700001067983 */ /* 0x000ea20000300800 */
[----:B------:R-:W-:-:S02]  /*1c1c0*/  SHF.R.U32.HI R5, RZ, 0x8, R5 ;  /* 0x00000008ff057819 */ /* 0x000fc40000011605 */
[----:B------:R-:W-:Y:S02]  /*1c1d0*/  SHF.R.U32.HI R4, RZ, 0x8, R4 ;  /* 0x00000008ff047819 */ /* 0x000fe40000011604 */
[----:B------:R-:W-:Y:S02]  /*1c1e0*/  LOP3.LUT R3, R3, 0xffff, RZ, 0xc0, !PT ;  /* 0x0000ffff03037812 */ /* 0x000fe400078ec0ff */
[----:B------:R-:W-:Y:S02]  /*1c1f0*/  LOP3.LUT R5, R5, 0xffff, RZ, 0xc0, !PT ;  /* 0x0000ffff05057812 */ /* 0x000fe400078ec0ff */
[----:B------:R-:W-:Y:S02]  /*1c200*/  LOP3.LUT R0, R0, 0xffff, RZ, 0xc0, !PT ;  /* 0x0000ffff00007812 */ /* 0x000fe400078ec0ff */
[----:B------:R-:W-:Y:S02]  /*1c210*/  LOP3.LUT R4, R4, 0xffff, RZ, 0xc0, !PT ;  /* 0x0000ffff04047812 */ /* 0x000fe400078ec0ff */
[----:B------:R-:W-:-:S02]  /*1c220*/  PRMT R3, R3, 0x3340, R5 ;  /* 0x0000334003037816 */ /* 0x000fc40000000005 */
[----:B------:R-:W-:Y:S02]  /*1c230*/  PRMT R0, R0, 0x3340, R4 ;  /* 0x0000334000007816 */ /* 0x000fe40000000004 */
[----:B------:R-:W-:Y:S01]  /*1c240*/  LOP3.LUT R5, R28, 0xffff, RZ, 0xc0, !PT ;  /* 0x0000ffff1c057812 */ /* 0x000fe200078ec0ff */
[----:B------:R-:W-:Y:S04]  /*1c250*/  STL [R1+0x2c], R3 ;  /* 0x00002c0301007387 */ /* 0x000fe80000100800 */
[----:B------:R3:W-:Y:S01]  /*1c260*/  STL [R1+0x24], R0 ;  /* 0x0000240001007387 */ /* 0x0007e20000100800 */
[----:B------:R-:W-:Y:S02]  /*1c270*/  LOP3.LUT R15, R15, 0xffff, RZ, 0xc0, !PT ;  /* 0x0000ffff0f0f7812 */ /* 0x000fe400078ec0ff */
[----:B------:R-:W-:-:S02]  /*1c280*/  LOP3.LUT R12, R12, 0xffff, RZ, 0xc0, !PT ;  /* 0x0000ffff0c0c7812 */ /* 0x000fc400078ec0ff */
[----:B----4-:R-:W-:Y:S02]  /*1c290*/  LOP3.LUT R4, R17, 0xffff, RZ, 0xc0, !PT ;  /* 0x0000ffff11047812 */ /* 0x010fe400078ec0ff */
[----:B---3--:R-:W-:Y:S02]  /*1c2a0*/  LOP3.LUT R0, R2, 0xffff, RZ, 0xc0, !PT ;  /* 0x0000ffff02007812 */ /* 0x008fe400078ec0ff */
[----:B------:R-:W-:Y:S02]  /*1c2b0*/  SHF.R.U32.HI R17, RZ, 0x8, R4 ;  /* 0x00000008ff117819 */ /* 0x000fe40000011604 */
[----:B------:R-:W-:Y:S02]  /*1c2c0*/  PRMT R4, R4, 0x3340, R5 ;  /* 0x0000334004047816 */ /* 0x000fe40000000005 */
[----:B------:R-:W-:Y:S02]  /*1c2d0*/  LOP3.LUT R2, R27, 0xffff, RZ, 0xc0, !PT ;  /* 0x0000ffff1b027812 */ /* 0x000fe400078ec0ff */
[----:B--2---:R-:W-:Y:S01]  /*1c2e0*/  LOP3.LUT R3, R6, 0xffff, RZ, 0xc0, !PT ;  /* 0x0000ffff06037812 */ /* 0x004fe200078ec0ff */
[----:B------:R-:W2:Y:S01]  /*1c2f0*/  LDL.LU R27, [R1+0x148] ;  /* 0x00014800011b7983 */ /* 0x000ea20000300800 */
[----:B------:R-:W-:-:S03]  /*1c300*/  LOP3.LUT R6, R29, 0xffff, RZ, 0xc0, !PT ;  /* 0x0000ffff1d067812 */ /* 0x000fc600078ec0ff */
[----:B------:R-:W3:Y:S04]  /*1c310*/  LDL.LU R28, [R1+0xec] ;  /* 0x0000ec00011c7983 */ /* 0x000ee80000300800 */
[----:B------:R-:W4:Y:S04]  /*1c320*/  LDL.LU R29, [R1+0xe8] ;  /* 0x0000e800011d7983 */ /* 0x000f280000300800 */
[----:B------:R0:W-:Y:S02]  /*1c330*/  STL [R1+0x15c], R4 ;  /* 0x00015c0401007387 */ /* 0x0001e40000100800 */
[----:B0-----:R-:W-:-:S02]  /*1c340*/  SHF.R.U32.HI R4, RZ, 0x8, R3 ;  /* 0x00000008ff047819 */ /* 0x001fc40000011603 */
[----:B------:R-:W-:-:S05]  /*1c350*/  PRMT R3, R3, 0x3340, R6 ;  /* 0x0000334003037816 */ /* 0x000fca0000000006 */
[----:B------:R0:W-:Y:S01]  /*1c360*/  STL [R1+0x158], R3 ;  /* 0x0001580301007387 */ /* 0x0001e20000100800 */
[----:B------:R-:W-:Y:S02]  /*1c370*/  SHF.R.U32.HI R5, RZ, 0x8, R5 ;  /* 0x00000008ff057819 */ /* 0x000fe40000011605 */
[----:B0-----:R-:W-:Y:S02]  /*1c380*/  SHF.R.U32.HI R3, RZ, 0x8, R0 ;  /* 0x00000008ff037819 */ /* 0x001fe40000011600 */
[----:B------:R-:W-:-:S05]  /*1c390*/  PRMT R0, R0, 0x3340, R15 ;  /* 0x0000334000007816 */ /* 0x000fca000000000f */
[----:B------:R0:W-:Y:S01]  /*1c3a0*/  STL [R1+0x154], R0 ;  /* 0x0001540001007387 */ /* 0x0001e20000100800 */
[----:B------:R-:W-:Y:S02]  /*1c3b0*/  LOP3.LUT R17, R17, 0xffff, RZ, 0xc0, !PT ;  /* 0x0000ffff11117812 */ /* 0x000fe400078ec0ff */
[----:B------:R-:W-:Y:S02]  /*1c3c0*/  LOP3.LUT R5, R5, 0xffff, RZ, 0xc0, !PT ;  /* 0x0000ffff05057812 */ /* 0x000fe400078ec0ff */
[----:B------:R-:W-:Y:S02]  /*1c3d0*/  SHF.R.U32.HI R6, RZ, 0x8, R6 ;  /* 0x00000008ff067819 */ /* 0x000fe40000011606 */
[----:B0-----:R-:W-:Y:S02]  /*1c3e0*/  SHF.R.U32.HI R0, RZ, 0x8, R2 ;  /* 0x00000008ff007819 */ /* 0x001fe40000011602 */
[----:B------:R-:W-:Y:S02]  /*1c3f0*/  PRMT R2, R2, 0x3340, R12 ;  /* 0x0000334002027816 */ /* 0x000fe4000000000c */
[----:B------:R-:W-:-:S03]  /*1c400*/  LOP3.LUT R6, R6, 0xffff, RZ, 0xc0, !PT ;  /* 0x0000ffff06067812 */ /* 0x000fc600078ec0ff */
[----:B------:R0:W-:Y:S01]  /*1c410*/  STL [R1+0x150], R2 ;  /* 0x0001500201007387 */ /* 0x0001e20000100800 */
[----:B------:R-:W-:Y:S02]  /*1c420*/  LOP3.LUT R4, R4, 0xffff, RZ, 0xc0, !PT ;  /* 0x0000ffff04047812 */ /* 0x000fe400078ec0ff */
[----:B0-----:R-:W-:Y:S02]  /*1c430*/  LOP3.LUT R2, R0, 0xffff, RZ, 0xc0, !PT ;  /* 0x0000ffff00027812 */ /* 0x001fe400078ec0ff */
[----:B------:R-:W-:Y:S02]  /*1c440*/  PRMT R0, R17, 0x3340, R5 ;  /* 0x0000334011007816 */ /* 0x000fe40000000005 */
[----:B------:R-:W2:Y:S04]  /*1c450*/  LDL.LU R17, [R1+0x44c] ;  /* 0x00044c0001117983 */ /* 0x000ea80000300800 */
[----:B------:R-:W2:Y:S04]  /*1c460*/  LDL.LU R5, [R1+0x14c] ;  /* 0x00014c0001057983 */ /* 0x000ea80000300800 */
[----:B------:R0:W-:Y:S02]  /*1c470*/  STL [R1+0x20], R0 ;  /* 0x0000200001007387 */ /* 0x0001e40000100800 */
[----:B0-----:R-:W-:-:S02]  /*1c480*/  PRMT R0, R4, 0x3340, R6 ;  /* 0x0000334004007816 */ /* 0x001fc40000000006 */
[----:B------:R-:W2:Y:S01]  /*1c490*/  LDL.LU R6, [R1+0x450] ;  /* 0x0004500001067983 */ /* 0x000ea20000300800 */
[----:B------:R-:W-:Y:S02]  /*1c4a0*/  SHF.R.U32.HI R15, RZ, 0x8, R15 ;  /* 0x00000008ff0f7819 */ /* 0x000fe4000001160f */
[----:B------:R-:W-:Y:S02]  /*1c4b0*/  SHF.R.U32.HI R12, RZ, 0x8, R12 ;  /* 0x00000008ff0c7819 */ /* 0x000fe4000001160c */
[----:B------:R-:W-:Y:S02]  /*1c4c0*/  LOP3.LUT R3, R3, 0xffff, RZ, 0xc0, !PT ;  /* 0x0000ffff03037812 */ /* 0x000fe400078ec0ff */
[----:B------:R-:W-:Y:S02]  /*1c4d0*/  LOP3.LUT R15, R15, 0xffff, RZ, 0xc0, !PT ;  /* 0x0000ffff0f0f7812 */ /* 0x000fe400078ec0ff */
[----:B------:R-:W-:Y:S02]  /*1c4e0*/  LOP3.LUT R12, R12, 0xffff, RZ, 0xc0, !PT ;  /* 0x0000ffff0c0c7812 */ /* 0x000fe400078ec0ff */
[----:B------:R-:W-:-:S02]  /*1c4f0*/  PRMT R3, R3, 0x3340, R15 ;  /* 0x0000334003037816 */ /* 0x000fc4000000000f */
[----:B------:R-:W-:Y:S02]  /*1c500*/  LOP3.LUT R15, R7, 0xffff, RZ, 0xc0, !PT ;  /* 0x0000ffff070f7812 */ /* 0x000fe400078ec0ff */
[----:B------:R-:W-:-:S05]  /*1c510*/  PRMT R12, R2, 0x3340, R12 ;  /* 0x00003340020c7816 */ /* 0x000fca000000000c */
[----:B------:R3:W-:Y:S02]  /*1c520*/  STL [R1], R12 ;  /* 0x0000000c01007387 */ /* 0x0007e40000100800 */
[----:B---3--:R-:W-:Y:S02]  /*1c530*/  LOP3.LUT R12, R28, 0xffff, RZ, 0xc0, !PT ;  /* 0x0000ffff1c0c7812 */ /* 0x008fe400078ec0ff */
[----:B----4-:R-:W-:Y:S02]  /*1c540*/  LOP3.LUT R7, R29, 0xffff, RZ, 0xc0, !PT ;  /* 0x0000ffff1d077812 */ /* 0x010fe400078ec0ff */
[----:B--2---:R-:W-:Y:S02]  /*1c550*/  LOP3.LUT R5, R5, 0xffff, RZ, 0xc0, !PT ;  /* 0x0000ffff05057812 */ /* 0x004fe400078ec0ff */
[----:B------:R-:W-:Y:S02]  /*1c560*/  LOP3.LUT R4, R17, 0xffff, RZ, 0xc0, !PT ;  /* 0x0000ffff11047812 */ /* 0x000fe400078ec0ff */
[----:B------:R-:W-:-:S02]  /*1c570*/  PRMT R29, R5, 0x3340, R15 ;  /* 0x00003340051d7816 */ /* 0x000fc4000000000f */
[----:B------:R-:W-:Y:S02]  /*1c580*/  LOP3.LUT R17, R9, 0xffff, RZ, 0xc0, !PT ;  /* 0x0000ffff09117812 */ /* 0x000fe400078ec0ff */
[----:B------:R-:W-:Y:S02]  /*1c590*/  LOP3.LUT R2, R6, 0xffff, RZ, 0xc0, !PT ;  /* 0x0000ffff06027812 */ /* 0x000fe400078ec0ff */
[----:B------:R-:W-:Y:S02]  /*1c5a0*/  LOP3.LUT R6, R27, 0xffff, RZ, 0xc0, !PT ;  /* 0x0000ffff1b067812 */ /* 0x000fe400078ec0ff */
[----:B------:R-:W2:Y:S04]  /*1c5b0*/  LDL.LU R27, [R1+0xa4] ;  /* 0x0000a400011b7983 */ /* 0x000ea80000300800 */
[----:B------:R-:W3:Y:S04]  /*1c5c0*/  LDL.LU R28, [R1+0x84] ;  /* 0x00008400011c7983 */ /* 0x000ee80000300800 */
[----:B------:R0:W-:Y:S01]  /*1c5d0*/  STL [R1+0x30], R29 ;  /* 0x0000301d01007387 */ /* 0x0001e20000100800 */
[----:B------:R-:W-:-:S02]  /*1c5e0*/  SHF.R.U32.HI R9, RZ, 0x8, R5 ;  /* 0x00000008ff097819 */ /* 0x000fc40000011605 */
[----:B------:R-:W-:Y:S02]  /*1c5f0*/  SHF.R.U32.HI R5, RZ, 0x8, R6 ;  /* 0x00000008ff057819 */ /* 0x000fe40000011606 */
[----:B0-----:R-:W-:Y:S02]  /*1c600*/  PRMT R29, R6, 0x3340, R17 ;  /* 0x00003340061d7816 */ /* 0x001fe40000000011 */
[----:B------:R-:W-:-:S03]  /*1c610*/  SHF.R.U32.HI R6, RZ, 0x8, R2 ;  /* 0x00000008ff067819 */ /* 0x000fc60000011602 */
[----:B------:R0:W-:Y:S01]  /*1c620*/  STL [R1+0x28], R29 ;  /* 0x0000281d01007387 */ /* 0x0001e20000100800 */
[----:B------:R-:W-:Y:S02]  /*1c630*/  SHF.R.U32.HI R15, RZ, 0x8, R15 ;  /* 0x00000008ff0f7819 */ /* 0x000fe4000001160f */
[----:B------:R-:W-:Y:S02]  /*1c640*/  SHF.R.U32.HI R17, RZ, 0x8, R17 ;  /* 0x00000008ff117819 */ /* 0x000fe40000011611 */
[----:B------:R-:W-:Y:S02]  /*1c650*/  LOP3.LUT R9, R9, 0xffff, RZ, 0xc0, !PT ;  /* 0x0000ffff09097812 */ /* 0x000fe400078ec0ff */
[----:B0-----:R-:W-:Y:S02]  /*1c660*/  PRMT R29, R2, 0x3340, R12 ;  /* 0x00003340021d7816 */ /* 0x001fe4000000000c */
[----:B------:R-:W-:Y:S02]  /*1c670*/  SHF.R.U32.HI R2, RZ, 0x8, R4 ;  /* 0x00000008ff027819 */ /* 0x000fe40000011604 */
[----:B------:R-:W-:Y:S01]  /*1c680*/  PRMT R4, R4, 0x3340, R7 ;  /* 0x0000334004047816 */ /* 0x000fe20000000007 */
[----:B------:R0:W-:Y:S01]  /*1c690*/  STL [R1+0x144], R29 ;  /* 0x0001441d01007387 */ /* 0x0001e20000100800 */
[----:B------:R-:W-:-:S02]  /*1c6a0*/  LOP3.LUT R15, R15, 0xffff, RZ, 0xc0, !PT ;  /* 0x0000ffff0f0f7812 */ /* 0x000fc400078ec0ff */
[----:B------:R-:W-:Y:S01]  /*1c6b0*/  LOP3.LUT R5, R5, 0xffff, RZ, 0xc0, !PT ;  /* 0x0000ffff05057812 */ /* 0x000fe200078ec0ff */
[----:B------:R1:W-:Y:S01]  /*1c6c0*/  STL [R1+0x140], R4 ;  /* 0x0001400401007387 */ /* 0x0003e20000100800 */
[----:B------:R-:W-:-:S04]  /*1c6d0*/  LOP3.LUT R17, R17, 0xffff, RZ, 0xc0, !PT ;  /* 0x0000ffff11117812 */ /* 0x000fc800078ec0ff */
[----:B0-----:R-:W-:Y:S02]  /*1c6e0*/  PRMT R29, R5, 0x3340, R17 ;  /* 0x00003340051d7816 */ /* 0x001fe40000000011 */
[----:B-1----:R-:W-:Y:S02]  /*1c6f0*/  LOP3.LUT R4, R2, 0xffff, RZ, 0xc0, !PT ;  /* 0x0000ffff02047812 */ /* 0x002fe400078ec0ff */
[----:B------:R-:W-:Y:S02]  /*1c700*/  PRMT R2, R9, 0x3340, R15 ;  /* 0x0000334009027816 */ /* 0x000fe4000000000f */
[----:B------:R-:W4:Y:S04]  /*1c710*/  LDL.LU R9, [R1+0x364] ;  /* 0x0003640001097983 */ /* 0x000f280000300800 */
[----:B------:R-:W2:Y:S04]  /*1c720*/  LDL.LU R15, [R1+0x360] ;  /* 0x00036000010f7983 */ /* 0x000ea80000300800 */
[----:B------:R-:W2:Y:S04]  /*1c730*/  LDL.LU R5, [R1+0x3d4] ;  /* 0x0003d40001057983 */ /* 0x000ea80000300800 */
[----:B------:R-:W2:Y:S01]  /*1c740*/  LDL.LU R17, [R1+0x3d0] ;  /* 0x0003d00001117983 */ /* 0x000ea20000300800 */
[----:B------:R-:W-:-:S02]  /*1c750*/  SHF.R.U32.HI R12, RZ, 0x8, R12 ;  /* 0x00000008ff0c7819 */ /* 0x000fc4000001160c */
[----:B------:R-:W-:Y:S02]  /*1c760*/  SHF.R.U32.HI R7, RZ, 0x8, R7 ;  /* 0x00000008ff077819 */ /* 0x000fe40000011607 */
[----:B------:R-:W-:Y:S02]  /*1c770*/  LOP3.LUT R6, R6, 0xffff, RZ, 0xc0, !PT ;  /* 0x0000ffff06067812 */ /* 0x000fe400078ec0ff */
[----:B------:R-:W-:Y:S02]  /*1c780*/  LOP3.LUT R12, R12, 0xffff, RZ, 0xc0, !PT ;  /* 0x0000ffff0c0c7812 */ /* 0x000fe400078ec0ff */
[----:B------:R-:W-:Y:S02]  /*1c790*/  LOP3.LUT R7, R7, 0xffff, RZ, 0xc0, !PT ;  /* 0x0000ffff07077812 */ /* 0x000fe400078ec0ff */
[----:B------:R-:W-:Y:S02]  /*1c7a0*/  PRMT R6, R6, 0x3340, R12 ;  /* 0x0000334006067816 */ /* 0x000fe4000000000c */
[----:B------:R-:W-:-:S03]  /*1c7b0*/  PRMT R4, R4, 0x3340, R7 ;  /* 0x0000334004047816 */ /* 0x000fc60000000007 */
[----:B------:R-:W-:Y:S04]  /*1c7c0*/  STL [R1+0x8], R6 ;  /* 0x0000080601007387 */ /* 0x000fe80000100800 */
[----:B------:R4:W-:Y:S01]  /*1c7d0*/  STL [R1+0x44], R4 ;  /* 0x0000440401007387 */ /* 0x0009e20000100800 */
[----:B------:R-:W-:Y:S02]  /*1c7e0*/  LOP3.LUT R26, R26, 0xffff, RZ, 0xc0, !PT ;  /* 0x0000ffff1a1a7812 */ /* 0x000fe400078ec0ff */
[----:B------:R-:W-:Y:S02]  /*1c7f0*/  LOP3.LUT R10, R10, 0xffff, RZ, 0xc0, !PT ;  /* 0x0000ffff0a0a7812 */ /* 0x000fe400078ec0ff */
[----:B---3--:R-:W-:Y:S02]  /*1c800*/  LOP3.LUT R12, R28, 0xffff, RZ, 0xc0, !PT ;  /* 0x0000ffff1c0c7812 */ /* 0x008fe400078ec0ff */
[----:B----4-:R-:W-:-:S02]  /*1c810*/  LOP3.LUT R4, R9, 0xffff, RZ, 0xc0, !PT ;  /* 0x0000ffff09047812 */ /* 0x010fc400078ec0ff */
[----:B--2---:R-:W-:Y:S02]  /*1c820*/  LOP3.LUT R9, R27, 0xffff, RZ, 0xc0, !PT ;  /* 0x0000ffff1b097812 */ /* 0x004fe400078ec0ff */
[----:B------:R-:W-:Y:S02]  /*1c830*/  LOP3.LUT R7, R5, 0xffff, RZ, 0xc0, !PT ;  /* 0x0000ffff05077812 */ /* 0x000fe400078ec0ff */
[----:B------:R-:W-:Y:S02]  /*1c840*/  LOP3.LUT R5, R15, 0xffff, RZ, 0xc0, !PT ;  /* 0x0000ffff0f057812 */ /* 0x000fe400078ec0ff */
[----:B------:R-:W-:Y:S02]  /*1c850*/  SHF.R.U32.HI R15, RZ, 0x8, R7 ;  /* 0x00000008ff0f7819 */ /* 0x000fe40000011607 */
[----:B------:R-:W-:Y:S02]  /*1c860*/  PRMT R7, R7, 0x3340, R9 ;  /* 0x0000334007077816 */ /* 0x000fe40000000009 */
[----:B------:R-:W-:-:S02]  /*1c870*/  LOP3.LUT R6, R17, 0xffff, RZ, 0xc0, !PT ;  /* 0x0000ffff11067812 */ /* 0x000fc400078ec0ff */
[----:B------:R-:W2:Y:S04]  /*1c880*/  LDL.LU R17, [R1+0x178] ;  /* 0x0001780001117983 */ /* 0x000ea80000300800 */
[----:B------:R-:W3:Y:S04]  /*1c890*/  LDL.LU R27, [R1+0x134] ;  /* 0x00013400011b7983 */ /* 0x000ee80000300800 */
[----:B------:R-:W4:Y:S04]  /*1c8a0*/  LDL.LU R28, [R1+0x130] ;  /* 0x00013000011c7983 */ /* 0x000f280000300800 */
[----:B------:R0:W-:Y:S02]  /*1c8b0*/  STL [R1+0x138], R7 ;  /* 0x0001380701007387 */ /* 0x0001e40000100800 */
[----:B0-----:R-:W-:-:S02]  /*1c8c0*/  SHF.R.U32.HI R7, RZ, 0x8, R6 ;  /* 0x00000008ff077819 */ /* 0x001fc40000011606 */
[----:B------:R-:W-:-:S05]  /*1c8d0*/  PRMT R6, R6, 0x3340, R12 ;  /* 0x0000334006067816 */ /* 0x000fca000000000c */
[----:B------:R0:W-:Y:S01]  /*1c8e0*/  STL [R1+0x12c], R6 ;  /* 0x00012c0601007387 */ /* 0x0001e20000100800 */
[----:B------:R-:W-:Y:S02]  /*1c8f0*/  SHF.R.U32.HI R9, RZ, 0x8, R9 ;  /* 0x00000008ff097819 */ /* 0x000fe40000011609 */
[----:B------:R-:W-:Y:S02]  /*1c900*/  LOP3.LUT R15, R15, 0xffff, RZ, 0xc0, !PT ;  /* 0x0000ffff0f0f7812 */ /* 0x000fe400078ec0ff */
[----:B0-----:R-:W-:Y:S02]  /*1c910*/  SHF.R.U32.HI R6, RZ, 0x8, R4 ;  /* 0x00000008ff067819 */ /* 0x001fe40000011604 */
[----:B------:R-:W-:Y:S02]  /*1c920*/  PRMT R4, R4, 0x3340, R26 ;  /* 0x0000334004047816 */ /* 0x000fe4000000001a */
[----:B------:R-:W-:-:S03]  /*1c930*/  LOP3.LUT R9, R9, 0xffff, RZ, 0xc0, !PT ;  /* 0x0000ffff09097812 */ /* 0x000fc600078ec0ff */
[----:B------:R0:W-:Y:S01]  /*1c940*/  STL [R1+0x5c], R4 ;  /* 0x00005c0401007387 */ /* 0x0001e20000100800 */
[----:B------:R-:W-:Y:S02]  /*1c950*/  PRMT R9, R15, 0x3340, R9 ;  /* 0x000033400f097816 */ /* 0x000fe40000000009 */
[----:B0-----:R-:W-:Y:S02]  /*1c960*/  SHF.R.U32.HI R4, RZ, 0x8, R5 ;  /* 0x00000008ff047819 */ /* 0x001fe40000011605 */
[----:B------:R-:W-:-:S05]  /*1c970*/  PRMT R5, R5, 0x3340, R10 ;  /* 0x0000334005057816 */ /* 0x000fca000000000a */
[----:B------:R0:W-:Y:S04]  /*1c980*/  STL [R1+0x58], R5 ;  /* 0x0000580501007387 */ /* 0x0001e80000100800 */
[----:B0-----:R-:W2:Y:S04]  /*1c990*/  LDL.LU R5, [R1+0x17c] ;  /* 0x00017c0001057983 */ /* 0x001ea80000300800 */
[----:B------:R-:W2:Y:S04]  /*1c9a0*/  LDL.LU R15, [R1+0x458] ;  /* 0x00045800010f7983 */ /* 0x000ea80000300800 */
[----:B------:R0:W-:Y:S04]  /*1c9b0*/  STL [R1+0x4], R9 ;  /* 0x0000040901007387 */ /* 0x0001e80000100800 */
[----:B0-----:R-:W2:Y:S01]  /*1c9c0*/  LDL.LU R9, [R1+0x454] ;  /* 0x0004540001097983 */ /* 0x001ea20000300800 */
[----:B------:R-:W-:-:S02]  /*1c9d0*/  SHF.R.U32.HI R12, RZ, 0x8, R12 ;  /* 0x00000008ff0c7819 */ /* 0x000fc4000001160c */
[----:B------:R-:W-:Y:S02]  /*1c9e0*/  SHF.R.U32.HI R26, RZ, 0x8, R26 ;  /* 0x00000008ff1a7819 */ /* 0x000fe4000001161a */
[----:B------:R-:W-:Y:S02]  /*1c9f0*/  LOP3.LUT R7, R7, 0xffff, RZ, 0xc0, !PT ;  /* 0x0000ffff07077812 */ /* 0x000fe400078ec0ff */
[----:B------:R-:W-:Y:S02]  /*1ca00*/  LOP3.LUT R12, R12, 0xffff, RZ, 0xc0, !PT ;  /* 0x0000ffff0c0c7812 */ /* 0x000fe400078ec0ff */
[----:B------:R-:W-:Y:S02]  /*1ca10*/  LOP3.LUT R6, R6, 0xffff, RZ, 0xc0, !PT ;  /* 0x0000ffff06067812 */ /* 0x000fe400078ec0ff */
[----:B------:R-:W-:Y:S02]  /*1ca20*/  LOP3.LUT R26, R26, 0xffff, RZ, 0xc0, !PT ;  /* 0x0000ffff1a1a7812 */ /* 0x000fe400078ec0ff */
[----:B------:R-:W-:-:S02]  /*1ca30*/  SHF.R.U32.HI R10, RZ, 0x8, R10 ;  /* 0x00000008ff0a7819 */ /* 0x000fc4000001160a */
[----:B------:R-:W-:Y:S02]  /*1ca40*/  PRMT R12, R7, 0x3340, R12 ;  /* 0x00003340070c7816 */ /* 0x000fe4000000000c */
[----:B------:R-:W-:Y:S02]  /*1ca50*/  PRMT R7, R6, 0x3340, R26 ;  /* 0x0000334006077816 */ /* 0x000fe4000000001a */
[----:B------:R-:W-:Y:S02]  /*1ca60*/  LOP3.LUT R4, R4, 0xffff, RZ, 0xc0, !PT ;  /* 0x0000ffff04047812 */ /* 0x000fe400078ec0ff */
[----:B------:R-:W-:Y:S01]  /*1ca70*/  LOP3.LUT R10, R10, 0xffff, RZ, 0xc0, !PT ;  /* 0x0000ffff0a0a7812 */ /* 0x000fe200078ec0ff */
[----:B------:R0:W-:Y:S03]  /*1ca80*/  STL [R1+0xc], R12 ;  /* 0x00000c0c01007387 */ /* 0x0001e60000100800 */
[----:B------:R-:W-:Y:S01]  /*1ca90*/  PRMT R6, R4, 0x3340, R10 ;  /* 0x0000334004067816 */ /* 0x000fe2000000000a */
[----:B------:R-:W-:Y:S01]  /*1caa0*/  STL [R1+0x14], R7 ;  /* 0x0000140701007387 */ /* 0x000fe20000100800 */
[----:B0-----:R-:W-:-:S03]  /*1cab0*/  LOP3.LUT R12, R11, 0xffff, RZ, 0xc0, !PT ;  /* 0x0000ffff0b0c7812 */ /* 0x001fc600078ec0ff */
[----:B------:R3:W-:Y:S04]  /*1cac0*/  STL [R1+0x40], R6 ;  /* 0x0000400601007387 */ /* 0x0007e80000100800 */
[----:B------:R-:W2:Y:S01]  /*1cad0*/  LDL.LU R26, [R1+0x354] ;  /* 0x00035400011a7983 */ /* 0x000ea20000300800 */
[----:B---3--:R-:W-:Y:S02]  /*1cae0*/  LOP3.LUT R6, R27, 0xffff, RZ, 0xc0, !PT ;  /* 0x0000ffff1b067812 */ /* 0x008fe400078ec0ff */
[----:B----4-:R-:W-:Y:S02]  /*1caf0*/  LOP3.LUT R11, R28, 0xffff, RZ, 0xc0, !PT ;  /* 0x0000ffff1c0b7812 */ /* 0x010fe400078ec0ff */
[----:B--2---:R-:W-:Y:S02]  /*1cb00*/  LOP3.LUT R7, R5, 0xffff, RZ, 0xc0, !PT ;  /* 0x0000ffff05077812 */ /* 0x004fe400078ec0ff */
[----:B------:R-:W-:-:S02]  /*1cb10*/  LOP3.LUT R5, R17, 0xffff, RZ, 0xc0, !PT ;  /* 0x0000ffff11057812 */ /* 0x000fc400078ec0ff */
[----:B------:R-:W-:Y:S02]  /*1cb20*/  LOP3.LUT R4, R15, 0xffff, RZ, 0xc0, !PT ;  /* 0x0000ffff0f047812 */ /* 0x000fe400078ec0ff */
[----:B------:R-:W2:Y:S04]  /*1cb30*/  LDL.LU R15, [R1+0x350] ;  /* 0x00035000010f7983 */ /* 0x000ea80000300800 */
[----:B------:R-:W3:Y:S04]  /*1cb40*/  LDL.LU R17, [R1+0x124] ;  /* 0x0001240001117983 */ /* 0x000ee80000300800 */
[----:B------:R-:W4:Y:S01]  /*1cb50*/  LDL.LU R27, [R1+0x120] ;  /* 0x00012000011b7983 */ /* 0x000f220000300800 */
[----:B------:R-:W-:-:S03]  /*1cb60*/  LOP3.LUT R10, R9, 0xffff, RZ, 0xc0, !PT ;  /* 0x0000ffff090a7812 */ /* 0x000fc600078ec0ff */
[----:B------:R-:W3:Y:S01]  /*1cb70*/  LDL.LU R28, [R1+0x1c] ;  /* 0x00001c00011c7983 */ /* 0x000ee20000300800 */
[----:B------:R-:W-:Y:S02]  /*1cb80*/  LOP3.LUT R9, R13, 0xffff, RZ, 0xc0, !PT ;  /* 0x0000ffff0d097812 */ /* 0x000fe400078ec0ff */
[----:B------:R-:W-:Y:S02]  /*1cb90*/  SHF.R.U32.HI R13, RZ, 0x8, R7 ;  /* 0x00000008ff0d7819 */ /* 0x000fe40000011607 */
[----:B------:R-:W-:-:S05]  /*1cba0*/  PRMT R7, R7, 0x3340, R12 ;  /* 0x0000334007077816 */ /* 0x000fca000000000c */
[----:B------:R0:W-:Y:S02]  /*1cbb0*/  STL [R1+0x4c], R7 ;  /* 0x00004c0701007387 */ /* 0x0001e40000100800 */
[----:B0-----:R-:W-:Y:S02]  /*1cbc0*/  SHF.R.U32.HI R7, RZ, 0x8, R5 ;  /* 0x00000008ff077819 */ /* 0x001fe40000011605 */
[----:B------:R-:W-:-:S05]  /*1cbd0*/  PRMT R5, R5, 0x3340, R9 ;  /* 0x0000334005057816 */ /* 0x000fca0000000009 */
[----:B------:R0:W-:Y:S02]  /*1cbe0*/  STL [R1+0x48], R5 ;  /* 0x0000480501007387 */ /* 0x0001e40000100800 */
[----:B0-----:R-:W-:Y:S02]  /*1cbf0*/  SHF.R.U32.HI R5, RZ, 0x8, R4 ;  /* 0x00000008ff057819 */ /* 0x001fe40000011604 */
[----:B------:R-:W-:-:S05]  /*1cc00*/  PRMT R4, R4, 0x3340, R6 ;  /* 0x0000334004047816 */ /* 0x000fca0000000006 */
[----:B------:R0:W-:Y:S01]  /*1cc10*/  STL [R1+0x118], R4 ;  /* 0x0001180401007387 */ /* 0x0001e20000100800 */
[----:B------:R-:W-:Y:S02]  /*1cc20*/  SHF.R.U32.HI R12, RZ, 0x8, R12 ;  /* 0x00000008ff0c7819 */ /* 0x000fe4000001160c */
[----:B0-----:R-:W-:Y:S02]  /*1cc30*/  SHF.R.U32.HI R4, RZ, 0x8, R10 ;  /* 0x00000008ff047819 */ /* 0x001fe4000001160a */
[----:B------:R-:W-:Y:S02]  /*1cc40*/  PRMT R10, R10, 0x3340, R11 ;  /* 0x000033400a0a7816 */ /* 0x000fe4000000000b */
[----:B------:R-:W-:-:S03]  /*1cc50*/  LOP3.LUT R12, R12, 0xffff, RZ, 0xc0, !PT ;  /* 0x0000ffff0c0c7812 */ /* 0x000fc600078ec0ff */
[----:B------:R0:W-:Y:S02]  /*1cc60*/  STL [R1+0x114], R10 ;  /* 0x0001140a01007387 */ /* 0x0001e40000100800 */
[----:B0-----:R-:W-:Y:S02]  /*1cc70*/  SHF.R.U32.HI R10, RZ, 0x8, R11 ;  /* 0x00000008ff0a7819 */ /* 0x001fe4000001160b */
[----:B------:R-:W-:Y:S02]  /*1cc80*/  LOP3.LUT R11, R13, 0xffff, RZ, 0xc0, !PT ;  /* 0x0000ffff0d0b7812 */ /* 0x000fe400078ec0ff */
[----:B------:R-:W3:Y:S02]  /*1cc90*/  LDL.LU R13, [R1+0x3c0] ;  /* 0x0003c000010d7983 */ /* 0x000ee40000300800 */
[----:B------:R-:W-:Y:S02]  /*1cca0*/  PRMT R11, R11, 0x3340, R12 ;  /* 0x000033400b0b7816 */ /* 0x000fe4000000000c */
[----:B------:R-:W3:Y:S01]  /*1ccb0*/  LDL.LU R12, [R1+0x3c4] ;  /* 0x0003c400010c7983 */ /* 0x000ee20000300800 */
[----:B------:R-:W-:-:S02]  /*1ccc0*/  SHF.R.U32.HI R9, RZ, 0x8, R9 ;  /* 0x00000008ff097819 */ /* 0x000fc40000011609 */
[----:B------:R-:W-:Y:S02]  /*1ccd0*/  SHF.R.U32.HI R6, RZ, 0x8, R6 ;  /* 0x00000008ff067819 */ /* 0x000fe40000011606 */
[----:B------:R-:W-:Y:S02]  /*1cce0*/  LOP3.LUT R7, R7, 0xffff, RZ, 0xc0, !PT ;  /* 0x0000ffff07077812 */ /* 0x000fe400078ec0ff */
[----:B------:R-:W-:Y:S02]  /*1ccf0*/  LOP3.LUT R9, R9, 0xffff, RZ, 0xc0, !PT ;  /* 0x0000ffff09097812 */ /* 0x000fe400078ec0ff */
[----:B------:R-:W-:Y:S02]  /*1cd00*/  LOP3.LUT R5, R5, 0xffff, RZ, 0xc0, !PT ;  /* 0x0000ffff05057812 */ /* 0x000fe400078ec0ff */
[----:B------:R-:W-:Y:S02]  /*1cd10*/  LOP3.LUT R6, R6, 0xffff, RZ, 0xc0, !PT ;  /* 0x0000ffff06067812 */ /* 0x000fe400078ec0ff */
[----:B------:R-:W-:-:S02]  /*1cd20*/  LOP3.LUT R4, R4, 0xffff, RZ, 0xc0, !PT ;  /* 0x0000ffff04047812 */ /* 0x000fc400078ec0ff */
[----:B------:R-:W-:Y:S02]  /*1cd30*/  LOP3.LUT R10, R10, 0xffff, RZ, 0xc0, !PT ;  /* 0x0000ffff0a0a7812 */ /* 0x000fe400078ec0ff */
[----:B------:R-:W-:Y:S02]  /*1cd40*/  PRMT R7, R7, 0x3340, R9 ;  /* 0x0000334007077816 */ /* 0x000fe40000000009 */
[----:B------:R-:W-:Y:S02]  /*1cd50*/  PRMT R5, R5, 0x3340, R6 ;  /* 0x0000334005057816 */ /* 0x000fe40000000006 */
[----:B------:R-:W-:Y:S01]  /*1cd60*/  PRMT R4, R4, 0x3340, R10 ;  /* 0x0000334004047816 */ /* 0x000fe2000000000a */
[----:B------:R-:W-:Y:S04]  /*1cd70*/  STL [R1+0x10], R11 ;  /* 0x0000100b01007387 */ /* 0x000fe80000100800 */
[----:B------:R-:W-:Y:S04]  /*1cd80*/  STL [R1+0x18], R7 ;  /* 0x0000180701007387 */ /* 0x000fe80000100800 */
[----:B------:R0:W-:Y:S01]  /*1cd90*/  STL [R1+0x74], R5 ;  /* 0x0000740501007387 */ /* 0x0001e20000100800 */
[----:B------:R-:W-:-:S03]  /*1cda0*/  LOP3.LUT R10, R8, 0xffff, RZ, 0xc0, !PT ;  /* 0x0000ffff080a7812 */ /* 0x000fc600078ec0ff */
[----:B------:R2:W-:Y:S01]  /*1cdb0*/  STL [R1+0x78], R4 ;  /* 0x0000780401007387 */ /* 0x0005e20000100800 */
[----:B0-----:R-:W-:-:S03]  /*1cdc0*/  LOP3.LUT R5, R26, 0xffff, RZ, 0xc0, !PT ;  /* 0x0000ffff1a057812 */ /* 0x001fc600078ec0ff */
[----:B------:R-:W3:Y:S01]  /*1cdd0*/  LDL.LU R26, [R1+0x420] ;  /* 0x00042000011a7983 */ /* 0x000ee20000300800 */
[----:B--2---:R-:W-:-:S03]  /*1cde0*/  LOP3.LUT R4, R15, 0xffff, RZ, 0xc0, !PT ;  /* 0x0000ffff0f047812 */ /* 0x004fc600078ec0ff */
[----:B------:R-:W2:Y:S01]  /*1cdf0*/  LDL.LU R15, [R1+0x2e4] ;  /* 0x0002e400010f7983 */ /* 0x000ea20000300800 */
[----:B----4-:R-:W-:Y:S02]  /*1ce00*/  LOP3.LUT R7, R27, 0xffff, RZ, 0xc0, !PT ;  /* 0x0000ffff1b077812 */ /* 0x010fe400078ec0ff */
[----:B---3--:R-:W-:Y:S02]  /*1ce10*/  LOP3.LUT R9, R28, 0xffff, RZ, 0xc0, !PT ;  /* 0x0000ffff1c097812 */ /* 0x008fe400078ec0ff */
[----:B------:R-:W-:Y:S02]  /*1ce20*/  LOP3.LUT R6, R13, 0xffff, RZ, 0xc0, !PT ;  /* 0x0000ffff0d067812 */ /* 0x000fe400078ec0ff */
[----:B------:R-:W-:Y:S02]  /*1ce30*/  LOP3.LUT R13, R17, 0xffff, RZ, 0xc0, !PT ;  /* 0x0000ffff110d7812 */ /* 0x000fe400078ec0ff */
[----:B------:R-:W-:Y:S01]  /*1ce40*/  LOP3.LUT R12, R12, 0xffff, RZ, 0xc0, !PT ;  /* 0x0000ffff0c0c7812 */ /* 0x000fe200078ec0ff */
[----:B------:R-:W3:Y:S03]  /*1ce50*/  LDL.LU R17, [R1+0x2e0] ;  /* 0x0002e00001117983 */ /* 0x000ee60000300800 */
[----:B------:R-:W-:Y:S01]  /*1ce60*/  SHF.R.U32.HI R11, RZ, 0x8, R12 ;  /* 0x00000008ff0b7819 */ /* 0x000fe2000001160c */
[----:B------:R-:W4:Y:S01]  /*1ce70*/  LDL.LU R27, [R1+0x264] ;  /* 0x00026400011b7983 */ /* 0x000f220000300800 */
[----:B------:R-:W-:-:S02]  /*1ce80*/  PRMT R8, R12, 0x3340, R13 ;  /* 0x000033400c087816 */ /* 0x000fc4000000000d */
[----:B------:R-:W-:Y:S01]  /*1ce90*/  SHF.R.U32.HI R12, RZ, 0x8, R13 ;  /* 0x00000008ff0c7819 */ /* 0x000fe2000001160d */
[----:B------:R-:W4:Y:S04]  /*1cea0*/  LDL.LU R28, [R1+0x260] ;  /* 0x00026000011c7983 */ /* 0x000f280000300800 */
[----:B------:R-:W4:Y:S04]  /*1ceb0*/  LDL.LU R13, [R1+0x424] ;  /* 0x00042400010d7983 */ /* 0x000f280000300800 */
[----:B------:R0:W-:Y:S02]  /*1cec0*/  STL [R1+0x110], R8 ;  /* 0x0001100801007387 */ /* 0x0001e40000100800 */
[----:B0-----:R-:W-:-:S02]  /*1ced0*/  SHF.R.U32.HI R8, RZ, 0x8, R6 ;  /* 0x00000008ff087819 */ /* 0x001fc40000011606 */
[----:B------:R-:W-:-:S05]  /*1cee0*/  PRMT R6, R6, 0x3340, R7 ;  /* 0x0000334006067816 */ /* 0x000fca0000000007 */
[----:B------:R0:W-:Y:S01]  /*1cef0*/  STL [R1+0x10c], R6 ;  /* 0x00010c0601007387 */ /* 0x0001e20000100800 */
[----:B------:R-:W-:Y:S02]  /*1cf00*/  SHF.R.U32.HI R7, RZ, 0x8, R7 ;  /* 0x00000008ff077819 */ /* 0x000fe40000011607 */
[----:B0-----:R-:W-:Y:S02]  /*1cf10*/  SHF.R.U32.HI R6, RZ, 0x8, R5 ;  /* 0x00000008ff067819 */ /* 0x001fe40000011605 */
[--C-:B------:R-:W-:Y:S02]  /*1cf20*/  PRMT R5, R5, 0x3340, R9.reuse ;  /* 0x0000334005057816 */ /* 0x100fe40000000009 */
[----:B------:R-:W-:-:S03]  /*1cf30*/  SHF.R.U32.HI R9, RZ, 0x8, R9 ;  /* 0x00000008ff097819 */ /* 0x000fc60000011609 */
[----:B------:R0:W-:Y:S01]  /*1cf40*/  STL [R1+0x108], R5 ;  /* 0x0001080501007387 */ /* 0x0001e20000100800 */
[----:B------:R-:W-:Y:S02]  /*1cf50*/  LOP3.LUT R11, R11, 0xffff, RZ, 0xc0, !PT ;  /* 0x0000ffff0b0b7812 */ /* 0x000fe400078ec0ff */
[----:B------:R-:W-:Y:S02]  /*1cf60*/  LOP3.LUT R12, R12, 0xffff, RZ, 0xc0, !PT ;  /* 0x0000ffff0c0c7812 */ /* 0x000fe400078ec0ff */
[----:B------:R-:W-:Y:S02]  /*1cf70*/  LOP3.LUT R8, R8, 0xffff, RZ, 0xc0, !PT ;  /* 0x0000ffff08087812 */ /* 0x000fe400078ec0ff */
[----:B0-----:R-:W-:Y:S02]  /*1cf80*/  SHF.R.U32.HI R5, RZ, 0x8, R4 ;  /* 0x00000008ff057819 */ /* 0x001fe40000011604 */
[--C-:B------:R-:W-:Y:S02]  /*1cf90*/  PRMT R4, R4, 0x3340, R10.reuse ;  /* 0x0000334004047816 */ /* 0x100fe4000000000a */
[----:B------:R-:W-:-:S02]  /*1cfa0*/  SHF.R.U32.HI R10, RZ, 0x8, R10 ;  /* 0x00000008ff0a7819 */ /* 0x000fc4000001160a */
[----:B------:R-:W-:Y:S02]  /*1cfb0*/  LOP3.LUT R7, R7, 0xffff, RZ, 0xc0, !PT ;  /* 0x0000ffff07077812 */ /* 0x000fe400078ec0ff */
[----:B------:R-:W-:Y:S02]  /*1cfc0*/  LOP3.LUT R6, R6, 0xffff, RZ, 0xc0, !PT ;  /* 0x0000ffff06067812 */ /* 0x000fe400078ec0ff */
[----:B------:R-:W-:Y:S01]  /*1cfd0*/  LOP3.LUT R9, R9, 0xffff, RZ, 0xc0, !PT ;  /* 0x0000ffff09097812 */ /* 0x000fe200078ec0ff */
[----:B------:R0:W-:Y:S01]  /*1cfe0*/  STL [R1+0x104], R4 ;  /* 0x0001040401007387 */ /* 0x0001e20000100800 */
[----:B------:R-:W-:Y:S02]  /*1cff0*/  LOP3.LUT R5, R5, 0xffff, RZ, 0xc0, !PT ;  /* 0x0000ffff05057812 */ /* 0x000fe400078ec0ff */
[----:B------:R-:W-:Y:S02]  /*1d000*/  LOP3.LUT R10, R10, 0xffff, RZ, 0xc0, !PT ;  /* 0x0000ffff0a0a7812 */ /* 0x000fe400078ec0ff */
[----:B------:R-:W-:-:S02]  /*1d010*/  PRMT R11, R11, 0x3340, R12 ;  /* 0x000033400b0b7816 */ /* 0x000fc4000000000c */
[----:B------:R-:W-:Y:S02]  /*1d020*/  PRMT R6, R6, 0x3340, R9 ;  /* 0x0000334006067816 */ /* 0x000fe40000000009 */
[----:B0-----:R-:W-:Y:S02]  /*1d030*/  PRMT R4, R8, 0x3340, R7 ;  /* 0x0000334008047816 */ /* 0x001fe40000000007 */
[----:B------:R-:W-:Y:S01]  /*1d040*/  PRMT R5, R5, 0x3340, R10 ;  /* 0x0000334005057816 */ /* 0x000fe2000000000a */
[----:B------:R0:W-:Y:S01]  /*1d050*/  STL [R1+0x1c], R11 ;  /* 0x00001c0b01007387 */ /* 0x0001e20000100800 */
[----:B------:R-:W-:-:S03]  /*1d060*/  LOP3.LUT R14, R14, 0xffff, RZ, 0xc0, !PT ;  /* 0x0000ffff0e0e7812 */ /* 0x000fc600078ec0ff */
[----:B------:R-:W-:Y:S01]  /*1d070*/  STL [R1+0x60], R4 ;  /* 0x0000600401007387 */ /* 0x000fe20000100800 */
[----:B------:R-:W-:-:S03]  /*1d080*/  LOP3.LUT R9, R26, 0xffff, RZ, 0xc0, !PT ;  /* 0x0000ffff1a097812 */ /* 0x000fc600078ec0ff */
[----:B------:R-:W-:Y:S04]  /*1d090*/  STL [R1+0x6c], R6 ;  /* 0x00006c0601007387 */ /* 0x000fe80000100800 */
[----:B------:R3:W-:Y:S01]  /*1d0a0*/  STL [R1+0x70], R5 ;  /* 0x0000700501007387 */ /* 0x0007e20000100800 */
[----:B------:R-:W-:Y:S02]  /*1d0b0*/  LOP3.LUT R16, R16, 0xffff, RZ, 0xc0, !PT ;  /* 0x0000ffff10107812 */ /* 0x000fe400078ec0ff */
[----:B0-----:R-:W-:Y:S02]  /*1d0c0*/  SHF.R.U32.HI R11, RZ, 0x8, R14 ;  /* 0x00000008ff0b7819 */ /* 0x001fe4000001160e */
[----:B------:R-:W-:Y:S02]  /*1d0d0*/  SHF.R.U32.HI R8, RZ, 0x8, R16 ;  /* 0x00000008ff087819 */ /* 0x000fe40000011610 */
[----:B--2---:R-:W-:-:S04]  /*1d0e0*/  LOP3.LUT R7, R15, 0xffff, RZ, 0xc0, !PT ;  /* 0x0000ffff0f077812 */ /* 0x004fc800078ec0ff */
[----:B------:R-:W-:Y:S02]  /*1d0f0*/  SHF.R.U32.HI R12, RZ, 0x8, R7 ;  /* 0x00000008ff0c7819 */ /* 0x000fe40000011607 */
[----:B------:R-:W-:Y:S02]  /*1d100*/  PRMT R7, R7, 0x3340, R14 ;  /* 0x0000334007077816 */ /* 0x000fe4000000000e */
[----:B---3--:R-:W-:Y:S02]  /*1d110*/  LOP3.LUT R5, R17, 0xffff, RZ, 0xc0, !PT ;  /* 0x0000ffff11057812 */ /* 0x008fe400078ec0ff */
[----:B----4-:R-:W-:Y:S02]  /*1d120*/  LOP3.LUT R6, R27, 0xffff, RZ, 0xc0, !PT ;  /* 0x0000ffff1b067812 */ /* 0x010fe400078ec0ff */
[----:B------:R-:W-:Y:S02]  /*1d130*/  LOP3.LUT R4, R13, 0xffff, RZ, 0xc0, !PT ;  /* 0x0000ffff0d047812 */ /* 0x000fe400078ec0ff */
[----:B------:R-:W2:Y:S01]  /*1d140*/  LDL.LU R13, [R1+0x344] ;  /* 0x00034400010d7983 */ /* 0x000ea20000300800 */
[----:B------:R-:W-:-:S03]  /*1d150*/  LOP3.LUT R10, R28, 0xffff, RZ, 0xc0, !PT ;  /* 0x0000ffff1c0a7812 */ /* 0x000fc600078ec0ff */
[----:B------:R-:W3:Y:S04]  /*1d160*/  LDL.LU R26, [R1+0x340] ;  /* 0x00034000011a7983 */ /* 0x000ee80000300800 */
[----:B------:R-:W4:Y:S04]  /*1d170*/  LDL.LU R15, [R1+0x1f0] ;  /* 0x0001f000010f7983 */ /* 0x000f280000300800 */
[----:B------:R-:W4:Y:S04]  /*1d180*/  LDL.LU R17, [R1+0x13c] ;  /* 0x00013c0001117983 */ /* 0x000f280000300800 */
[----:B------:R-:W4:Y:S04]  /*1d190*/  LDL.LU R27, [R1+0x128] ;  /* 0x00012800011b7983 */ /* 0x000f280000300800 */
[----:B------:R-:W4:Y:S04]  /*1d1a0*/  LDL.LU R28, [R1+0x11c] ;  /* 0x00011c00011c7983 */ /* 0x000f280000300800 */
[----:B------:R-:W4:Y:S04]  /*1d1b0*/  LDL.LU R14, [R1+0x3b0] ;  /* 0x0003b000010e7983 */ /* 0x000f280000300800 */
[----:B------:R0:W-:Y:S02]  /*1d1c0*/  STL [R1+0xf8], R7 ;  /* 0x0000f80701007387 */ /* 0x0001e40000100800 */
[----:B0-----:R-:W-:-:S02]  /*1d1d0*/  SHF.R.U32.HI R7, RZ, 0x8, R5 ;  /* 0x00000008ff077819 */ /* 0x001fc40000011605 */
[----:B------:R-:W-:Y:S02]  /*1d1e0*/  PRMT R5, R5, 0x3340, R16 ;  /* 0x0000334005057816 */ /* 0x000fe40000000010 */
[----:B------:R-:W4:Y:S04]  /*1d1f0*/  LDL.LU R16, [R1+0x3b4] ;  /* 0x0003b40001107983 */ /* 0x000f280000300800 */
        /* <DEDUP_REMOVED lines=8> */
[----:B------:R0:W-:Y:S01]  /*1d280*/  STL [R1+0xfc], R9 ;  /* 0x0000fc0901007387 */ /* 0x0001e20000100800 */
[----:B------:R-:W-:Y:S02]  /*1d290*/  LOP3.LUT R7, R7, 0xffff, RZ, 0xc0, !PT ;  /* 0x0000ffff07077812 */ /* 0x000fe400078ec0ff */
[----:B------:R-:W-:Y:S02]  /*1d2a0*/  LOP3.LUT R8, R8, 0xffff, RZ, 0xc0, !PT ;  /* 0x0000ffff08087812 */ /* 0x000fe400078ec0ff */
[----:B------:R-:W-:Y:S02]  /*1d2b0*/  LOP3.LUT R5, R5, 0xffff, RZ, 0xc0, !PT ;  /* 0x0000ffff05057812 */ /* 0x000fe400078ec0ff */
[----:B------:R-:W-:Y:S02]  /*1d2c0*/  LOP3.LUT R6, R6, 0xffff, RZ, 0xc0, !PT ;  /* 0x0000ffff06067812 */ /* 0x000fe400078ec0ff */
[----:B0-----:R-:W-:Y:S02]  /*1d2d0*/  SHF.R.U32.HI R9, RZ, 0x8, R10 ;  /* 0x00000008ff097819 */ /* 0x001fe4000001160a */
[----:B------:R-:W-:-:S02]  /*1d2e0*/  LOP3.LUT R10, R12, 0xffff, RZ, 0xc0, !PT ;  /* 0x0000ffff0c0a7812 */ /* 0x000fc400078ec0ff */
[----:B------:R-:W-:Y:S02]  /*1d2f0*/  LOP3.LUT R4, R4, 0xffff, RZ, 0xc0, !PT ;  /* 0x0000ffff04047812 */ /* 0x000fe400078ec0ff */
[----:B------:R-:W-:Y:S02]  /*1d300*/  LOP3.LUT R9, R9, 0xffff, RZ, 0xc0, !PT ;  /* 0x0000ffff09097812 */ /* 0x000fe400078ec0ff */
[----:B------:R-:W-:Y:S02]  /*1d310*/  PRMT R10, R10, 0x3340, R11 ;  /* 0x000033400a0a7816 */ /* 0x000fe4000000000b */
[----:B------:R-:W-:Y:S02]  /*1d320*/  PRMT R7, R7, 0x3340, R8 ;  /* 0x0000334007077816 */ /* 0x000fe40000000008 */
[----:B------:R-:W-:Y:S02]  /*1d330*/  PRMT R5, R5, 0x3340, R6 ;  /* 0x0000334005057816 */ /* 0x000fe40000000006 */
[----:B------:R-:W-:Y:S01]  /*1d340*/  PRMT R4, R4, 0x3340, R9 ;  /* 0x0000334004047816 */ /* 0x000fe20000000009 */
[----:B------:R-:W-:Y:S04]  /*1d350*/  STL [R1+0x64], R10 ;  /* 0x0000640a01007387 */ /* 0x000fe80000100800 */
[----:B------:R-:W-:Y:S04]  /*1d360*/  STL [R1+0x68], R7 ;  /* 0x0000680701007387 */ /* 0x000fe80000100800 */
[----:B------:R-:W-:Y:S04]  /*1d370*/  STL [R1+0x98], R5 ;  /* 0x0000980501007387 */ /* 0x000fe80000100800 */
[----:B------:R2:W-:Y:S02]  /*1d380*/  STL [R1+0x9c], R4 ;  /* 0x00009c0401007387 */ /* 0x0005e40000100800 */
[----:B--2---:R-:W-:-:S02]  /*1d390*/  LOP3.LUT R4, R13, 0xffff, RZ, 0xc0, !PT ;  /* 0x0000ffff0d047812 */ /* 0x004fc400078ec0ff */
[----:B---3--:R-:W-:Y:S02]  /*1d3a0*/  LOP3.LUT R5, R26, 0xffff, RZ, 0xc0, !PT ;  /* 0x0000ffff1a057812 */ /* 0x008fe400078ec0ff */
[----:B----4-:R-:W-:Y:S02]  /*1d3b0*/  LOP3.LUT R11, R15, 0xffff, RZ, 0xc0, !PT ;  /* 0x0000ffff0f0b7812 */ /* 0x010fe400078ec0ff */
[----:B------:R-:W-:Y:S02]  /*1d3c0*/  LOP3.LUT R9, R17, 0xffff, RZ, 0xc0, !PT ;  /* 0x0000ffff11097812 */ /* 0x000fe400078ec0ff */
[----:B------:R-:W-:Y:S02]  /*1d3d0*/  LOP3.LUT R6, R14, 0xffff, RZ, 0xc0, !PT ;  /* 0x0000ffff0e067812 */ /* 0x000fe400078ec0ff */
[----:B------:R-:W-:Y:S02]  /*1d3e0*/  LOP3.LUT R8, R16, 0xffff, RZ, 0xc0, !PT ;  /* 0x0000ffff10087812 */ /* 0x000fe400078ec0ff */
[----:B------:R-:W2:Y:S04]  /*1d3f0*/  LDL.LU R16, [R1+0x42c] ;  /* 0x00042c0001107983 */ /* 0x000ea80000300800 */
[----:B------:R-:W3:Y:S04]  /*1d400*/  LDL.LU R14, [R1+0x428] ;  /* 0x00042800010e7983 */ /* 0x000ee80000300800 */
[----:B------:R-:W4:Y:S04]  /*1d410*/  LDL.LU R13, [R1+0x2d4] ;  /* 0x0002d400010d7983 */ /* 0x000f280000300800 */
[----:B------:R-:W4:Y:S04]  /*1d420*/  LDL.LU R26, [R1+0x2d0] ;  /* 0x0002d000011a7983 */ /* 0x000f280000300800 */
[----:B------:R-:W4:Y:S04]  /*1d430*/  LDL.LU R15, [R1+0x26c] ;  /* 0x00026c00010f7983 */ /* 0x000f280000300800 */
[----:B------:R-:W4:Y:S01]  /*1d440*/  LDL.LU R17, [R1+0x54] ;  /* 0x0000540001117983 */ /* 0x000f220000300800 */
[----:B------:R-:W-:-:S02]  /*1d450*/  LOP3.LUT R7, R27, 0xffff, RZ, 0xc0, !PT ;  /* 0x0000ffff1b077812 */ /* 0x000fc400078ec0ff */
[----:B------:R-:W-:Y:S01]  /*1d460*/  LOP3.LUT R12, R28, 0xffff, RZ, 0xc0, !PT ;  /* 0x0000ffff1c0c7812 */ /* 0x000fe200078ec0ff */
[----:B------:R-:W4:Y:S04]  /*1d470*/  LDL.LU R27, [R1+0x268] ;  /* 0x00026800011b7983 */ /* 0x000f280000300800 */
[----:B------:R-:W4:Y:S01]  /*1d480*/  LDL.LU R28, [R1+0x50] ;  /* 0x00005000011c7983 */ /* 0x000f220000300800 */
        /* <DEDUP_REMOVED lines=23> */
[----:B------:R-:W-:Y:S02]  /*1d600*/  LOP3.LUT R5, R5, 0xffff, RZ, 0xc0, !PT ;  /* 0x0000ffff05057812 */ /* 0x000fe400078ec0ff */
[----:B------:R-:W-:Y:S02]  /*1d610*/  PRMT R10, R10, 0x3340, R11 ;  /* 0x000033400a0a7816 */ /* 0x000fe4000000000b */
[----:B------:R-:W-:Y:S02]  /*1d620*/  PRMT R8, R8, 0x3340, R9 ;  /* 0x0000334008087816 */ /* 0x000fe40000000009 */
[----:B------:R-:W-:-:S02]  /*1d630*/  PRMT R7, R6, 0x3340, R7 ;  /* 0x0000334006077816 */ /* 0x000fc40000000007 */
[----:B------:R-:W-:Y:S01]  /*1d640*/  PRMT R6, R4, 0x3340, R5 ;  /* 0x0000334004067816 */ /* 0x000fe20000000005 */
[----:B------:R-:W-:Y:S04]  /*1d650*/  STL [R1+0x88], R10 ;  /* 0x0000880a01007387 */ /* 0x000fe80000100800 */
[----:B------:R4:W-:Y:S04]  /*1d660*/  STL [R1+0x8c], R8 ;  /* 0x00008c0801007387 */ /* 0x0009e80000100800 */
[----:B------:R-:W-:Y:S04]  /*1d670*/  STL [R1+0x90], R7 ;  /* 0x0000900701007387 */ /* 0x000fe80000100800 */
[----:B------:R0:W-:Y:S01]  /*1d680*/  STL [R1+0x94], R6 ;  /* 0x0000940601007387 */ /* 0x0001e20000100800 */
[----:B--2---:R-:W-:-:S03]  /*1d690*/  LOP3.LUT R4, R16, 0xffff, RZ, 0xc0, !PT ;  /* 0x0000ffff10047812 */ /* 0x004fc600078ec0ff */
[----:B------:R-:W2:Y:S01]  /*1d6a0*/  LDL.LU R16, [R1+0x3bc] ;  /* 0x0003bc0001107983 */ /* 0x000ea20000300800 */
[----:B---3--:R-:W-:-:S03]  /*1d6b0*/  LOP3.LUT R5, R14, 0xffff, RZ, 0xc0, !PT ;  /* 0x0000ffff0e057812 */ /* 0x008fc600078ec0ff */
[----:B------:R-:W3:Y:S01]  /*1d6c0*/  LDL.LU R14, [R1+0x3b8] ;  /* 0x0003b800010e7983 */ /* 0x000ee20000300800 */
[----:B----4-:R-:W-:-:S03]  /*1d6d0*/  LOP3.LUT R8, R13, 0xffff, RZ, 0xc0, !PT ;  /* 0x0000ffff0d087812 */ /* 0x010fc600078ec0ff */
[----:B------:R-:W4:Y:S01]  /*1d6e0*/  LDL.LU R13, [R1+0x34c] ;  /* 0x00034c00010d7983 */ /* 0x000f220000300800 */
[----:B0-----:R-:W-:-:S03]  /*1d6f0*/  LOP3.LUT R6, R26, 0xffff, RZ, 0xc0, !PT ;  /* 0x0000ffff1a067812 */ /* 0x001fc600078ec0ff */
[----:B------:R-:W4:Y:S01]  /*1d700*/  LDL.LU R26, [R1+0x348] ;  /* 0x00034800011a7983 */ /* 0x000f220000300800 */
[----:B------:R-:W-:-:S03]  /*1d710*/  LOP3.LUT R7, R15, 0xffff, RZ, 0xc0, !PT ;  /* 0x0000ffff0f077812 */ /* 0x000fc600078ec0ff */
[----:B------:R-:W4:Y:S01]  /*1d720*/  LDL.LU R15, [R1+0x1f8] ;  /* 0x0001f800010f7983 */ /* 0x000f220000300800 */
[----:B------:R-:W-:-:S03]  /*1d730*/  LOP3.LUT R11, R17, 0xffff, RZ, 0xc0, !PT ;  /* 0x0000ffff110b7812 */ /* 0x000fc600078ec0ff */
[----:B------:R-:W4:Y:S01]  /*1d740*/  LDL.LU R17, [R1+0x1f4] ;  /* 0x0001f40001117983 */ /* 0x000f220000300800 */
[----:B------:R-:W-:-:S03]  /*1d750*/  LOP3.LUT R12, R27, 0xffff, RZ, 0xc0, !PT ;  /* 0x0000ffff1b0c7812 */ /* 0x000fc600078ec0ff */
[----:B------:R-:W4:Y:S01]  /*1d760*/  LDL.LU R27, [R1+0x184] ;  /* 0x00018400011b7983 */ /* 0x000f220000300800 */
[----:B------:R-:W-:-:S03]  /*1d770*/  LOP3.LUT R9, R28, 0xffff, RZ, 0xc0, !PT ;  /* 0x0000ffff1c097812 */ /* 0x000fc600078ec0ff */
[----:B------:R-:W4:Y:S01]  /*1d780*/  LDL.LU R28, [R1+0x180] ;  /* 0x00018000011c7983 */ /* 0x000f220000300800 */
[----:B------:R-:W-:Y:S02]  /*1d790*/  SHF.R.U32.HI R10, RZ, 0x8, R8 ;  /* 0x00000008ff0a7819 */ /* 0x000fe40000011608 */
        /* <DEDUP_REMOVED lines=14> */
[----:B0-----:R-:W-:Y:S02]  /*1d880*/  SHF.R.U32.HI R4, RZ, 0x8, R5 ;  /* 0x00000008ff047819 */ /* 0x001fe40000011605 */
[----:B------:R-:W-:Y:S02]  /*1d890*/  PRMT R5, R5, 0x3340, R12 ;  /* 0x0000334005057816 */ /* 0x000fe4000000000c */
[----:B------:R-:W-:-:S02]  /*1d8a0*/  SHF.R.U32.HI R7, RZ, 0x8, R7 ;  /* 0x00000008ff077819 */ /* 0x000fc40000011607 */
[----:B------:R-:W-:Y:S01]  /*1d8b0*/  PRMT R10, R10, 0x3340, R11 ;  /* 0x000033400a0a7816 */ /* 0x000fe2000000000b */
[----:B------:R0:W-:Y:S01]  /*1d8c0*/  STL [R1+0xe0], R5 ;  /* 0x0000e00501007387 */ /* 0x0001e20000100800 */
[----:B------:R-:W-:Y:S02]  /*1d8d0*/  PRMT R8, R8, 0x3340, R9 ;  /* 0x0000334008087816 */ /* 0x000fe40000000009 */
[----:B------:R-:W-:Y:S01]  /*1d8e0*/  LOP3.LUT R6, R6, 0xffff, RZ, 0xc0, !PT ;  /* 0x0000ffff06067812 */ /* 0x000fe200078ec0ff */
[----:B------:R-:W-:Y:S01]  /*1d8f0*/  STL [R1+0x80], R10 ;  /* 0x0000800a01007387 */ /* 0x000fe20000100800 */
[----:B------:R-:W-:Y:S02]  /*1d900*/  LOP3.LUT R7, R7, 0xffff, RZ, 0xc0, !PT ;  /* 0x0000ffff07077812 */ /* 0x000fe400078ec0ff */
[----:B0-----:R-:W-:Y:S01]  /*1d910*/  SHF.R.U32.HI R5, RZ, 0x8, R12 ;  /* 0x00000008ff057819 */ /* 0x001fe2000001160c */
[----:B------:R2:W-:Y:S01]  /*1d920*/  STL [R1+0x84], R8 ;  /* 0x0000840801007387 */ /* 0x0005e20000100800 */
[----:B------:R-:W-:-:S02]  /*1d930*/  LOP3.LUT R4, R4, 0xffff, RZ, 0xc0, !PT ;  /* 0x0000ffff04047812 */ /* 0x000fc400078ec0ff */
[----:B------:R-:W-:Y:S02]  /*1d940*/  LOP3.LUT R5, R5, 0xffff, RZ, 0xc0, !PT ;  /* 0x0000ffff05057812 */ /* 0x000fe400078ec0ff */
[----:B------:R-:W-:Y:S02]  /*1d950*/  PRMT R6, R6, 0x3340, R7 ;  /* 0x0000334006067816 */ /* 0x000fe40000000007 */
[----:B------:R-:W-:-:S03]  /*1d960*/  PRMT R4, R4, 0x3340, R5 ;  /* 0x0000334004047816 */ /* 0x000fc60000000005 */
[----:B------:R3:W-:Y:S04]  /*1d970*/  STL [R1+0xb8], R6 ;  /* 0x0000b80601007387 */ /* 0x0007e80000100800 */
[----:B------:R0:W-:Y:S01]  /*1d980*/  STL [R1+0xbc], R4 ;  /* 0x0000bc0401007387 */ /* 0x0001e20000100800 */
[----:B--2---:R-:W-:-:S03]  /*1d990*/  LOP3.LUT R8, R16, 0xffff, RZ, 0xc0, !PT ;  /* 0x0000ffff10087812 */ /* 0x004fc600078ec0ff */
[----:B------:R-:W2:Y:S01]  /*1d9a0*/  LDL.LU R16, [R1+0x208] ;  /* 0x0002080001107983 */ /* 0x000ea20000300800 */
[----:B------:R-:W-:Y:S02]  /*1d9b0*/  SHF.R.U32.HI R10, RZ, 0x8, R8 ;  /* 0x00000008ff0a7819 */ /* 0x000fe40000011608 */
[----:B---3--:R-:W-:Y:S02]  /*1d9c0*/  LOP3.LUT R6, R14, 0xffff, RZ, 0xc0, !PT ;  /* 0x0000ffff0e067812 */ /* 0x008fe400078ec0ff */
[----:B----4-:R-:W-:-:S04]  /*1d9d0*/  LOP3.LUT R11, R15, 0xffff, RZ, 0xc0, !PT ;  /* 0x0000ffff0f0b7812 */ /* 0x010fc800078ec0ff */
[----:B------:R-:W-:Y:S02]  /*1d9e0*/  PRMT R8, R8, 0x3340, R11 ;  /* 0x0000334008087816 */ /* 0x000fe4000000000b */
[----:B------:R-:W-:Y:S02]  /*1d9f0*/  LOP3.LUT R5, R26, 0xffff, RZ, 0xc0, !PT ;  /* 0x0000ffff1a057812 */ /* 0x000fe400078ec0ff */
[----:B------:R-:W-:Y:S01]  /*1da00*/  LOP3.LUT R9, R17, 0xffff, RZ, 0xc0, !PT ;  /* 0x0000ffff11097812 */ /* 0x000fe200078ec0ff */
[----:B------:R-:W3:Y:S04]  /*1da10*/  LDL.LU R26, [R1+0x19c] ;  /* 0x00019c00011a7983 */ /* 0x000ee80000300800 */
[----:B------:R1:W-:Y:S01]  /*1da20*/  STL [R1+0xcc], R8 ;  /* 0x0000cc0801007387 */ /* 0x0003e20000100800 */
[----:B0-----:R-:W-:-:S02]  /*1da30*/  LOP3.LUT R4, R13, 0xffff, RZ, 0xc0, !PT ;  /* 0x0000ffff0d047812 */ /* 0x001fc400078ec0ff */
[----:B------:R-:W-:Y:S01]  /*1da40*/  LOP3.LUT R7, R27, 0xffff, RZ, 0xc0, !PT ;  /* 0x0000ffff1b077812 */ /* 0x000fe200078ec0ff */
[----:B------:R-:W3:Y:S01]  /*1da50*/  LDL.LU R17, [R1+0x204] ;  /* 0x0002040001117983 */ /* 0x000ee20000300800 */
[----:B------:R-:W-:-:S03]  /*1da60*/  LOP3.LUT R12, R28, 0xffff, RZ, 0xc0, !PT ;  /* 0x0000ffff1c0c7812 */ /* 0x000fc600078ec0ff */
[----:B------:R-:W4:Y:S01]  /*1da70*/  LDL.LU R27, [R1+0x1c0] ;  /* 0x0001c000011b7983 */ /* 0x000f220000300800 */
[----:B-1----:R-:W-:Y:S02]  /*1da80*/  SHF.R.U32.HI R8, RZ, 0x8, R6 ;  /* 0x00000008ff087819 */ /* 0x002fe40000011606 */
[----:B------:R-:W-:Y:S01]  /*1da90*/  PRMT R6, R6, 0x3340, R9 ;  /* 0x0000334006067816 */ /* 0x000fe20000000009 */
[----:B------:R-:W2:Y:S01]  /*1daa0*/  LDL.LU R13, [R1+0x188] ;  /* 0x00018800010d7983 */ /* 0x000ea20000300800 */
[----:B------:R-:W-:Y:S02]  /*1dab0*/  SHF.R.U32.HI R11, RZ, 0x8, R11 ;  /* 0x00000008ff0b7819 */ /* 0x000fe4000001160b */
[----:B------:R-:W-:Y:S01]  /*1dac0*/  PRMT R28, R4, 0x3340, R7 ;  /* 0x00003340041c7816 */ /* 0x000fe20000000007 */
[----:B------:R0:W-:Y:S01]  /*1dad0*/  STL [R1+0xc8], R6 ;  /* 0x0000c80601007387 */ /* 0x0001e20000100800 */
[----:B------:R-:W-:Y:S02]  /*1dae0*/  SHF.R.U32.HI R9, RZ, 0x8, R9 ;  /* 0x00000008ff097819 */ /* 0x000fe40000011609 */
[----:B------:R-:W-:Y:S01]  /*1daf0*/  LOP3.LUT R10, R10, 0xffff, RZ, 0xc0, !PT ;  /* 0x0000ffff0a0a7812 */ /* 0x000fe200078ec0ff */
[----:B------:R-:W3:Y:S01]  /*1db00*/  LDL.LU R14, [R1+0x2d8] ;  /* 0x0002d800010e7983 */ /* 0x000ee20000300800 */
[----:B------:R-:W-:-:S02]  /*1db10*/  LOP3.LUT R11, R11, 0xffff, RZ, 0xc0, !PT ;  /* 0x0000ffff0b0b7812 */ /* 0x000fc400078ec0ff */
[----:B------:R-:W-:Y:S01]  /*1db20*/  SHF.R.U32.HI R7, RZ, 0x8, R7 ;  /* 0x00000008ff077819 */ /* 0x000fe20000011607 */
[----:B------:R-:W3:Y:S01]  /*1db30*/  LDL.LU R15, [R1+0x3c] ;  /* 0x00003c00010f7983 */ /* 0x000ee20000300800 */
[----:B0-----:R-:W-:Y:S02]  /*1db40*/  SHF.R.U32.HI R6, RZ, 0x8, R4 ;  /* 0x00000008ff067819 */ /* 0x001fe40000011604 */
[----:B------:R-:W-:Y:S02]  /*1db50*/  SHF.R.U32.HI R4, RZ, 0x8, R5 ;  /* 0x00000008ff047819 */ /* 0x000fe40000011605 */
[----:B------:R-:W-:Y:S01]  /*1db60*/  PRMT R5, R5, 0x3340, R12 ;  /* 0x0000334005057816 */ /* 0x000fe2000000000c */
[----:B------:R0:W-:Y:S01]  /*1db70*/  STL [R1+0xd4], R28 ;  /* 0x0000d41c01007387 */ /* 0x0001e20000100800 */
[----:B------:R-:W-:Y:S02]  /*1db80*/  LOP3.LUT R8, R8, 0xffff, RZ, 0xc0, !PT ;  /* 0x0000ffff08087812 */ /* 0x000fe400078ec0ff */
[----:B------:R-:W-:-:S02]  /*1db90*/  LOP3.LUT R9, R9, 0xffff, RZ, 0xc0, !PT ;  /* 0x0000ffff09097812 */ /* 0x000fc400078ec0ff */
[----:B------:R-:W-:Y:S02]  /*1dba0*/  PRMT R11, R10, 0x3340, R11 ;  /* 0x000033400a0b7816 */ /* 0x000fe4000000000b */
[----:B------:R-:W-:Y:S01]  /*1dbb0*/  LOP3.LUT R6, R6, 0xffff, RZ, 0xc0, !PT ;  /* 0x0000ffff06067812 */ /* 0x000fe200078ec0ff */
[----:B0-----:R-:W4:Y:S01]  /*1dbc0*/  LDL.LU R28, [R1+0xac] ;  /* 0x0000ac00011c7983 */ /* 0x001f220000300800 */
[----:B------:R-:W-:-:S03]  /*1dbd0*/  LOP3.LUT R7, R7, 0xffff, RZ, 0xc0, !PT ;  /* 0x0000ffff07077812 */ /* 0x000fc600078ec0ff */
[----:B------:R0:W-:Y:S01]  /*1dbe0*/  STL [R1+0xd0], R5 ;  /* 0x0000d00501007387 */ /* 0x0001e20000100800 */
[----:B------:R-:W-:Y:S02]  /*1dbf0*/  PRMT R9, R8, 0x3340, R9 ;  /* 0x0000334008097816 */ /* 0x000fe40000000009 */
[----:B------:R-:W-:Y:S02]  /*1dc00*/  LOP3.LUT R4, R4, 0xffff, RZ, 0xc0, !PT ;  /* 0x0000ffff04047812 */ /* 0x000fe400078ec0ff */
[----:B------:R-:W-:Y:S02]  /*1dc10*/  PRMT R7, R6, 0x3340, R7 ;  /* 0x0000334006077816 */ /* 0x000fe40000000007 */
[----:B0-----:R-:W-:Y:S02]  /*1dc20*/  SHF.R.U32.HI R5, RZ, 0x8, R12 ;  /* 0x00000008ff057819 */ /* 0x001fe4000001160c */
[----:B------:R-:W4:Y:S02]  /*1dc30*/  LDL.LU R12, [R1+0x2dc] ;  /* 0x0002dc00010c7983 */ /* 0x000f240000300800 */
[----:B------:R-:W-:-:S02]  /*1dc40*/  LOP3.LUT R5, R5, 0xffff, RZ, 0xc0, !PT ;  /* 0x0000ffff05057812 */ /* 0x000fc400078ec0ff */
[----:B------:R-:W4:Y:S04]  /*1dc50*/  LDL.LU R10, [R1+0x20c] ;  /* 0x00020c00010a7983 */ /* 0x000f280000300800 */
[----:B------:R0:W-:Y:S01]  /*1dc60*/  STL [R1+0xa0], R11 ;  /* 0x0000a00b01007387 */ /* 0x0001e20000100800 */
[----:B------:R-:W-:-:S03]  /*1dc70*/  PRMT R5, R4, 0x3340, R5 ;  /* 0x0000334004057816 */ /* 0x000fc60000000005 */
[----:B0-----:R-:W4:Y:S04]  /*1dc80*/  LDL.LU R11, [R1+0x1a0] ;  /* 0x0001a000010b7983 */ /* 0x001f280000300800 */
[----:B------:R-:W4:Y:S04]  /*1dc90*/  LDL.LU R8, [R1+0x210] ;  /* 0x0002100001087983 */ /* 0x000f280000300800 */
[----:B------:R0:W-:Y:S04]  /*1dca0*/  STL [R1+0xa4], R9 ;  /* 0x0000a40901007387 */ /* 0x0001e80000100800 */
[----:B0-----:R-:W4:Y:S04]  /*1dcb0*/  LDL.LU R9, [R1+0x1a8] ;  /* 0x0001a80001097983 */ /* 0x001f280000300800 */
[----:B------:R-:W4:Y:S04]  /*1dcc0*/  LDL.LU R6, [R1+0x214] ;  /* 0x0002140001067983 */ /* 0x000f280000300800 */
[----:B------:R0:W-:Y:S04]  /*1dcd0*/  STL [R1+0xb0], R7 ;  /* 0x0000b00701007387 */ /* 0x0001e80000100800 */
[----:B0-----:R-:W4:Y:S04]  /*1dce0*/  LDL.LU R7, [R1+0x1ac] ;  /* 0x0001ac0001077983 */ /* 0x001f280000300800 */
[----:B------:R-:W4:Y:S04]  /*1dcf0*/  LDL.LU R4, [R1+0x218] ;  /* 0x0002180001047983 */ /* 0x000f280000300800 */
[----:B------:R0:W-:Y:S04]  /*1dd00*/  STL [R1+0xb4], R5 ;  /* 0x0000b40501007387 */ /* 0x0001e80000100800 */
[----:B0-----:R-:W4:Y:S01]  /*1dd10*/  LDL.LU R5, [R1+0x1b8] ;  /* 0x0001b80001057983 */ /* 0x001f220000300800 */
[----:B--2---:R-:W-:-:S02]  /*1dd20*/  LOP3.LUT R13, R13, 0xffff, RZ, 0xc0, !PT ;  /* 0x0000ffff0d0d7812 */ /* 0x004fc400078ec0ff */
[----:B---3--:R-:W-:Y:S02]  /*1dd30*/  LOP3.LUT R15, R15, 0xffff, RZ, 0xc0, !PT ;  /* 0x0000ffff0f0f7812 */ /* 0x008fe400078ec0ff */
[----:B----4-:R-:W-:Y:S02]  /*1dd40*/  PRMT R4, R4, 0x5410, R27 ;  /* 0x0000541004047816 */ /* 0x010fe4000000001b */
[----:B------:R-:W2:Y:S01]  /*1dd50*/  LDL.LU R27, [R1+0xb40] ;  /* 0x000b4000011b7983 */ /* 0x000ea20000300800 */
[----:B------:R-:W-:Y:S02]  /*1dd60*/  PRMT R5, R6, 0x5410, R5 ;  /* 0x0000541006057816 */ /* 0x000fe40000000005 */
[----:B------:R-:W-:Y:S02]  /*1dd70*/  PRMT R6, R8, 0x5410, R7 ;  /* 0x0000541008067816 */ /* 0x000fe40000000007 */
[----:B------:R-:W-:Y:S02]  /*1dd80*/  PRMT R8, R16, 0x5410, R11 ;  /* 0x0000541010087816 */ /* 0x000fe4000000000b */
[----:B------:R-:W-:Y:S01]  /*1dd90*/  LOP3.LUT R11, R12, 0xffff, RZ, 0xc0, !PT ;  /* 0x0000ffff0c0b7812 */ /* 0x000fe200078ec0ff */
[----:B------:R-:W3:Y:S01]  /*1dda0*/  LDL.LU R16, [R1+0x1e8] ;  /* 0x0001e80001107983 */ /* 0x000ee20000300800 */
[----:B------:R-:W-:-:S02]  /*1ddb0*/  PRMT R7, R10, 0x5410, R9 ;  /* 0x000054100a077816 */ /* 0x000fc40000000009 */
[----:B------:R-:W-:Y:S02]  /*1ddc0*/  LOP3.LUT R10, R14, 0xffff, RZ, 0xc0, !PT ;  /* 0x0000ffff0e0a7812 */ /* 0x000fe400078ec0ff */
[----:B------:R-:W-:Y:S02]  /*1ddd0*/  PRMT R14, R11, 0x3340, R13 ;  /* 0x000033400b0e7816 */ /* 0x000fe4000000000d */
[----:B------:R-:W-:Y:S02]  /*1dde0*/  PRMT R9, R17, 0x5410, R26 ;  /* 0x0000541011097816 */ /* 0x000fe4000000001a */
[----:B------:R-:W4:Y:S01]  /*1ddf0*/  LDL.LU R26, [R1+0x1c8] ;  /* 0x0001c800011a7983 */ /* 0x000f220000300800 */
[----:B------:R-:W-:-:S03]  /*1de00*/  SHF.R.U32.HI R12, RZ, 0x8, R11 ;  /* 0x00000008ff0c7819 */ /* 0x000fc6000001160b */
[----:B------:R-:W2:Y:S04]  /*1de10*/  LDL R17, [R1+0x430] ;  /* 0x0004300001117983 */ /* 0x000ea80000100800 */
[----:B------:R-:W2:Y:S04]  /*1de20*/  LDL.LU R11, [R1+0x1ec] ;  /* 0x0001ec00010b7983 */ /* 0x000ea80000300800 */
[----:B------:R0:W-:Y:S02]  /*1de30*/  STL [R1+0xc4], R14 ;  /* 0x0000c40e01007387 */ /* 0x0001e40000100800 */
[----:B0-----:R-:W-:-:S02]  /*1de40*/  SHF.R.U32.HI R14, RZ, 0x8, R10 ;  /* 0x00000008ff0e7819 */ /* 0x001fc4000001160a */
[----:B------:R-:W-:-:S05]  /*1de50*/  PRMT R10, R10, 0x3340, R15 ;  /* 0x000033400a0a7816 */ /* 0x000fca000000000f */
[----:B------:R0:W-:Y:S04]  /*1de60*/  STL [R1+0xc0], R10 ;  /* 0x0000c00a01007387 */ /* 0x0001e80000100800 */
[----:B0-----:R-:W2:Y:S02]  /*1de70*/  LDL.LU R10, [R1+0x200] ;  /* 0x00020000010a7983 */ /* 0x001ea40000300800 */
[----:B--2---:R-:W-:Y:S02]  /*1de80*/  PRMT R10, R10, 0x5410, R28 ;  /* 0x000054100a0a7816 */ /* 0x004fe4000000001c */
[----:B------:R-:W2:Y:S01]  /*1de90*/  LDL.LU R28, [R1+0xb3c] ;  /* 0x000b3c00011c7983 */ /* 0x000ea20000300800 */
[----:B------:R-:W-:Y:S02]  /*1dea0*/  SHF.R.U32.HI R13, RZ, 0x8, R13 ;  /* 0x00000008ff0d7819 */ /* 0x000fe4000001160d */
[----:B------:R-:W-:-:S02]  /*1deb0*/  SHF.R.U32.HI R15, RZ, 0x8, R15 ;  /* 0x00000008ff0f7819 */ /* 0x000fc4000001160f */
[----:B------:R-:W-:Y:S02]  /*1dec0*/  LOP3.LUT R12, R12, 0xffff, RZ, 0xc0, !PT ;  /* 0x0000ffff0c0c7812 */ /* 0x000fe400078ec0ff */
[----:B------:R-:W-:Y:S02]  /*1ded0*/  LOP3.LUT R13, R13, 0xffff, RZ, 0xc0, !PT ;  /* 0x0000ffff0d0d7812 */ /* 0x000fe400078ec0ff */
[----:B------:R-:W-:Y:S02]  /*1dee0*/  LOP3.LUT R14, R14, 0xffff, RZ, 0xc0, !PT ;  /* 0x0000ffff0e0e7812 */ /* 0x000fe400078ec0ff */
[----:B--2---:R-:W-:Y:S02]  /*1def0*/  PRMT R11, R11, 0x5410, R28 ;  /* 0x000054100b0b7816 */ /* 0x004fe4000000001c */
[----:B------:R-:W2:Y:S01]  /*1df00*/  LDL.LU R28, [R1+0xb38] ;  /* 0x000b3800011c7983 */ /* 0x000ea20000300800 */
[----:B------:R-:W-:Y:S02]  /*1df10*/  LOP3.LUT R15, R15, 0xffff, RZ, 0xc0, !PT ;  /* 0x0000ffff0f0f7812 */ /* 0x000fe400078ec0ff */
[----:B------:R-:W-:-:S02]  /*1df20*/  PRMT R13, R12, 0x3340, R13 ;  /* 0x000033400c0d7816 */ /* 0x000fc4000000000d */
[----:B------:R-:W-:Y:S01]  /*1df30*/  PRMT R15, R14, 0x3340, R15 ;  /* 0x000033400e0f7816 */ /* 0x000fe2000000000f */
[----:B------:R-:W3:Y:S04]  /*1df40*/  LDL.LU R12, [R1+0x1dc] ;  /* 0x0001dc00010c7983 */ /* 0x000ee80000300800 */
[----:B------:R0:W-:Y:S04]  /*1df50*/  STL [R1+0xac], R13 ;  /* 0x0000ac0d01007387 */ /* 0x0001e80000100800 */
[----:B0-----:R-:W3:Y:S04]  /*1df60*/  LDL.LU R13, [R1+0x1d8] ;  /* 0x0001d800010d7983 */ /* 0x001ee80000300800 */
[----:B------:R-:W3:Y:S04]  /*1df70*/  LDL.LU R14, [R1+0x160] ;  /* 0x00016000010e7983 */ /* 0x000ee80000300800 */
[----:B------:R0:W-:Y:S04]  /*1df80*/  STL [R1+0xa8], R15 ;  /* 0x0000a80f01007387 */ /* 0x0001e80000100800 */
[----:B0-----:R-:W3:Y:S04]  /*1df90*/  LDL.LU R15, [R1+0x1cc] ;  /* 0x0001cc00010f7983 */ /* 0x001ee80000300800 */
[----:B--2---:R0:W-:Y:S04]  /*1dfa0*/  STSM.16.M88.4 [R28], R4 ;  /* 0x000000041c007844 */ /* 0x0041e80000000200 */
[----:B------:R1:W-:Y:S04]  /*1dfb0*/  STSM.16.M88.4 [R28+0x200], R8 ;  /* 0x000200081c007844 */ /* 0x0003e80000000200 */
[----:B0-----:R-:W2:Y:S04]  /*1dfc0*/  LDL.LU R4, [R1+0x18c] ;  /* 0x00018c0001047983 */ /* 0x001ea80000300800 */
[----:B------:R-:W2:Y:S04]  /*1dfd0*/  LDL.LU R5, [R1+0x1e4] ;  /* 0x0001e40001057983 */ /* 0x000ea80000300800 */
[----:B------:R-:W2:Y:S04]  /*1dfe0*/  LDL.LU R6, [R1+0x164] ;  /* 0x0001640001067983 */ /* 0x000ea80000300800 */
[----:B------:R-:W2:Y:S04]  /*1dff0*/  LDL.LU R7, [R1+0x1e0] ;  /* 0x0001e00001077983 */ /* 0x000ea80000300800 */
[----:B-1----:R-:W2:Y:S04]  /*1e000*/  LDL.LU R9, [R1+0x194] ;  /* 0x0001940001097983 */ /* 0x002ea80000300800 */
[----:B------:R-:W2:Y:S04]  /*1e010*/  LDL.LU R10, [R1+0x1fc] ;  /* 0x0001fc00010a7983 */ /* 0x000ea80000300800 */
[----:B------:R-:W2:Y:S01]  /*1e020*/  LDL.LU R11, [R1+0x190] ;  /* 0x00019000010b7983 */ /* 0x000ea20000300800 */
[----:B---3--:R-:W-:-:S02]  /*1e030*/  PRMT R12, R12, 0x5410, R14 ;  /* 0x000054100c0c7816 */ /* 0x008fc4000000000e */
[----:B------:R-:W-:Y:S02]  /*1e040*/  PRMT R14, R15, 0x5410, R25 ;  /* 0x000054100f0e7816 */ /* 0x000fe40000000019 */
[----:B------:R-:W-:Y:S02]  /*1e050*/  PRMT R13, R13, 0x5410, R27 ;  /* 0x000054100d0d7816 */ /* 0x000fe4000000001b */
[----:B----4-:R-:W-:Y:S01]  /*1e060*/  PRMT R15, R26, 0x5410, R24 ;  /* 0x000054101a0f7816 */ /* 0x010fe20000000018 */
[----:B------:R-:W-:Y:S06]  /*1e070*/  BAR.SYNC.DEFER_BLOCKING 0x0 ;  /* 0x0000000000007b1d */ /* 0x000fec0000010000 */
[----:B------:R-:W-:Y:S01]  /*1e080*/  LDS.128 R24, [R17+0x400] ;  /* 0x0004000011187984 */ /* 0x000fe20000000c00 */
[----:B--2---:R-:W-:-:S02]  /*1e090*/  PRMT R8, R10, 0x5410, R9 ;  /* 0x000054100a087816 */ /* 0x004fc40000000009 */
[----:B------:R-:W-:Y:S02]  /*1e0a0*/  PRMT R10, R5, 0x5410, R4 ;  /* 0x00005410050a7816 */ /* 0x000fe40000000004 */
[----:B------:R-:W-:Y:S02]  /*1e0b0*/  PRMT R9, R16, 0x5410, R11 ;  /* 0x0000541010097816 */ /* 0x000fe4000000000b */
[----:B------:R-:W-:Y:S01]  /*1e0c0*/  PRMT R11, R7, 0x5410, R6 ;  /* 0x00005410070b7816 */ /* 0x000fe20000000006 */
[----:B------:R-:W2:Y:S04]  /*1e0d0*/  LDL.LU R16, [R1+0x168] ;  /* 0x0001680001107983 */ /* 0x000ea80000300800 */
[----:B------:R-:W0:Y:S01]  /*1e0e0*/  LDS.128 R4, [R17] ;  /* 0x0000000011047984 */ /* 0x000e220000000c00 */
[----:B------:R-:W-:Y:S06]  /*1e0f0*/  BAR.SYNC.DEFER_BLOCKING 0x0 ;  /* 0x0000000000007b1d */ /* 0x000fec0000010000 */
[----:B------:R-:W-:Y:S04]  /*1e100*/  STSM.16.M88.4 [R28], R8 ;  /* 0x000000081c007844 */ /* 0x000fe80000000200 */
[----:B0-----:R0:W-:Y:S04]  /*1e110*/  STL.64 [R1+0xae8], R6 ;  /* 0x000ae80601007387 */ /* 0x0011e80000100a00 */
[----:B0-----:R-:W3:Y:S04]  /*1e120*/  LDL.LU R7, [R1+0x1d0] ;  /* 0x0001d00001077983 */ /* 0x001ee80000300800 */
[----:B------:R-:W4:Y:S04]  /*1e130*/  LDL.LU R6, [R1+0x158] ;  /* 0x0001580001067983 */ /* 0x000f280000300800 */
[----:B------:R0:W-:Y:S04]  /*1e140*/  STL [R1+0xad4], R25 ;  /* 0x000ad41901007387 */ /* 0x0001e80000100800 */
[----:B0-----:R-:W2:Y:S04]  /*1e150*/  LDL.LU R25, [R1+0x15c] ;  /* 0x00015c0001197983 */ /* 0x001ea80000300800 */
[----:B------:R0:W-:Y:S04]  /*1e160*/  STL [R1+0xad8], R24 ;  /* 0x000ad81801007387 */ /* 0x0001e80000100800 */
[----:B0-----:R-:W2:Y:S04]  /*1e170*/  LDL.LU R24, [R1+0x16c] ;  /* 0x00016c0001187983 */ /* 0x001ea80000300800 */
[----:B------:R0:W-:Y:S04]  /*1e180*/  STL [R1+0xad0], R26 ;  /* 0x000ad01a01007387 */ /* 0x0001e80000100800 */
[----:B------:R-:W-:Y:S04]  /*1e190*/  STSM.16.M88.4 [R28+0x200], R12 ;  /* 0x0002000c1c007844 */ /* 0x000fe80000000200 */
[----:B0-----:R-:W2:Y:S04]  /*1e1a0*/  LDL.LU R26, [R1+0x1b0] ;  /* 0x0001b000011a7983 */ /* 0x001ea80000300800 */
[----:B------:R0:W-:Y:S04]  /*1e1b0*/  STL [R1+0xacc], R27 ;  /* 0x000acc1b01007387 */ /* 0x0001e80000100800 */
[----:B0-----:R-:W3:Y:S04]  /*1e1c0*/  LDL.LU R27, [R1+0x20] ;  /* 0x00002000011b7983 */ /* 0x001ee80000300800 */
[----:B------:R-:W3:Y:S04]  /*1e1d0*/  LDL.LU R8, [R1+0x1d4] ;  /* 0x0001d40001087983 */ /* 0x000ee80000300800 */
[----:B------:R-:W3:Y:S04]  /*1e1e0*/  LDL.LU R9, [R1+0x34] ;  /* 0x0000340001097983 */ /* 0x000ee80000300800 */
[----:B------:R-:W3:Y:S04]  /*1e1f0*/  LDL.LU R10, [R1+0x1c4] ;  /* 0x0001c400010a7983 */ /* 0x000ee80000300800 */
[----:B------:R-:W4:Y:S04]  /*1e200*/  LDL.LU R11, [R1+0x1bc] ;  /* 0x0001bc00010b7983 */ /* 0x000f280000300800 */
[----:B------:R-:W4:Y:S04]  /*1e210*/  LDL.LU R14, [R1+0x38] ;  /* 0x00003800010e7983 */ /* 0x000f280000300800 */
[----:B------:R-:W4:Y:S01]  /*1e220*/  LDL.LU R15, [R1+0x1b4] ;  /* 0x0001b400010f7983 */ /* 0x000f220000300800 */
[----:B------:R-:W-:Y:S01]  /*1e230*/  BAR.SYNC.DEFER_BLOCKING 0x0 ;  /* 0x0000000000007b1d */ /* 0x000fe20000010000 */
[----:B--2---:R-:W-:-:S02]  /*1e240*/  PRMT R13, R26, 0x5410, R20 ;  /* 0x000054101a0d7816 */ /* 0x004fc40000000014 */
[----:B---3--:R-:W-:Y:S02]  /*1e250*/  PRMT R10, R10, 0x5410, R23 ;  /* 0x000054100a0a7816 */ /* 0x008fe40000000017 */
[----:B----4-:R-:W-:Y:S02]  /*1e260*/  PRMT R11, R11, 0x5410, R22 ;  /* 0x000054100b0b7816 */ /* 0x010fe40000000016 */
[----:B------:R-:W-:Y:S02]  /*1e270*/  PRMT R12, R15, 0x5410, R21 ;  /* 0x000054100f0c7816 */ /* 0x000fe40000000015 */
[----:B------:R-:W0:Y:S01]  /*1e280*/  LDS.128 R20, [R17] ;  /* 0x0000000011147984 */ /* 0x000e220000000c00 */
[----:B------:R-:W-:Y:S02]  /*1e290*/  PRMT R8, R8, 0x5410, R14 ;  /* 0x0000541008087816 */ /* 0x000fe4000000000e */
[----:B------:R-:W-:Y:S02]  /*1e2a0*/  PRMT R14, R24, 0x5410, R19 ;  /* 0x00005410180e7816 */ /* 0x000fe40000000013 */
[----:B------:R-:W-:-:S02]  /*1e2b0*/  PRMT R15, R16, 0x5410, R18 ;  /* 0x00005410100f7816 */ /* 0x000fc40000000012 */
[----:B------:R-:W1:Y:S01]  /*1e2c0*/  LDS.128 R16, [R17+0x400] ;  /* 0x0004000011107984 */ /* 0x000e620000000c00 */
[----:B------:R-:W-:-:S03]  /*1e2d0*/  PRMT R9, R7, 0x5410, R9 ;  /* 0x0000541007097816 */ /* 0x000fc60000000009 */
[----:B------:R-:W2:Y:S04]  /*1e2e0*/  LDL.LU R7, [R1+0x154] ;  /* 0x0001540001077983 */ /* 0x000ea80000300800 */
[----:B------:R-:W3:Y:S04]  /*1e2f0*/  LDL.LU R26, [R1+0x30] ;  /* 0x00003000011a7983 */ /* 0x000ee80000300800 */
[----:B------:R-:W4:Y:S01]  /*1e300*/  LDL.LU R24, [R1+0x28] ;  /* 0x0000280001187983 */ /* 0x000f220000300800 */
[----:B------:R-:W-:Y:S06]  /*1e310*/  BAR.SYNC.DEFER_BLOCKING 0x0 ;  /* 0x0000000000007b1d */ /* 0x000fec0000010000 */
[----:B0-----:R0:W-:Y:S04]  /*1e320*/  STL.64 [R1+0xae0], R20 ;  /* 0x000ae01401007387 */ /* 0x0011e80000100a00 */
[----:B0-----:R-:W2:Y:S04]  /*1e330*/  LDL.LU R20, [R1] ;  /* 0x0000000001147983 */ /* 0x001ea80000300800 */
[----:B------:R-:W2:Y:S04]  /*1e340*/  LDL.LU R21, [R1+0x150] ;  /* 0x0001500001157983 */ /* 0x000ea80000300800 */
[----:B------:R0:W-:Y:S04]  /*1e350*/  STL [R1+0xac8], R22 ;  /* 0x000ac81601007387 */ /* 0x0001e80000100800 */
[----:B0-----:R-:W2:Y:S04]  /*1e360*/  LDL.LU R22, [R1+0x198] ;  /* 0x0001980001167983 */ /* 0x001ea80000300800 */
[----:B------:R0:W-:Y:S04]  /*1e370*/  STL [R1+0xac4], R23 ;  /* 0x000ac41701007387 */ /* 0x0001e80000100800 */
[----:B0-----:R-:W2:Y:S04]  /*1e380*/  LDL.LU R23, [R1+0x24] ;  /* 0x0000240001177983 */ /* 0x001ea80000300800 */
[----:B-1----:R0:W-:Y:S04]  /*1e390*/  STL.64 [R1+0xaf0], R18 ;  /* 0x000af01201007387 */ /* 0x0021e80000100a00 */
[----:B0-----:R-:W3:Y:S04]  /*1e3a0*/  LDL.LU R18, [R1+0x2c] ;  /* 0x00002c0001127983 */ /* 0x001ee80000300800 */
[----:B------:R-:W3:Y:S04]  /*1e3b0*/  LDL.LU R19, [R1+0x1a4] ;  /* 0x0001a40001137983 */ /* 0x000ee80000300800 */
[----:B------:R0:W-:Y:S04]  /*1e3c0*/  STSM.16.M88.4 [R28], R8 ;  /* 0x000000081c007844 */ /* 0x0001e80000000200 */
[----:B------:R-:W-:Y:S01]  /*1e3d0*/  STL.64 [R1+0xaf8], R16 ;  /* 0x000af81001007387 */ /* 0x000fe20000100a00 */
[----:B0-----:R-:W-:-:S02]  /*1e3e0*/  PRMT R10, R25, 0x5410, R27 ;  /* 0x00005410190a7816 */ /* 0x001fc4000000001b */
[----:B------:R-:W-:-:S05]  /*1e3f0*/  PRMT R11, R6, 0x5410, R0 ;  /* 0x00005410060b7816 */ /* 0x000fca0000000000 */
[----:B------:R-:W-:Y:S01]  /*1e400*/  STL.64 [R1+0xb30], R10 ;  /* 0x000b300a01007387 */ /* 0x000fe20000100a00 */
[----:B--2---:R-:W-:Y:S02]  /*1e410*/  PRMT R9, R22, 0x5410, R23 ;  /* 0x0000541016097816 */ /* 0x004fe40000000017 */
[----:B---3--:R-:W-:-:S05]  /*1e420*/  PRMT R8, R19, 0x5410, R18 ;  /* 0x0000541013087816 */ /* 0x008fca0000000012 */
[----:B------:R-:W-:Y:S04]  /*1e430*/  STL.64 [R1+0xb28], R8 ;  /* 0x000b280801007387 */ /* 0x000fe80000100a00 */
[----:B------:R-:W2:Y:S04]  /*1e440*/  LDL.LU R25, [R1+0x8] ;  /* 0x0000080001197983 */ /* 0x000ea80000300800 */
[----:B------:R-:W2:Y:S04]  /*1e450*/  LDL.LU R6, [R1+0x144] ;  /* 0x0001440001067983 */ /* 0x000ea80000300800 */
[----:B------:R-:W3:Y:S04]  /*1e460*/  LDL R0, [R1+0x430] ;  /* 0x0004300001007983 */ /* 0x000ee80000100800 */
[----:B------:R0:W-:Y:S01]  /*1e470*/  STSM.16.M88.4 [R28+0x200], R12 ;  /* 0x0002000c1c007844 */ /* 0x0001e20000000200 */
[----:B------:R-:W-:Y:S06]  /*1e480*/  BAR.SYNC.DEFER_BLOCKING 0x0 ;  /* 0x0000000000007b1d */ /* 0x000fec0000010000 */
[----:B------:R-:W2:Y:S04]  /*1e490*/  LDL.LU R18, [R1+0x44] ;  /* 0x0000440001127983 */ /* 0x000ea80000300800 */
[----:B------:R-:W2:Y:S01]  /*1e4a0*/  LDL.LU R27, [R1+0x140] ;  /* 0x00014000011b7983 */ /* 0x000ea20000300800 */
[----:B0-----:R-:W-:-:S03]  /*1e4b0*/  PRMT R12, R7, 0x5410, R3 ;  /* 0x00005410070c7816 */ /* 0x001fc60000000003 */
[----:B------:R-:W2:Y:S04]  /*1e4c0*/  LDL.LU R19, [R1+0x10] ;  /* 0x0000100001137983 */ /* 0x000ea80000300800 */
[----:B------:R-:W2:Y:S04]  /*1e4d0*/  LDL.LU R23, [R1+0x4c] ;  /* 0x00004c0001177983 */ /* 0x000ea80000300800 */
[----:B------:R-:W2:Y:S04]  /*1e4e0*/  LDL.LU R22, [R1+0x18] ;  /* 0x0000180001167983 */ /* 0x000ea80000300800 */
[----:B------:R-:W2:Y:S01]  /*1e4f0*/  LDL.LU R7, [R1+0x48] ;  /* 0x0000480001077983 */ /* 0x000ea20000300800 */
[----:B----4-:R-:W-:-:S02]  /*1e500*/  PRMT R15, R24, 0x5410, R29 ;  /* 0x00005410180f7816 */ /* 0x010fc4000000001d */
[----:B------:R-:W-:Y:S01]  /*1e510*/  PRMT R13, R21, 0x5410, R20 ;  /* 0x00005410150d7816 */ /* 0x000fe20000000014 */
[----:B---3--:R-:W0:Y:S04]  /*1e520*/  LDS.128 R8, [R0] ;  /* 0x0000000000087984 */ /* 0x008e280000000c00 */
[----:B0-----:R-:W-:Y:S04]  /*1e530*/  STL.64 [R1+0x20], R8 ;  /* 0x0000200801007387 */ /* 0x001fe80000100a00 */
[----:B------:R-:W-:Y:S04]  /*1e540*/  STL.64 [R1+0x28], R10 ;  /* 0x0000280a01007387 */ /* 0x000fe80000100a00 */
[----:B------:R-:W0:Y:S04]  /*1e550*/  LDS.128 R8, [R0+0x400] ;  /* 0x0004000000087984 */ /* 0x000e280000000c00 */
[----:B0-----:R-:W-:Y:S04]  /*1e560*/  STL.64 [R1+0x30], R8 ;  /* 0x0000300801007387 */ /* 0x001fe80000100a00 */
[----:B------:R0:W-:Y:S04]  /*1e570*/  STL.64 [R1+0x38], R10 ;  /* 0x0000380a01007387 */ /* 0x0001e80000100a00 */
[----:B0-----:R-:W3:Y:S04]  /*1e580*/  LDL.LU.64 R10, [R1+0xb30] ;  /* 0x000b3000010a7983 */ /* 0x001ee80000300a00 */
[----:B------:R-:W3:Y:S04]  /*1e590*/  LDL.LU.64 R8, [R1+0xb28] ;  /* 0x000b280001087983 */ /* 0x000ee80000300a00 */
[----:B------:R-:W4:Y:S04]  /*1e5a0*/  LDL.LU R29, [R1+0x114] ;  /* 0x00011400011d7983 */ /* 0x000f280000300800 */
[----:B------:R-:W2:Y:S04]  /*1e5b0*/  LDL.LU R20, [R1+0x1c] ;  /* 0x00001c0001147983 */ /* 0x000ea80000300800 */
[----:B------:R-:W2:Y:S01]  /*1e5c0*/  LDL.LU R21, [R1+0x110] ;  /* 0x0001100001157983 */ /* 0x000ea20000300800 */
[----:B------:R-:W-:Y:S01]  /*1e5d0*/  BAR.SYNC.DEFER_BLOCKING 0x0 ;  /* 0x0000000000007b1d */ /* 0x000fe20000010000 */
[----:B------:R-:W-:-:S05]  /*1e5e0*/  PRMT R14, R26, 0x5410, R2 ;  /* 0x000054101a0e7816 */ /* 0x000fca0000000002 */
[----:B---3--:R-:W-:Y:S04]  /*1e5f0*/  STSM.16.M88.4 [R28], R8 ;  /* 0x000000081c007844 */ /* 0x008fe80000000200 */
[----:B------:R-:W-:Y:S04]  /*1e600*/  STSM.16.M88.4 [R28+0x200], R12 ;  /* 0x0002000c1c007844 */ /* 0x000fe80000000200 */
[----:B--2---:R0:W-:Y:S04]  /*1e610*/  STL.64 [R1+0xb20], R20 ;  /* 0x000b201401007387 */ /* 0x0041e80000100a00 */
[----:B0-----:R-:W2:Y:S04]  /*1e620*/  LDL.LU R20, [R1+0x40] ;  /* 0x0000400001147983 */ /* 0x001ea80000300800 */
[----:B------:R-:W2:Y:S04]  /*1e630*/  LDL.LU R21, [R1+0x58] ;  /* 0x0000580001157983 */ /* 0x000ea80000300800 */
[----:B------:R-:W3:Y:S04]  /*1e640*/  LDL.LU R26, [R1+0x60] ;  /* 0x00006000011a7983 */ /* 0x000ee80000300800 */
[----:B------:R-:W3:Y:S04]  /*1e650*/  LDL.LU R24, [R1+0x10c] ;  /* 0x00010c0001187983 */ /* 0x000ee80000300800 */
[----:B------:R-:W2:Y:S04]  /*1e660*/  LDL.LU R10, [R1+0x138] ;  /* 0x00013800010a7983 */ /* 0x000ea80000300800 */
[----:B------:R-:W2:Y:S04]  /*1e670*/  LDL.LU R11, [R1+0x12c] ;  /* 0x00012c00010b7983 */ /* 0x000ea80000300800 */
[----:B------:R-:W2:Y:S04]  /*1e680*/  LDL.LU R12, [R1+0x4] ;  /* 0x00000400010c7983 */ /* 0x000ea80000300800 */
[----:B------:R-:W3:Y:S04]  /*1e690*/  LDL.LU R13, [R1+0xc] ;  /* 0x00000c00010d7983 */ /* 0x000ee80000300800 */
[----:B------:R-:W4:Y:S04]  /*1e6a0*/  LDL.LU R14, [R1+0x14] ;  /* 0x00001400010e7983 */ /* 0x000f280000300800 */
[----:B------:R-:W4:Y:S01]  /*1e6b0*/  LDL.LU R15, [R1+0x5c] ;  /* 0x00005c00010f7983 */ /* 0x000f220000300800 */
[----:B------:R-:W-:-:S03]  /*1e6c0*/  PRMT R8, R6, 0x5410, R25 ;  /* 0x0000541006087816 */ /* 0x000fc60000000019 */
[----:B------:R-:W4:Y:S04]  /*1e6d0*/  LDL.LU R2, [R1+0x6c] ;  /* 0x00006c0001027983 */ /* 0x000f280000300800 */
[----:B------:R-:W4:Y:S01]  /*1e6e0*/  LDL.LU R3, [R1+0x108] ;  /* 0x0001080001037983 */ /* 0x000f220000300800 */
[----:B------:R-:W-:-:S03]  /*1e6f0*/  PRMT R9, R27, 0x5410, R18 ;  /* 0x000054101b097816 */ /* 0x000fc60000000012 */
[----:B------:R-:W4:Y:S04]  /*1e700*/  LDL.LU R16, [R1+0x70] ;  /* 0x0000700001107983 */ /* 0x000f280000300800 */
[----:B------:R-:W4:Y:S04]  /*1e710*/  LDL.LU R17, [R1+0x104] ;  /* 0x0001040001117983 */ /* 0x000f280000300800 */
[----:B------:R-:W4:Y:S04]  /*1e720*/  LDL.LU R25, [R1+0x64] ;  /* 0x0000640001197983 */ /* 0x000f280000300800 */
[----:B------:R-:W4:Y:S04]  /*1e730*/  LDL.LU R6, [R1+0xf8] ;  /* 0x0000f80001067983 */ /* 0x000f280000300800 */
[----:B------:R-:W4:Y:S04]  /*1e740*/  LDL.LU R18, [R1+0x68] ;  /* 0x0000680001127983 */ /* 0x000f280000300800 */
[----:B------:R-:W4:Y:S01]  /*1e750*/  LDL.LU R27, [R1+0x7c] ;  /* 0x00007c00011b7983 */ /* 0x000f220000300800 */
[----:B------:R-:W-:Y:S01]  /*1e760*/  BAR.SYNC.DEFER_BLOCKING 0x0 ;  /* 0x0000000000007b1d */ /* 0x000fe20000010000 */
[----:B--2---:R-:W-:-:S02]  /*1e770*/  PRMT R10, R10, 0x5410, R12 ;  /* 0x000054100a0a7816 */ /* 0x004fc4000000000c */
[----:B---3--:R-:W-:Y:S02]  /*1e780*/  PRMT R11, R11, 0x5410, R13 ;  /* 0x000054100b0b7816 */ /* 0x008fe4000000000d */
[----:B------:R-:W-:Y:S02]  /*1e790*/  PRMT R13, R21, 0x5410, R20 ;  /* 0x00005410150d7816 */ /* 0x000fe40000000014 */
[----:B----4-:R-:W-:Y:S02]  /*1e7a0*/  PRMT R12, R15, 0x5410, R14 ;  /* 0x000054100f0c7816 */ /* 0x010fe4000000000e */
[----:B------:R-:W-:Y:S02]  /*1e7b0*/  PRMT R14, R23, 0x5410, R19 ;  /* 0x00005410170e7816 */ /* 0x000fe40000000013 */
[----:B------:R-:W-:Y:S02]  /*1e7c0*/  PRMT R15, R7, 0x5410, R22 ;  /* 0x00005410070f7816 */ /* 0x000fe40000000016 */
[----:B------:R-:W0:Y:S04]  /*1e7d0*/  LDS.128 R20, [R0] ;  /* 0x0000000000147984 */ /* 0x000e280000000c00 */
[----:B0-----:R-:W-:Y:S04]  /*1e7e0*/  STL.64 [R1+0x40], R20 ;  /* 0x0000401401007387 */ /* 0x001fe80000100a00 */
[----:B------:R-:W-:Y:S04]  /*1e7f0*/  STL.64 [R1+0x48], R22 ;  /* 0x0000481601007387 */ /* 0x000fe80000100a00 */
[----:B------:R-:W0:Y:S01]  /*1e800*/  LDS.128 R20, [R0+0x400] ;  /* 0x0004000000147984 */ /* 0x000e220000000c00 */
[----:B------:R-:W-:Y:S06]  /*1e810*/  BAR.SYNC.DEFER_BLOCKING 0x0 ;  /* 0x0000000000007b1d */ /* 0x000fec0000010000 */
[----:B0-----:R0:W-:Y:S04]  /*1e820*/  STL.64 [R1+0x50], R20 ;  /* 0x0000501401007387 */ /* 0x0011e80000100a00 */
[----:B------:R-:W-:Y:S04]  /*1e830*/  STL.64 [R1+0x58], R22 ;  /* 0x0000581601007387 */ /* 0x000fe80000100a00 */
[----:B0-----:R-:W2:Y:S04]  /*1e840*/  LDL.LU.64 R20, [R1+0xb20] ;  /* 0x000b200001147983 */ /* 0x001ea80000300a00 */
[----:B------:R-:W3:Y:S04]  /*1e850*/  LDL.LU R19, [R1+0x98] ;  /* 0x0000980001137983 */ /* 0x000ee80000300800 */
[----:B------:R-:W-:Y:S04]  /*1e860*/  STSM.16.M88.4 [R28], R8 ;  /* 0x000000081c007844 */ /* 0x000fe80000000200 */
[----:B------:R-:W-:Y:S04]  /*1e870*/  STSM.16.M88.4 [R28+0x200], R12 ;  /* 0x0002000c1c007844 */ /* 0x000fe80000000200 */
[----:B---3--:R0:W-:Y:S04]  /*1e880*/  STL [R1+0xb18], R19 ;  /* 0x000b181301007387 */ /* 0x0081e80000100800 */
[----:B0-----:R-:W3:Y:S04]  /*1e890*/  LDL.LU R19, [R1+0x78] ;  /* 0x0000780001137983 */ /* 0x001ee80000300800 */
[----:B------:R-:W4:Y:S04]  /*1e8a0*/  LDL.LU R23, [R1+0x100] ;  /* 0x0001000001177983 */ /* 0x000f280000300800 */
[----:B------:R-:W2:Y:S04]  /*1e8b0*/  LDL.LU R22, [R1+0x9c] ;  /* 0x00009c0001167983 */ /* 0x000ea80000300800 */
[----:B------:R-:W2:Y:S04]  /*1e8c0*/  LDL.LU R7, [R1+0xfc] ;  /* 0x0000fc0001077983 */ /* 0x000ea80000300800 */
[----:B------:R-:W2:Y:S04]  /*1e8d0*/  LDL.LU R10, [R1+0x74] ;  /* 0x00007400010a7983 */ /* 0x000ea80000300800 */
[----:B------:R-:W2:Y:S01]  /*1e8e0*/  LDL.LU R11, [R1+0x118] ;  /* 0x00011800010b7983 */ /* 0x000ea20000300800 */
[----:B------:R-:W-:-:S02]  /*1e8f0*/  PRMT R13, R17, 0x5410, R16 ;  /* 0x00005410110d7816 */ /* 0x000fc40000000010 */
[----:B------:R-:W-:Y:S02]  /*1e900*/  PRMT R15, R27, 0x5410, R18 ;  /* 0x000054101b0f7816 */ /* 0x000fe40000000012 */
[----:B------:R-:W-:Y:S01]  /*1e910*/  PRMT R14, R6, 0x5410, R25 ;  /* 0x00005410060e7816 */ /* 0x000fe20000000019 */
[----:B------:R-:W-:Y:S01]  /*1e920*/  BAR.SYNC.DEFER_BLOCKING 0x0 ;  /* 0x0000000000007b1d */ /* 0x000fe20000010000 */
[----:B---3--:R-:W-:-:S05]  /*1e930*/  PRMT R9, R29, 0x5410, R19 ;  /* 0x000054101d097816 */ /* 0x008fca0000000013 */
[----:B------:R-:W0:Y:S01]  /*1e940*/  LDS.128 R16, [R0] ;  /* 0x0000000000107984 */ /* 0x000e220000000c00 */
[----:B--2---:R-:W-:Y:S02]  /*1e950*/  PRMT R8, R11, 0x5410, R10 ;  /* 0x000054100b087816 */ /* 0x004fe4000000000a */
[----:B------:R-:W-:Y:S02]  /*1e960*/  PRMT R10, R21, 0x5410, R20 ;  /* 0x00005410150a7816 */ /* 0x000fe40000000014 */
[----:B------:R-:W2:Y:S01]  /*1e970*/  LDL.LU R20, [R1+0x88] ;  /* 0x0000880001147983 */ /* 0x000ea20000300800 */
[----:B------:R-:W-:-:S03]  /*1e980*/  PRMT R11, R24, 0x5410, R26 ;  /* 0x00005410180b7816 */ /* 0x000fc6000000001a */
[----:B------:R-:W2:Y:S04]  /*1e990*/  LDL.LU R21, [R1+0xf4] ;  /* 0x0000f40001157983 */ /* 0x000ea80000300800 */
[----:B------:R-:W3:Y:S04]  /*1e9a0*/  LDL.LU R26, [R1+0x8c] ;  /* 0x00008c00011a7983 */ /* 0x000ee80000300800 */
[----:B------:R-:W3:Y:S04]  /*1e9b0*/  LDL.LU R24, [R1+0xf0] ;  /* 0x0000f00001187983 */ /* 0x000ee80000300800 */
[----:B------:R-:W4:Y:S04]  /*1e9c0*/  LDL.LU R25, [R1+0x90] ;  /* 0x0000900001197983 */ /* 0x000f280000300800 */
[----:B------:R-:W4:Y:S04]  /*1e9d0*/  LDL.LU R6, [R1+0xec] ;  /* 0x0000ec0001067983 */ /* 0x000f280000300800 */
[----:B0-----:R-:W-:Y:S04]  /*1e9e0*/  STL.64 [R1+0x60], R16 ;  /* 0x0000601001007387 */ /* 0x001fe80000100a00 */
[----:B------:R-:W-:Y:S04]  /*1e9f0*/  STL.64 [R1+0x68], R18 ;  /* 0x0000681201007387 */ /* 0x000fe80000100a00 */
[----:B------:R-:W0:Y:S01]  /*1ea00*/  LDS.128 R16, [R0+0x400] ;  /* 0x0004000000107984 */ /* 0x000e220000000c00 */
[----:B------:R-:W-:Y:S06]  /*1ea10*/  BAR.SYNC.DEFER_BLOCKING 0x0 ;  /* 0x0000000000007b1d */ /* 0x000fec0000010000 */
[----:B0-----:R-:W-:Y:S04]  /*1ea20*/  STL.64 [R1+0x70], R16 ;  /* 0x0000701001007387 */ /* 0x001fe80000100a00 */
[----:B------:R0:W-:Y:S04]  /*1ea30*/  STL.64 [R1+0x78], R18 ;  /* 0x0000781201007387 */ /* 0x0001e80000100a00 */
[----:B0-----:R-:W4:Y:S01]  /*1ea40*/  LDL.LU R19, [R1+0xb18] ;  /* 0x000b180001137983 */ /* 0x001f220000300800 */
[----:B------:R-:W-:-:S03]  /*1ea50*/  PRMT R12, R3, 0x5410, R2 ;  /* 0x00005410030c7816 */ /* 0x000fc60000000002 */
[----:B------:R-:W-:Y:S04]  /*1ea60*/  STSM.16.M88.4 [R28], R8 ;  /* 0x000000081c007844 */ /* 0x000fe80000000200 */
[----:B------:R-:W4:Y:S04]  /*1ea70*/  LDL.LU R27, [R1+0xd8] ;  /* 0x0000d800011b7983 */ /* 0x000f280000300800 */
[----:B------:R0:W-:Y:S04]  /*1ea80*/  STSM.16.M88.4 [R28+0x200], R12 ;  /* 0x0002000c1c007844 */ /* 0x0001e80000000200 */
[----:B0-----:R-:W4:Y:S04]  /*1ea90*/  LDL.LU R13, [R1+0xe8] ;  /* 0x0000e800010d7983 */ /* 0x001f280000300800 */
[----:B------:R-:W4:Y:S04]  /*1eaa0*/  LDL.LU R14, [R1+0xdc] ;  /* 0x0000dc00010e7983 */ /* 0x000f280000300800 */
[----:B------:R-:W4:Y:S04]  /*1eab0*/  LDL.LU R15, [R1+0x84] ;  /* 0x00008400010f7983 */ /* 0x000f280000300800 */
[----:B------:R-:W4:Y:S01]  /*1eac0*/  LDL.LU R16, [R1+0xb8] ;  /* 0x0000b80001107983 */ /* 0x000f220000300800 */
[----:B------:R-:W-:-:S02]  /*1ead0*/  PRMT R9, R7, 0x5410, R22 ;  /* 0x0000541007097816 */ /* 0x000fc40000000016 */
[----:B--2---:R-:W-:Y:S02]  /*1eae0*/  PRMT R10, R21, 0x5410, R20 ;  /* 0x00005410150a7816 */ /* 0x004fe40000000014 */
[----:B---3--:R-:W-:Y:S02]  /*1eaf0*/  PRMT R11, R24, 0x5410, R26 ;  /* 0x00005410180b7816 */ /* 0x008fe4000000001a */
[----:B----4-:R-:W-:Y:S02]  /*1eb00*/  PRMT R8, R23, 0x5410, R19 ;  /* 0x0000541017087816 */ /* 0x010fe40000000013 */
[----:B------:R-:W2:Y:S04]  /*1eb10*/  LDL.LU R23, [R1+0xe4] ;  /* 0x0000e40001177983 */ /* 0x000ea80000300800 */
[----:B------:R-:W3:Y:S04]  /*1eb20*/  LDL.LU R29, [R1+0xbc] ;  /* 0x0000bc00011d7983 */ /* 0x000ee80000300800 */
[----:B------:R-:W3:Y:S04]  /*1eb30*/  LDL.LU R17, [R1+0xe0] ;  /* 0x0000e00001117983 */ /* 0x000ee80000300800 */
[----:B------:R-:W4:Y:S04]  /*1eb40*/  LDL.LU R2, [R1+0xa0] ;  /* 0x0000a00001027983 */ /* 0x000f280000300800 */
[----:B------:R-:W4:Y:S04]  /*1eb50*/  LDL.LU R18, [R1+0xcc] ;  /* 0x0000cc0001127983 */ /* 0x000f280000300800 */
[----:B------:R-:W2:Y:S04]  /*1eb60*/  LDL.LU R3, [R1+0xa4] ;  /* 0x0000a40001037983 */ /* 0x000ea80000300800 */
[----:B------:R-:W2:Y:S04]  /*1eb70*/  LDL.LU R7, [R1+0xc8] ;  /* 0x0000c80001077983 */ /* 0x000ea80000300800 */
[----:B------:R0:W-:Y:S04]  /*1eb80*/  STL.64 [R1+0xb10], R10 ;  /* 0x000b100a01007387 */ /* 0x0001e80000100a00 */
[----:B0-----:R-:W2:Y:S04]  /*1eb90*/  LDL.LU R10, [R1+0x94] ;  /* 0x00009400010a7983 */ /* 0x001ea80000300800 */
[----:B------:R-:W3:Y:S04]  /*1eba0*/  LDL.LU R11, [R1+0x80] ;  /* 0x00008000010b7983 */ /* 0x000ee80000300800 */
[----:B------:R-:W-:Y:S04]  /*1ebb0*/  STL.64 [R1+0xb08], R8 ;  /* 0x000b080801007387 */ /* 0x000fe80000100a00 */
[----:B------:R-:W4:Y:S01]  /*1ebc0*/  LDL.LU R19, [R1+0xb0] ;  /* 0x0000b00001137983 */ /* 0x000f220000300800 */
[----:B------:R-:W-:-:S02]  /*1ebd0*/  PRMT R12, R6, 0x5410, R25 ;  /* 0x00005410060c7816 */ /* 0x000fc40000000019 */
[----:B------:R-:W-:Y:S01]  /*1ebe0*/  PRMT R15, R27, 0x5410, R15 ;  /* 0x000054101b0f7816 */ /* 0x000fe2000000000f */
[----:B------:R-:W-:Y:S01]  /*1ebf0*/  BAR.SYNC.DEFER_BLOCKING 0x0 ;  /* 0x0000000000007b1d */ /* 0x000fe20000010000 */
[----:B--2---:R-:W-:Y:S02]  /*1ec00*/  PRMT R13, R13, 0x5410, R10 ;  /* 0x000054100d0d7816 */ /* 0x004fe4000000000a */
[----:B---3--:R-:W-:-:S03]  /*1ec10*/  PRMT R14, R14, 0x5410, R11 ;  /* 0x000054100e0e7816 */ /* 0x008fc6000000000b */
[----:B------:R-:W0:Y:S04]  /*1ec20*/  LDS.128 R8, [R0] ;  /* 0x0000000000087984 */ /* 0x000e280000000c00 */
[----:B----4-:R-:W-:Y:S04]  /*1ec30*/  STL [R1+0xb00], R19 ;  /* 0x000b001301007387 */ /* 0x010fe80000100800 */
[----:B------:R-:W2:Y:S04]  /*1ec40*/  LDL.LU R22, [R1+0xd4] ;  /* 0x0000d40001167983 */ /* 0x000ea80000300800 */
[----:B------:R-:W3:Y:S04]  /*1ec50*/  LDL.LU R20, [R1+0xb4] ;  /* 0x0000b40001147983 */ /* 0x000ee80000300800 */
[----:B------:R-:W3:Y:S04]  /*1ec60*/  LDL.LU R21, [R1+0xd0] ;  /* 0x0000d00001157983 */ /* 0x000ee80000300800 */
[----:B------:R-:W4:Y:S04]  /*1ec70*/  LDL.LU R26, [R1+0xac] ;  /* 0x0000ac00011a7983 */ /* 0x000f280000300800 */
[----:B------:R-:W4:Y:S04]  /*1ec80*/  LDL.LU R24, [R1+0xc4] ;  /* 0x0000c40001187983 */ /* 0x000f280000300800 */
[----:B------:R-:W2:Y:S04]  /*1ec90*/  LDL.LU R25, [R1+0xa8] ;  /* 0x0000a80001197983 */ /* 0x000ea80000300800 */
[----:B------:R-:W2:Y:S04]  /*1eca0*/  LDL.LU R6, [R1+0xc0] ;  /* 0x0000c00001067983 */ /* 0x000ea80000300800 */
[----:B------:R-:W2:Y:S04]  /*1ecb0*/  LDL R27, [R1+0x45c] ;  /* 0x00045c00011b7983 */ /* 0x000ea80000100800 */
[----:B0-----:R-:W-:Y:S04]  /*1ecc0*/  STL.64 [R1+0x80], R8 ;  /* 0x0000800801007387 */ /* 0x001fe80000100a00 */
[----:B------:R-:W-:Y:S04]  /*1ecd0*/  STL.64 [R1+0x88], R10 ;  /* 0x0000880a01007387 */ /* 0x000fe80000100a00 */
[----:B------:R-:W0:Y:S04]  /*1ece0*/  LDS.128 R8, [R0+0x400] ;  /* 0x0004000000087984 */ /* 0x000e280000000c00 */
[----:B0-----:R-:W-:Y:S04]  /*1ecf0*/  STL.64 [R1+0x90], R8 ;  /* 0x0000900801007387 */ /* 0x001fe80000100a00 */
[----:B------:R0:W-:Y:S04]  /*1ed00*/  STL.64 [R1+0x98], R10 ;  /* 0x0000980a01007387 */ /* 0x0001e80000100a00 */
[----:B0-----:R-:W2:Y:S04]  /*1ed10*/  LDL.LU.64 R10, [R1+0xb10] ;  /* 0x000b1000010a7983 */ /* 0x001ea80000300a00 */
[----:B------:R-:W2:Y:S01]  /*1ed20*/  LDL.LU.64 R8, [R1+0xb08] ;  /* 0x000b080001087983 */ /* 0x000ea20000300a00 */
[----:B------:R-:W-:Y:S01]  /*1ed30*/  BAR.SYNC.DEFER_BLOCKING 0x0 ;  /* 0x0000000000007b1d */ /* 0x000fe20000010000 */
[----:B------:R-:W-:-:S02]  /*1ed40*/  PRMT R16, R23, 0x5410, R16 ;  /* 0x0000541017107816 */ /* 0x000fc40000000010 */
[----:B------:R-:W-:Y:S02]  /*1ed50*/  PRMT R17, R17, 0x5410, R29 ;  /* 0x0000541011117816 */ /* 0x000fe4000000001d */
[----:B------:R-:W-:Y:S02]  /*1ed60*/  PRMT R18, R18, 0x5410, R2 ;  /* 0x0000541012127816 */ /* 0x000fe40000000002 */
[----:B------:R-:W-:Y:S01]  /*1ed70*/  PRMT R19, R7, 0x5410, R3 ;  /* 0x0000541007137816 */ /* 0x000fe20000000003 */
[----:B------:R-:W3:Y:S01]  /*1ed80*/  LDL R23, [R1+0x4a8] ;  /* 0x0004a80001177983 */ /* 0x000ee20000100800 */
[----:B------:R-:W0:Y:S03]  /*1ed90*/  LDC R7, c[0x0][0x3b4] ;  /* 0x0000ed00ff077b82 */ /* 0x000e260000000800 */
[----:B--2---:R-:W-:Y:S04]  /*1eda0*/  STSM.16.M88.4 [R28], R8 ;  /* 0x000000081c007844 */ /* 0x004fe80000000200 */
[----:B------:R-:W-:Y:S01]  /*1edb0*/  STSM.16.M88.4 [R28+0x200], R12 ;  /* 0x0002000c1c007844 */ /* 0x000fe20000000200 */
[----:B------:R-:W-:Y:S06]  /*1edc0*/  BAR.SYNC.DEFER_BLOCKING 0x0 ;  /* 0x0000000000007b1d */ /* 0x000fec0000010000 */
[----:B------:R-:W1:Y:S04]  /*1edd0*/  LDS.128 R12, [R0] ;  /* 0x00000000000c7984 */ /* 0x000e680000000c00 */
[----:B------:R-:W2:Y:S01]  /*1ede0*/  LDS.128 R8, [R0+0x400] ;  /* 0x0004000000087984 */ /* 0x000ea20000000c00 */
[----:B------:R-:W-:Y:S06]  /*1edf0*/  BAR.SYNC.DEFER_BLOCKING 0x0 ;  /* 0x0000000000007b1d */ /* 0x000fec0000010000 */
[----:B------:R0:W-:Y:S04]  /*1ee00*/  STSM.16.M88.4 [R28], R16 ;  /* 0x000000101c007844 */ /* 0x0001e80000000200 */
[----:B0-----:R-:W2:Y:S01]  /*1ee10*/  LDL.LU R19, [R1+0xb00] ;  /* 0x000b000001137983 */ /* 0x001ea20000300800 */
[----:B---3--:R-:W-:-:S02]  /*1ee20*/  PRMT R17, R21, 0x5410, R20 ;  /* 0x0000541015117816 */ /* 0x008fc40000000014 */
[----:B----4-:R-:W-:Y:S01]  /*1ee30*/  PRMT R18, R24, 0x5410, R26 ;  /* 0x0000541018127816 */ /* 0x010fe2000000001a */
[C---:B------:R-:W-:Y:S01]  /*1ee40*/  IMAD R3, R23.reuse, UR6, RZ ;  /* 0x0000000617037c24 */ /* 0x040fe2000f8e02ff */
[----:B------:R-:W-:Y:S01]  /*1ee50*/  ISETP.GE.AND P1, PT, R23, UR16, PT ;  /* 0x0000001017007c0c */ /* 0x000fe2000bf26270 */
[----:B------:R-:W-:Y:S01]  /*1ee60*/  IMAD R29, R27, UR7, RZ ;  /* 0x000000071b1d7c24 */ /* 0x000fe2000f8e02ff */
[----:B------:R-:W0:Y:S02]  /*1ee70*/  LDCU.64 UR6, c[0x0][0x398] ;  /* 0x00007300ff0677ac */ /* 0x000e240008000a00 */
[----:B------:R-:W-:Y:S02]  /*1ee80*/  IADD3 R0, P5, PT, R3, UR10, RZ ;  /* 0x0000000a03007c10 */ /* 0x000fe4000ffbe0ff */
[----:B--2---:R-:W-:Y:S02]  /*1ee90*/  PRMT R16, R22, 0x5410, R19 ;  /* 0x0000541016107816 */ /* 0x004fe40000000013 */
[----:B------:R-:W2:Y:S01]  /*1eea0*/  LDL R22, [R1+0x4bc] ;  /* 0x0004bc0001167983 */ /* 0x000ea20000100800 */
[----:B------:R-:W-:-:S05]  /*1eeb0*/  PRMT R19, R6, 0x5410, R25 ;  /* 0x0000541006137816 */ /* 0x000fca0000000019 */
[----:B------:R3:W-:Y:S01]  /*1eec0*/  STSM.16.M88.4 [R28+0x200], R16 ;  /* 0x000200101c007844 */ /* 0x0007e20000000200 */
[----:B------:R-:W-:Y:S01]  /*1eed0*/  BAR.SYNC.DEFER_BLOCKING 0x0 ;  /* 0x0000000000007b1d */ /* 0x000fe20000010000 */
[----:B------:R-:W-:Y:S02]  /*1eee0*/  ISETP.LT.AND P1, PT, R27, UR29, !P1 ;  /* 0x0000001d1b007c0c */ /* 0x000fe4000cf21270 */
[----:B------:R-:W-:Y:S02]  /*1eef0*/  LEA.HI.X.SX32 R2, R3, UR11, 0x1, P5 ;  /* 0x0000000b03027c11 */ /* 0x000fe4000a8f0eff */
[----:B------:R-:W-:Y:S01]  /*1ef00*/  SHF.R.S32.HI R6, RZ, 0x1f, R29 ;  /* 0x0000001fff067819 */ /* 0x000fe2000001141d */
[----:B------:R-:W-:Y:S01]  /*1ef10*/  IMAD R3, R7, 0x40, R3 ;  /* 0x0000004007037824 */ /* 0x000fe200078e0203 */
[----:B------:R-:W-:Y:S01]  /*1ef20*/  ISETP.GE.AND P5, PT, R27, UR17, PT ;  /* 0x000000111b007c0c */ /* 0x000fe2000bfa6270 */
[----:B------:R-:W4:Y:S01]  /*1ef30*/  LDCU.64 UR10, c[0x0][0x398] ;  /* 0x00007300ff0a77ac */ /* 0x000f220008000a00 */
[----:B---3--:R-:W-:Y:S01]  /*1ef40*/  IADD3 R18, P6, PT, R29, R0, RZ ;  /* 0x000000001d127210 */ /* 0x008fe20007fde0ff */
[----:B------:R-:W3:Y:S01]  /*1ef50*/  LDCU.64 UR16, c[0x0][0x398] ;  /* 0x00007300ff1077ac */ /* 0x000ee20008000a00 */
[----:B------:R-:W-:Y:S01]  /*1ef60*/  PRMT R7, R4, 0x7770, RZ ;  /* 0x0000777004077816 */ /* 0x000fe200000000ff */
[----:B------:R-:W-:Y:S01]  /*1ef70*/  VIADD R24, R27, 0x6 ;  /* 0x000000061b187836 */ /* 0x000fe20000000000 */
[----:B------:R-:W3:Y:S01]  /*1ef80*/  LDL.LU.64 R16, [R1+0xaf8] ;  /* 0x000af80001107983 */ /* 0x000ee20000300a00 */
[----:B------:R-:W-:Y:S01]  /*1ef90*/  IMAD.X R19, R6, 0x1, R2, P6 ;  /* 0x0000000106137824 */ /* 0x000fe200030e0602 */
[----:B------:R-:W-:-:S04]  /*1efa0*/  IADD3 R28, P6, PT, R3, UR12, RZ ;  /* 0x0000000c031c7c10 */ /* 0x000fc8000ffde0ff */
[----:B------:R-:W-:Y:S01]  /*1efb0*/  LEA.HI.X.SX32 R3, R3, UR13, 0x1, P6 ;  /* 0x0000000d03037c11 */ /* 0x000fe2000b0f0eff */
[----:B------:R-:W1:Y:S01]  /*1efc0*/  LDCU.64 UR12, c[0x0][0x398] ;  /* 0x00007300ff0c77ac */ /* 0x000e620008000a00 */
[----:B------:R4:W-:Y:S01]  /*1efd0*/  @P1 STG.E.U8 desc[UR8][R18.64], R7 ;  /* 0x0000000712001986 */ /* 0x0009e2000c101108 */
[C---:B------:R-:W-:Y:S01]  /*1efe0*/  IADD3 R20, P1, PT, R29.reuse, R28, RZ ;  /* 0x0000001c1d147210 */ /* 0x040fe20007f3e0ff */
[----:B------:R-:W-:Y:S01]  /*1eff0*/  VIADD R29, R29, UR14 ;  /* 0x0000000e1d1d7c36 */ /* 0x000fe20008000000 */
[----:B0-----:R-:W-:Y:S01]  /*1f000*/  ISETP.LT.AND P6, PT, R23, UR6, !P2 ;  /* 0x0000000617007c0c */ /* 0x001fe2000d7c1270 */
[----:B------:R-:W0:Y:S02]  /*1f010*/  LDCU UR6, c[0x0][0x39c] ;  /* 0x00007380ff0677ac */ /* 0x000e240008000800 */
[----:B------:R-:W-:Y:S01]  /*1f020*/  IMAD.X R21, R6, 0x1, R3, P1 ;  /* 0x0000000106157824 */ /* 0x000fe200008e0603 */
[----:B------:R-:W-:Y:S02]  /*1f030*/  SHF.R.S32.HI R6, RZ, 0x1f, R29 ;  /* 0x0000001fff067819 */ /* 0x000fe4000001141d */
[----:B----4-:R-:W-:-:S02]  /*1f040*/  PRMT R7, R4, 0x7771, RZ ;  /* 0x0000777104077816 */ /* 0x010fc400000000ff */
[----:B------:R-:W-:-:S05]  /*1f050*/  IADD3 R18, P1, PT, R29, R0, RZ ;  /* 0x000000001d127210 */ /* 0x000fca0007f3e0ff */
[----:B------:R-:W-:Y:S01]  /*1f060*/  IMAD.X R19, R6, 0x1, R2, P1 ;  /* 0x0000000106137824 */ /* 0x000fe200008e0602 */
[C---:B--2---:R-:W-:Y:S01]  /*1f070*/  ISETP.LT.AND P5, PT, R22.reuse, UR4, !P5 ;  /* 0x0000000416007c0c */ /* 0x044fe2000efa1270 */
[----:B------:R-:W2:Y:S01]  /*1f080*/  LDCU UR4, c[0x0][0x3b8] ;  /* 0x00007700ff0477ac */ /* 0x000ea20008000800 */
[----:B------:R-:W-:Y:S01]  /*1f090*/  ISETP.LT.AND P2, PT, R22, UR10, !P2 ;  /* 0x0000000a16007c0c */ /* 0x000fe2000d741270 */
[----:B------:R-:W4:Y:S10]  /*1f0a0*/  LDCU UR10, c[0x0][0x39c] ;  /* 0x00007380ff0a77ac */ /* 0x000f340008000800 */
[----:B------:R0:W-:Y:S01]  /*1f0b0*/  @P5 STG.E.U8 desc[UR8][R20.64], R7 ;  /* 0x0000000714005986 */ /* 0x0001e2000c101108 */
[----:B-1----:R-:W-:Y:S01]  /*1f0c0*/  ISETP.LT.AND P5, PT, R23, UR12, !P3 ;  /* 0x0000000c17007c0c */ /* 0x002fe2000dfa1270 */
[----:B------:R-:W1:Y:S01]  /*1f0d0*/  LDCU UR12, c[0x0][0x39c] ;  /* 0x00007380ff0c77ac */ /* 0x000e620008000800 */
[----:B0-----:R-:W-:Y:S01]  /*1f0e0*/  VIADD R20, R27, 0x4 ;  /* 0x000000041b147836 */ /* 0x001fe20000000000 */
[----:B------:R-:W-:-:S04]  /*1f0f0*/  PRMT R7, R4, 0x7772, RZ ;  /* 0x0000777204077816 */ /* 0x000fc800000000ff */
[----:B------:R-:W-:Y:S01]  /*1f100*/  ISETP.GE.AND P1, PT, R20, UR15, PT ;  /* 0x0000000f14007c0c */ /* 0x000fe2000bf26270 */
[----:B------:R0:W-:Y:S01]  /*1f110*/  @P6 STG.E.U8 desc[UR8][R18.64], R7 ;  /* 0x0000000712006986 */ /* 0x0001e2000c101108 */
[C---:B------:R-:W-:Y:S01]  /*1f120*/  IADD3 R20, P6, PT, R29.reuse, R28, RZ ;  /* 0x0000001c1d147210 */ /* 0x040fe20007fde0ff */
[----:B------:R-:W-:Y:S01]  /*1f130*/  VIADD R29, R29, UR18 ;  /* 0x000000121d1d7c36 */ /* 0x000fe20008000000 */
[----:B------:R-:W1:Y:S01]  /*1f140*/  LDCU.64 UR14, c[0x0][0x398] ;  /* 0x00007300ff0e77ac */ /* 0x000e620008000a00 */
[----:B------:R-:W-:Y:S02]  /*1f150*/  PRMT R4, R4, 0x7773, RZ ;  /* 0x0000777304047816 */ /* 0x000fe400000000ff */
[----:B------:R-:W-:Y:S01]  /*1f160*/  IMAD.X R21, R6, 0x1, R3, P6 ;  /* 0x0000000106157824 */ /* 0x000fe200030e0603 */
[----:B------:R-:W-:Y:S01]  /*1f170*/  SHF.R.S32.HI R6, RZ, 0x1f, R29 ;  /* 0x0000001fff067819 */ /* 0x000fe2000001141d */
[----:B------:R-:W1:Y:S01]  /*1f180*/  LDCU.64 UR18, c[0x0][0x398] ;  /* 0x00007300ff1277ac */ /* 0x000e620008000a00 */
[----:B0-----:R-:W-:-:S02]  /*1f190*/  IADD3 R18, P6, PT, R29, R0, RZ ;  /* 0x000000001d127210 */ /* 0x001fc40007fde0ff */
[----:B------:R0:W-:Y:S03]  /*1f1a0*/  @P2 STG.E.U8 desc[UR8][R20.64], R4 ;  /* 0x0000000414002986 */ /* 0x0001e6000c101108 */
[----:B------:R-:W-:Y:S01]  /*1f1b0*/  IMAD.X R19, R6, 0x1, R2, P6 ;  /* 0x0000000106137824 */ /* 0x000fe200030e0602 */
[----:B0-----:R-:W-:-:S05]  /*1f1c0*/  PRMT R4, R5, 0x7770, RZ ;  /* 0x0000777005047816 */ /* 0x001fca00000000ff */
[----:B------:R0:W-:Y:S01]  /*1f1d0*/  @P5 STG.E.U8 desc[UR8][R18.64], R4 ;  /* 0x0000000412005986 */ /* 0x0001e2000c101108 */
[----:B---3--:R-:W-:Y:S01]  /*1f1e0*/  ISETP.LT.AND P3, PT, R22, UR16, !P3 ;  /* 0x0000001016007c0c */ /* 0x008fe2000df61270 */
[----:B------:R-:W-:Y:S01]  /*1f1f0*/  VIADD R7, R27, 0x5 ;  /* 0x000000051b077836 */ /* 0x000fe20000000000 */
[----:B-1----:R-:W-:Y:S01]  /*1f200*/  ISETP.LT.AND P5, PT, R23, UR14, !P4 ;  /* 0x0000000e17007c0c */ /* 0x002fe2000e7a1270 */
[----:B------:R-:W-:Y:S01]  /*1f210*/  VIADD R26, R27, 0x7 ;  /* 0x000000071b1a7836 */ /* 0x000fe20000000000 */
[----:B------:R-:W-:Y:S01]  /*1f220*/  PRMT R20, R5, 0x7771, RZ ;  /* 0x0000777105147816 */ /* 0x000fe200000000ff */
[----:B------:R-:W1:Y:S01]  /*1f230*/  LDCU UR14, c[0x0][0x398] ;  /* 0x00007300ff0e77ac */ /* 0x000e620008000800 */
[C---:B0-----:R-:W-:Y:S01]  /*1f240*/  IADD3 R18, P6, PT, R29.reuse, R28, RZ ;  /* 0x0000001c1d127210 */ /* 0x041fe20007fde0ff */
[----:B------:R-:W-:Y:S01]  /*1f250*/  VIADD R4, R29, UR24 ;  /* 0x000000181d047c36 */ /* 0x000fe20008000000 */
[----:B------:R-:W-:Y:S01]  /*1f260*/  ISETP.GE.AND P2, PT, R7, UR6, PT ;  /* 0x0000000607007c0c */ /* 0x000fe2000bf46270 */
[----:B------:R-:W0:Y:S02]  /*1f270*/  LDCU UR6, c[0x0][0x3b8] ;  /* 0x00007700ff0677ac */ /* 0x000e240008000800 */
[----:B------:R-:W-:Y:S01]  /*1f280*/  IMAD.X R19, R6, 0x1, R3, P6 ;  /* 0x0000000106137824 */ /* 0x000fe200030e0603 */
[----:B------:R-:W-:Y:S01]  /*1f290*/  SHF.R.S32.HI R29, RZ, 0x1f, R4 ;  /* 0x0000001fff1d7819 */ /* 0x000fe20000011404 */
[----:B------:R-:W3:Y:S01]  /*1f2a0*/  LDCU.64 UR24, c[0x0][0x398] ;  /* 0x00007300ff1877ac */ /* 0x000ee20008000a00 */
[----:B------:R-:W-:Y:S01]  /*1f2b0*/  IADD3 R6, P6, PT, R4, R0, RZ ;  /* 0x0000000004067210 */ /* 0x000fe20007fde0ff */
[----:B------:R-:W0:Y:S04]  /*1f2c0*/  LDCU UR16, c[0x0][0x398] ;  /* 0x00007300ff1077ac */ /* 0x000e280008000800 */
[----:B------:R-:W-:Y:S01]  /*1f2d0*/  IMAD.X R7, R29, 0x1, R2, P6 ;  /* 0x000000011d077824 */ /* 0x000fe200030e0602 */
[----:B----4-:R-:W-:Y:S01]  /*1f2e0*/  ISETP.GE.AND P6, PT, R24, UR10, PT ;  /* 0x0000000a18007c0c */ /* 0x010fe2000bfc6270 */
[----:B------:R4:W-:Y:S01]  /*1f2f0*/  @P3 STG.E.U8 desc[UR8][R18.64], R20 ;  /* 0x0000001412003986 */ /* 0x0009e2000c101108 */
[----:B------:R-:W-:Y:S01]  /*1f300*/  PRMT R24, R5, 0x7772, RZ ;  /* 0x0000777205187816 */ /* 0x000fe200000000ff */
[----:B------:R-:W0:Y:S04]  /*1f310*/  LDCU UR10, c[0x0][0x39c] ;  /* 0x00007380ff0a77ac */ /* 0x000e280008000800 */
[----:B------:R1:W-:Y:S04]  /*1f320*/  @P5 STG.E.U8 desc[UR8][R6.64], R24 ;  /* 0x0000001806005986 */ /* 0x0003e8000c101108 */
[----:B----4-:R-:W4:Y:S04]  /*1f330*/  LDL.LU.64 R18, [R1+0xaf0] ;  /* 0x000af00001127983 */ /* 0x010f280000300a00 */
[----:B-1----:R-:W3:Y:S01]  /*1f340*/  LDL.LU.64 R6, [R1+0xae8] ;  /* 0x000ae80001067983 */ /* 0x002ee20000300a00 */
[----:B------:R-:W-:Y:S01]  /*1f350*/  ISETP.LT.AND P4, PT, R22, UR18, !P4 ;  /* 0x0000001216007c0c */ /* 0x000fe2000e781270 */
[----:B------:R-:W1:Y:S01]  /*1f360*/  LDCU UR18, c[0x0][0x398] ;  /* 0x00007300ff1277ac */ /* 0x000e620008000800 */
[----:B------:R-:W-:-:S02]  /*1f370*/  IADD3 R20, P3, PT, R4, R28, RZ ;  /* 0x0000001c04147210 */ /* 0x000fc40007f7e0ff */
[----:B------:R-:W-:-:S03]  /*1f380*/  PRMT R5, R5, 0x7773, RZ ;  /* 0x0000777305057816 */ /* 0x000fc600000000ff */
[----:B------:R-:W-:Y:S02]  /*1f390*/  IMAD.X R21, R29, 0x1, R3, P3 ;  /* 0x000000011d157824 */ /* 0x000fe400018e0603 */
[----:B--2---:R-:W-:Y:S01]  /*1f3a0*/  VIADD R29, R4, UR4 ;  /* 0x00000004041d7c36 */ /* 0x004fe20008000000 */
[----:B------:R-:W-:Y:S01]  /*1f3b0*/  ISETP.LT.AND P3, PT, R22, UR20, !P1 ;  /* 0x0000001416007c0c */ /* 0x000fe2000cf61270 */
[----:B------:R-:W2:Y:S02]  /*1f3c0*/  LDCU UR4, c[0x0][0x3b8] ;  /* 0x00007700ff0477ac */ /* 0x000ea40008000800 */
[----:B------:R0:W-:Y:S01]  /*1f3d0*/  @P4 STG.E.U8 desc[UR8][R20.64], R5 ;  /* 0x0000000514004986 */ /* 0x0001e2000c101108 */
[----:B------:R-:W-:Y:S01]  /*1f3e0*/  ISETP.LT.AND P4, PT, R23, UR22, !P1 ;  /* 0x0000001617007c0c */ /* 0x000fe2000cf81270 */
[----:B------:R-:W1:Y:S01]  /*1f3f0*/  LDCU UR20, c[0x0][0x398] ;  /* 0x00007300ff1477ac */ /* 0x000e620008000800 */
[C---:B------:R-:W-:Y:S02]  /*1f400*/  IADD3 R24, P1, PT, R29.reuse, R0, RZ ;  /* 0x000000001d187210 */ /* 0x040fe40007f3e0ff */
[----:B------:R-:W-:-:S02]  /*1f410*/  IADD3 R4, P5, PT, R29, R28, RZ ;  /* 0x0000001c1d047210 */ /* 0x000fc40007fbe0ff */
[----:B0-----:R-:W-:Y:S01]  /*1f420*/  SHF.R.S32.HI R5, RZ, 0x1f, R29 ;  /* 0x0000001fff057819 */ /* 0x001fe2000001141d */
[----:B------:R-:W-:Y:S01]  /*1f430*/  VIADD R29, R29, UR6 ;  /* 0x000000061d1d7c36 */ /* 0x000fe20008000000 */
[----:B------:R-:W0:Y:S03]  /*1f440*/  LDCU UR6, c[0x0][0x3b8] ;  /* 0x00007700ff0677ac */ /* 0x000e260008000800 */
[C---:B------:R-:W-:Y:S02]  /*1f450*/  IMAD.X R25, R5.reuse, 0x1, R2, P1 ;  /* 0x0000000105197824 */ /* 0x040fe400008e0602 */
[----:B------:R-:W-:Y:S01]  /*1f460*/  IMAD.X R5, R5, 0x1, R3, P5 ;  /* 0x0000000105057824 */ /* 0x000fe200028e0603 */
[----:B------:R-:W-:Y:S01]  /*1f470*/  ISETP.GE.AND P1, PT, R26, UR10, PT ;  /* 0x0000000a1a007c0c */ /* 0x000fe2000bf26270 */
[----:B------:R-:W0:Y:S01]  /*1f480*/  LDCU UR10, c[0x0][0x39c] ;  /* 0x00007380ff0a77ac */ /* 0x000e220008000800 */
[----:B---3--:R-:W-:-:S02]  /*1f490*/  PRMT R21, R6, 0x7770, RZ ;  /* 0x0000777006157816 */ /* 0x008fc400000000ff */
[----:B------:R-:W-:-:S03]  /*1f4a0*/  PRMT R20, R6, 0x7771, RZ ;  /* 0x0000777106147816 */ /* 0x000fc600000000ff */
[----:B------:R3:W-:Y:S01]  /*1f4b0*/  @P4 STG.E.U8 desc[UR8][R24.64], R21 ;  /* 0x0000001518004986 */ /* 0x0007e2000c101108 */
[----:B------:R-:W-:-:S03]  /*1f4c0*/  ISETP.LT.AND P4, PT, R22, UR26, !P2 ;  /* 0x0000001a16007c0c */ /* 0x000fc6000d781270 */
[----:B------:R0:W-:Y:S01]  /*1f4d0*/  @P3 STG.E.U8 desc[UR8][R4.64], R20 ;  /* 0x0000001404003986 */ /* 0x0001e2000c101108 */
[----:B------:R-:W-:Y:S02]  /*1f4e0*/  ISETP.LT.AND P3, PT, R23, UR24, !P2 ;  /* 0x0000001817007c0c */ /* 0x000fe4000d761270 */
[----:B---3--:R-:W-:Y:S02]  /*1f4f0*/  IADD3 R24, P2, PT, R29, R0, RZ ;  /* 0x000000001d187210 */ /* 0x008fe40007f5e0ff */
[----:B0-----:R-:W-:Y:S01]  /*1f500*/  SHF.R.S32.HI R5, RZ, 0x1f, R29 ;  /* 0x0000001fff057819 */ /* 0x001fe2000001141d */
[----:B------:R-:W-:Y:S01]  /*1f510*/  VIADD R20, R27, 0x8 ;  /* 0x000000081b147836 */ /* 0x000fe20000000000 */
[----:B------:R-:W-:-:S03]  /*1f520*/  IADD3 R4, P5, PT, R29, R28, RZ ;  /* 0x0000001c1d047210 */ /* 0x000fc60007fbe0ff */
[C---:B------:R-:W-:Y:S01]  /*1f530*/  IMAD.X R25, R5.reuse, 0x1, R2, P2 ;  /* 0x0000000105197824 */ /* 0x040fe200010e0602 */
[----:B------:R-:W-:Y:S01]  /*1f540*/  ISETP.GE.AND P2, PT, R20, UR12, PT ;  /* 0x0000000c14007c0c */ /* 0x000fe2000bf46270 */
[----:B------:R-:W-:Y:S01]  /*1f550*/  IMAD.X R5, R5, 0x1, R3, P5 ;  /* 0x0000000105057824 */ /* 0x000fe200028e0603 */
[C---:B------:R-:W-:Y:S01]  /*1f560*/  PRMT R20, R6.reuse, 0x7772, RZ ;  /* 0x0000777206147816 */ /* 0x040fe200000000ff */
[----:B------:R-:W0:Y:S01]  /*1f570*/  LDCU UR12, c[0x0][0x398] ;  /* 0x00007300ff0c77ac */ /* 0x000e220008000800 */
[----:B------:R-:W-:-:S03]  /*1f580*/  PRMT R6, R6, 0x7773, RZ ;  /* 0x0000777306067816 */ /* 0x000fc600000000ff */
[----:B------:R-:W-:Y:S04]  /*1f590*/  @P3 STG.E.U8 desc[UR8][R24.64], R20 ;  /* 0x0000001418003986 */ /* 0x000fe8000c101108 */
[----:B------:R2:W-:Y:S01]  /*1f5a0*/  @P4 STG.E.U8 desc[UR8][R4.64], R6 ;  /* 0x0000000604004986 */ /* 0x0005e2000c101108 */
[----:B------:R-:W-:Y:S01]  /*1f5b0*/  ISETP.LT.AND P4, PT, R23, UR28, !P6 ;  /* 0x0000001c17007c0c */ /* 0x000fe2000f781270 */
[----:B--2---:R-:W-:Y:S01]  /*1f5c0*/  VIADD R6, R29, UR4 ;  /* 0x000000041d067c36 */ /* 0x004fe20008000000 */
[----:B------:R-:W-:Y:S01]  /*1f5d0*/  ISETP.LT.AND P6, PT, R22, UR14, !P6 ;  /* 0x0000000e16007c0c */ /* 0x000fe2000f7c1270 */
[----:B------:R-:W-:Y:S01]  /*1f5e0*/  VIADD R29, R27, 0x9 ;  /* 0x000000091b1d7836 */ /* 0x000fe20000000000 */
[----:B------:R-:W-:Y:S01]  /*1f5f0*/  PRMT R24, R7, 0x7770, RZ ;  /* 0x0000777007187816 */ /* 0x000fe200000000ff */
[----:B------:R-:W2:Y:S01]  /*1f600*/  LDCU UR4, c[0x0][0x3b8] ;  /* 0x00007700ff0477ac */ /* 0x000ea20008000800 */
[----:B------:R-:W-:-:S02]  /*1f610*/  SHF.R.S32.HI R5, RZ, 0x1f, R6 ;  /* 0x0000001fff057819 */ /* 0x000fc40000011406 */
[C---:B------:R-:W-:Y:S01]  /*1f620*/  IADD3 R20, P3, PT, R6.reuse, R0, RZ ;  /* 0x0000000006147210 */ /* 0x040fe20007f7e0ff */
[----:B------:R-:W3:Y:S01]  /*1f630*/  LDCU UR14, c[0x0][0x398] ;  /* 0x00007300ff0e77ac */ /* 0x000ee20008000800 */
[----:B------:R-:W-:-:S03]  /*1f640*/  IADD3 R4, P5, PT, R6, R28, RZ ;  /* 0x0000001c06047210 */ /* 0x000fc60007fbe0ff */
[----:B------:R-:W-:Y:S01]  /*1f650*/  IMAD.X R21, R5, 0x1, R2, P3 ;  /* 0x0000000105157824 */ /* 0x000fe200018e0602 */
[----:B------:R-:W-:Y:S01]  /*1f660*/  ISETP.GE.AND P3, PT, R29, UR10, PT ;  /* 0x0000000a1d007c0c */ /* 0x000fe2000bf66270 */
[----:B------:R-:W1:Y:S01]  /*1f670*/  LDCU UR10, c[0x0][0x39c] ;  /* 0x00007380ff0a77ac */ /* 0x000e620008000800 */
[----:B------:R-:W-:Y:S01]  /*1f680*/  IMAD.X R5, R5, 0x1, R3, P5 ;  /* 0x0000000105057824 */ /* 0x000fe200028e0603 */
[----:B------:R-:W-:Y:S01]  /*1f690*/  PRMT R29, R7, 0x7771, RZ ;  /* 0x00007771071d7816 */ /* 0x000fe200000000ff */
[----:B------:R-:W-:Y:S01]  /*1f6a0*/  VIADD R6, R6, UR6 ;  /* 0x0000000606067c36 */ /* 0x000fe20008000000 */
[----:B------:R2:W-:Y:S01]  /*1f6b0*/  @P4 STG.E.U8 desc[UR8][R20.64], R24 ;  /* 0x0000001814004986 */ /* 0x0005e2000c101108 */
[----:B0-----:R-:W-:Y:S01]  /*1f6c0*/  ISETP.LT.AND P5, PT, R23, UR12, !P1 ;  /* 0x0000000c17007c0c */ /* 0x001fe2000cfa1270 */
[----:B------:R-:W0:Y:S01]  /*1f6d0*/  LDCU UR6, c[0x0][0x3b8] ;  /* 0x00007700ff0677ac */ /* 0x000e220008000800 */
[----:B------:R-:W-:Y:S01]  /*1f6e0*/  ISETP.LT.AND P4, PT, R22, UR16, !P1 ;  /* 0x0000001016007c0c */ /* 0x000fe2000cf81270 */
[----:B------:R1:W-:Y:S01]  /*1f6f0*/  @P6 STG.E.U8 desc[UR8][R4.64], R29 ;  /* 0x0000001d04006986 */ /* 0x0003e2000c101108 */
[----:B------:R-:W0:Y:S01]  /*1f700*/  LDCU UR12, c[0x0][0x398] ;  /* 0x00007300ff0c77ac */ /* 0x000e220008000800 */
[----:B------:R-:W0:Y:S01]  /*1f710*/  LDCU UR16, c[0x0][0x398] ;  /* 0x00007300ff1077ac */ /* 0x000e220008000800 */
[----:B--2---:R-:W-:Y:S01]  /*1f720*/  IADD3 R24, P1, PT, R6, R0, RZ ;  /* 0x0000000006187210 */ /* 0x004fe20007f3e0ff */
[----:B------:R-:W2:Y:S01]  /*1f730*/  LDL.LU.64 R20, [R1+0xae0] ;  /* 0x000ae00001147983 */ /* 0x000ea20000300a00 */
[----:B-1----:R-:W-:Y:S01]  /*1f740*/  SHF.R.S32.HI R5, RZ, 0x1f, R6 ;  /* 0x0000001fff057819 */ /* 0x002fe20000011406 */
[----:B------:R-:W-:-:S04]  /*1f750*/  VIADD R29, R27, 0xa ;  /* 0x0000000a1b1d7836 */ /* 0x000fc80000000000 */
[----:B------:R-:W-:Y:S01]  /*1f760*/  IMAD.X R25, R5, 0x1, R2, P1 ;  /* 0x0000000105197824 */ /* 0x000fe200008e0602 */
[----:B------:R-:W-:Y:S01]  /*1f770*/  ISETP.GE.AND P1, PT, R29, UR10, PT ;  /* 0x0000000a1d007c0c */ /* 0x000fe2000bf26270 */
[----:B------:R-:W1:Y:S01]  /*1f780*/  LDCU UR10, c[0x0][0x39c] ;  /* 0x00007380ff0a77ac */ /* 0x000e620008000800 */
[----:B------:R-:W-:-:S05]  /*1f790*/  PRMT R29, R7, 0x7772, RZ ;  /* 0x00007772071d7816 */ /* 0x000fca00000000ff */
[----:B------:R0:W-:Y:S04]  /*1f7a0*/  @P5 STG.E.U8 desc[UR8][R24.64], R29 ;  /* 0x0000001d18005986 */ /* 0x0001e8000c101108 */
[----:B0-----:R-:W2:Y:S01]  /*1f7b0*/  LDL.LU R24, [R1+0xad8] ;  /* 0x000ad80001187983 */ /* 0x001ea20000300800 */
[C---:B------:R-:W-:Y:S02]  /*1f7c0*/  IADD3 R4, P6, PT, R6.reuse, R28, RZ ;  /* 0x0000001c06047210 */ /* 0x040fe40007fde0ff */
[----:B------:R-:W-:Y:S01]  /*1f7d0*/  PRMT R7, R7, 0x7773, RZ ;  /* 0x0000777307077816 */ /* 0x000fe200000000ff */
[----:B------:R-:W-:Y:S01]  /*1f7e0*/  VIADD R29, R6, UR4 ;  /* 0x00000004061d7c36 */ /* 0x000fe20008000000 */
[----:B---3--:R-:W-:Y:S01]  /*1f7f0*/  ISETP.LT.AND P5, PT, R23, UR14, !P2 ;  /* 0x0000000e17007c0c */ /* 0x008fe2000d7a1270 */
[----:B------:R-:W-:Y:S01]  /*1f800*/  IMAD.X R5, R5, 0x1, R3, P6 ;  /* 0x0000000105057824 */ /* 0x000fe200030e0603 */
[----:B------:R-:W0:Y:S01]  /*1f810*/  LDCU UR4, c[0x0][0x3b8] ;  /* 0x00007700ff0477ac */ /* 0x000e220008000800 */
[----:B------:R-:W-:-:S03]  /*1f820*/  VIADD R25, R27, 0xb ;  /* 0x0000000b1b197836 */ /* 0x000fc60000000000 */
[----:B------:R3:W-:Y:S01]  /*1f830*/  @P4 STG.E.U8 desc[UR8][R4.64], R7 ;  /* 0x0000000704004986 */ /* 0x0007e2000c101108 */
[----:B------:R-:W-:Y:S01]  /*1f840*/  ISETP.LT.AND P4, PT, R22, UR18, !P2 ;  /* 0x0000001216007c0c */ /* 0x000fe2000d781270 */
[----:B------:R-:W0:Y:S01]  /*1f850*/  LDCU UR14, c[0x0][0x398] ;  /* 0x00007300ff0e77ac */ /* 0x000e220008000800 */
[----:B------:R-:W-:Y:S01]  /*1f860*/  IADD3 R6, P2, PT, R29, R0, RZ ;  /* 0x000000001d067210 */ /* 0x000fe20007f5e0ff */
[----:B------:R-:W0:Y:S01]  /*1f870*/  LDCU UR18, c[0x0][0x398] ;  /* 0x00007300ff1277ac */ /* 0x000e220008000800 */
[----:B---3--:R-:W-:-:S05]  /*1f880*/  SHF.R.S32.HI R5, RZ, 0x1f, R29 ;  /* 0x0000001fff057819 */ /* 0x008fca000001141d */
[----:B------:R-:W-:Y:S01]  /*1f890*/  IMAD.X R7, R5, 0x1, R2, P2 ;  /* 0x0000000105077824 */ /* 0x000fe200010e0602 */
[----:B-1----:R-:W-:Y:S01]  /*1f8a0*/  ISETP.GE.AND P2, PT, R25, UR10, PT ;  /* 0x0000000a19007c0c */ /* 0x002fe2000bf46270 */
[----:B------:R-:W1:Y:S01]  /*1f8b0*/  LDCU UR10, c[0x0][0x39c] ;  /* 0x00007380ff0a77ac */ /* 0x000e620008000800 */
[----:B--2---:R-:W-:-:S05]  /*1f8c0*/  PRMT R25, R24, 0x7770, RZ ;  /* 0x0000777018197816 */ /* 0x004fca00000000ff */
[----:B------:R2:W-:Y:S04]  /*1f8d0*/  @P5 STG.E.U8 desc[UR8][R6.64], R25 ;  /* 0x0000001906005986 */ /* 0x0005e8000c101108 */
[----:B--2---:R-:W2:Y:S01]  /*1f8e0*/  LDL.LU R25, [R1+0xad4] ;  /* 0x000ad40001197983 */ /* 0x004ea20000300800 */
[C---:B------:R-:W-:Y:S02]  /*1f8f0*/  IADD3 R4, P6, PT, R29.reuse, R28, RZ ;  /* 0x0000001c1d047210 */ /* 0x040fe40007fde0ff */
[----:B------:R-:W-:Y:S01]  /*1f900*/  PRMT R26, R24, 0x7771, RZ ;  /* 0x00007771181a7816 */ /* 0x000fe200000000ff */
[----:B------:R-:W-:Y:S01]  /*1f910*/  VIADD R29, R29, UR6 ;  /* 0x000000061d1d7c36 */ /* 0x000fe20008000000 */
[----:B------:R-:W-:Y:S01]  /*1f920*/  ISETP.LT.AND P5, PT, R23, UR12, !P3 ;  /* 0x0000000c17007c0c */ /* 0x000fe2000dfa1270 */
[----:B------:R-:W-:Y:S01]  /*1f930*/  IMAD.X R5, R5, 0x1, R3, P6 ;  /* 0x0000000105057824 */ /* 0x000fe200030e0603 */
[----:B------:R-:W3:Y:S04]  /*1f940*/  LDCU UR6, c[0x0][0x3b8] ;  /* 0x00007700ff0677ac */ /* 0x000ee80008000800 */
[----:B------:R0:W-:Y:S01]  /*1f950*/  @P4 STG.E.U8 desc[UR8][R4.64], R26 ;  /* 0x0000001a04004986 */ /* 0x0001e2000c101108 */
[----:B------:R-:W-:Y:S01]  /*1f960*/  ISETP.LT.AND P4, PT, R22, UR16, !P3 ;  /* 0x0000001016007c0c */ /* 0x000fe2000df81270 */
[----:B------:R-:W2:Y:S01]  /*1f970*/  LDCU UR12, c[0x0][0x398] ;  /* 0x00007300ff0c77ac */ /* 0x000ea20008000800 */
[----:B------:R-:W-:Y:S01]  /*1f980*/  IADD3 R6, P3, PT, R29, R0, RZ ;  /* 0x000000001d067210 */ /* 0x000fe20007f7e0ff */
[----:B------:R-:W2:Y:S01]  /*1f990*/  LDCU UR16, c[0x0][0x398] ;  /* 0x00007300ff1077ac */ /* 0x000ea20008000800 */
[----:B0-----:R-:W-:Y:S01]  /*1f9a0*/  SHF.R.S32.HI R5, RZ, 0x1f, R29 ;  /* 0x0000001fff057819 */ /* 0x001fe2000001141d */
[----:B------:R-:W-:Y:S01]  /*1f9b0*/  VIADD R26, R27, 0xc ;  /* 0x0000000c1b1a7836 */ /* 0x000fe20000000000 */
[----:B------:R-:W-:-:S03]  /*1f9c0*/  IADD3 R4, P6, PT, R29, R28, RZ ;  /* 0x0000001c1d047210 */ /* 0x000fc60007fde0ff */
[C---:B------:R-:W-:Y:S01]  /*1f9d0*/  IMAD.X R7, R5.reuse, 0x1, R2, P3 ;  /* 0x0000000105077824 */ /* 0x040fe200018e0602 */
[----:B-1----:R-:W-:Y:S01]  /*1f9e0*/  ISETP.GE.AND P3, PT, R26, UR10, PT ;  /* 0x0000000a1a007c0c */ /* 0x002fe2000bf66270 */
[----:B------:R-:W-:Y:S01]  /*1f9f0*/  IMAD.X R5, R5, 0x1, R3, P6 ;  /* 0x0000000105057824 */ /* 0x000fe200030e0603 */
[C---:B------:R-:W-:Y:S01]  /*1fa00*/  PRMT R26, R24.reuse, 0x7772, RZ ;  /* 0x00007772181a7816 */ /* 0x040fe200000000ff */
[----:B------:R-:W0:Y:S01]  /*1fa10*/  LDCU UR10, c[0x0][0x39c] ;  /* 0x00007380ff0a77ac */ /* 0x000e220008000800 */
[----:B------:R-:W-:-:S03]  /*1fa20*/  PRMT R24, R24, 0x7773, RZ ;  /* 0x0000777318187816 */ /* 0x000fc600000000ff */
[----:B------:R-:W-:Y:S01]  /*1fa30*/  @P5 STG.E.U8 desc[UR8][R6.64], R26 ;  /* 0x0000001a06005986 */ /* 0x000fe2000c101108 */
[----:B------:R-:W-:Y:S01]  /*1fa40*/  ISETP.LT.AND P5, PT, R23, UR14, !P1 ;  /* 0x0000000e17007c0c */ /* 0x000fe2000cfa1270 */
[----:B------:R-:W1:Y:S02]  /*1fa50*/  LDCU UR14, c[0x0][0x398] ;  /* 0x00007300ff0e77ac */ /* 0x000e640008000800 */
[----:B------:R0:W-:Y:S01]  /*1fa60*/  @P4 STG.E.U8 desc[UR8][R4.64], R24 ;  /* 0x0000001804004986 */ /* 0x0001e2000c101108 */
[----:B------:R-:W-:Y:S01]  /*1fa70*/  ISETP.LT.AND P4, PT, R22, UR18, !P1 ;  /* 0x0000001216007c0c */ /* 0x000fe2000cf81270 */
[----:B------:R-:W1:Y:S01]  /*1fa80*/  LDCU UR18, c[0x0][0x398] ;  /* 0x00007300ff1277ac */ /* 0x000e620008000800 */
[----:B0-----:R-:W-:Y:S01]  /*1fa90*/  VIADD R24, R29, UR4 ;  /* 0x000000041d187c36 */ /* 0x001fe20008000000 */
[----:B------:R-:W0:Y:S04]  /*1faa0*/  LDCU UR4, c[0x0][0x3b8] ;  /* 0x00007700ff0477ac */ /* 0x000e280008000800 */
[----:B------:R-:W-:-:S02]  /*1fab0*/  SHF.R.S32.HI R5, RZ, 0x1f, R24 ;  /* 0x0000001fff057819 */ /* 0x000fc40000011418 */
[----:B------:R-:W-:-:S05]  /*1fac0*/  IADD3 R6, P1, PT, R24, R0, RZ ;  /* 0x0000000018067210 */ /* 0x000fca0007f3e0ff */
[----:B------:R-:W-:Y:S01]  /*1fad0*/  IMAD.X R7, R5, 0x1, R2, P1 ;  /* 0x0000000105077824 */ /* 0x000fe200008e0602 */
[----:B--2---:R-:W-:-:S05]  /*1fae0*/  PRMT R26, R25, 0x7770, RZ ;  /* 0x00007770191a7816 */ /* 0x004fca00000000ff */
[----:B------:R2:W-:Y:S04]  /*1faf0*/  @P5 STG.E.U8 desc[UR8][R6.64], R26 ;  /* 0x0000001a06005986 */ /* 0x0005e8000c101108 */
[----:B--2---:R-:W2:Y:S01]  /*1fb00*/  LDL.LU R26, [R1+0xad0] ;  /* 0x000ad000011a7983 */ /* 0x004ea20000300800 */
[----:B------:R-:W-:Y:S01]  /*1fb10*/  VIADD R29, R27, 0xd ;  /* 0x0000000d1b1d7836 */ /* 0x000fe20000000000 */
[----:B------:R-:W-:-:S04]  /*1fb20*/  IADD3 R4, P6, PT, R24, R28, RZ ;  /* 0x0000001c18047210 */ /* 0x000fc80007fde0ff */
[----:B------:R-:W-:Y:S01]  /*1fb30*/  ISETP.GE.AND P1, PT, R29, UR10, PT ;  /* 0x0000000a1d007c0c */ /* 0x000fe2000bf26270 */
[----:B------:R-:W0:Y:S01]  /*1fb40*/  LDCU UR10, c[0x0][0x39c] ;  /* 0x00007380ff0a77ac */ /* 0x000e220008000800 */
[----:B------:R-:W-:Y:S01]  /*1fb50*/  IMAD.X R5, R5, 0x1, R3, P6 ;  /* 0x0000000105057824 */ /* 0x000fe200030e0603 */
[----:B------:R-:W-:Y:S01]  /*1fb60*/  PRMT R29, R25, 0x7771, RZ ;  /* 0x00007771191d7816 */ /* 0x000fe200000000ff */
[----:B---3--:R-:W-:Y:S01]  /*1fb70*/  VIADD R24, R24, UR6 ;  /* 0x0000000618187c36 */ /* 0x008fe20008000000 */
[----:B------:R-:W-:Y:S01]  /*1fb80*/  ISETP.LT.AND P5, PT, R23, UR12, !P2 ;  /* 0x0000000c17007c0c */ /* 0x000fe2000d7a1270 */
[----:B------:R-:W3:Y:S02]  /*1fb90*/  LDCU UR6, c[0x0][0x3b8] ;  /* 0x00007700ff0677ac */ /* 0x000ee40008000800 */
[----:B------:R0:W-:Y:S01]  /*1fba0*/  @P4 STG.E.U8 desc[UR8][R4.64], R29 ;  /* 0x0000001d04004986 */ /* 0x0001e2000c101108 */
[----:B------:R-:W-:Y:S01]  /*1fbb0*/  ISETP.LT.AND P4, PT, R22, UR16, !P2 ;  /* 0x0000001016007c0c */ /* 0x000fe2000d781270 */
[----:B------:R-:W1:Y:S01]  /*1fbc0*/  LDCU UR12, c[0x0][0x398] ;  /* 0x00007300ff0c77ac */ /* 0x000e620008000800 */
[C---:B------:R-:W-:Y:S01]  /*1fbd0*/  IADD3 R6, P2, PT, R24.reuse, R0, RZ ;  /* 0x0000000018067210 */ /* 0x040fe20007f5e0ff */
[----:B------:R-:W1:Y:S01]  /*1fbe0*/  LDCU UR16, c[0x0][0x398] ;  /* 0x00007300ff1077ac */ /* 0x000e620008000800 */
[----:B0-----:R-:W-:Y:S01]  /*1fbf0*/  SHF.R.S32.HI R5, RZ, 0x1f, R24 ;  /* 0x0000001fff057819 */ /* 0x001fe20000011418 */
[----:B------:R-:W-:Y:S01]  /*1fc00*/  VIADD R29, R27, 0xe ;  /* 0x0000000e1b1d7836 */ /* 0x000fe20000000000 */
[----:B------:R-:W-:-:S03]  /*1fc10*/  IADD3 R4, P6, PT, R24, R28, RZ ;  /* 0x0000001c18047210 */ /* 0x000fc60007fde0ff */
[----:B------:R-:W-:Y:S01]  /*1fc20*/  IMAD.X R7, R5, 0x1, R2, P2 ;  /* 0x0000000105077824 */ /* 0x000fe200010e0602 */
[----:B------:R-:W-:Y:S01]  /*1fc30*/  ISETP.GE.AND P2, PT, R29, UR10, PT ;  /* 0x0000000a1d007c0c */ /* 0x000fe2000bf46270 */
[----:B------:R-:W-:Y:S01]  /*1fc40*/  IMAD.X R5, R5, 0x1, R3, P6 ;  /* 0x0000000105057824 */ /* 0x000fe200030e0603 */
[C---:B------:R-:W-:Y:S01]  /*1fc50*/  PRMT R29, R25.reuse, 0x7772, RZ ;  /* 0x00007772191d7816 */ /* 0x040fe200000000ff */
[----:B------:R-:W-:Y:S01]  /*1fc60*/  VIADD R24, R24, UR4 ;  /* 0x0000000418187c36 */ /* 0x000fe20008000000 */
[----:B------:R-:W-:Y:S01]  /*1fc70*/  PRMT R25, R25, 0x7773, RZ ;  /* 0x0000777319197816 */ /* 0x000fe200000000ff */
[----:B------:R-:W0:Y:S02]  /*1fc80*/  LDCU UR10, c[0x0][0x39c] ;  /* 0x00007380ff0a77ac */ /* 0x000e240008000800 */
[----:B------:R3:W-:Y:S01]  /*1fc90*/  @P5 STG.E.U8 desc[UR8][R6.64], R29 ;  /* 0x0000001d06005986 */ /* 0x0007e2000c101108 */
[----:B-1----:R-:W-:Y:S01]  /*1fca0*/  ISETP.LT.AND P5, PT, R23, UR14, !P3 ;  /* 0x0000000e17007c0c */ /* 0x002fe2000dfa1270 */
[----:B------:R-:W1:Y:S02]  /*1fcb0*/  LDCU UR4, c[0x0][0x3b8] ;  /* 0x00007700ff0477ac */ /* 0x000e640008000800 */
[----:B------:R0:W-:Y:S01]  /*1fcc0*/  @P4 STG.E.U8 desc[UR8][R4.64], R25 ;  /* 0x0000001904004986 */ /* 0x0001e2000c101108 */
[----:B------:R-:W-:Y:S01]  /*1fcd0*/  ISETP.LT.AND P4, PT, R22, UR18, !P3 ;  /* 0x0000001216007c0c */ /* 0x000fe2000df81270 */
[----:B------:R-:W1:Y:S01]  /*1fce0*/  LDCU UR14, c[0x0][0x398] ;  /* 0x00007300ff0e77ac */ /* 0x000e620008000800 */
[----:B------:R-:W1:Y:S01]  /*1fcf0*/  LDCU UR18, c[0x0][0x398] ;  /* 0x00007300ff1277ac */ /* 0x000e620008000800 */
[----:B---3--:R-:W-:-:S02]  /*1fd00*/  IADD3 R6, P3, PT, R24, R0, RZ ;  /* 0x0000000018067210 */ /* 0x008fc40007f7e0ff */
[----:B0-----:R-:W-:Y:S01]  /*1fd10*/  SHF.R.S32.HI R5, RZ, 0x1f, R24 ;  /* 0x0000001fff057819 */ /* 0x001fe20000011418 */
[----:B------:R-:W-:Y:S02]  /*1fd20*/  VIADD R25, R27, 0xf ;  /* 0x0000000f1b197836 */ /* 0x000fe40000000000 */
[----:B------:R-:W3:Y:S02]  /*1fd30*/  LDL.LU R27, [R1+0xacc] ;  /* 0x000acc00011b7983 */ /* 0x000ee40000300800 */
[----:B------:R-:W-:Y:S01]  /*1fd40*/  IMAD.X R7, R5, 0x1, R2, P3 ;  /* 0x0000000105077824 */ /* 0x000fe200018e0602 */
[----:B--2---:R-:W-:-:S05]  /*1fd50*/  PRMT R29, R26, 0x7770, RZ ;  /* 0x000077701a1d7816 */ /* 0x004fca00000000ff */
[----:B------:R0:W-:Y:S04]  /*1fd60*/  @P5 STG.E.U8 desc[UR8][R6.64], R29 ;  /* 0x0000001d06005986 */ /* 0x0001e8000c101108 */
[----:B0-----:R-:W2:Y:S01]  /*1fd70*/  LDL.LU R29, [R1+0x45c] ;  /* 0x00045c00011d7983 */ /* 0x001ea20000300800 */
[----:B------:R-:W-:Y:S01]  /*1fd80*/  ISETP.GE.AND P3, PT, R25, UR10, PT ;  /* 0x0000000a19007c0c */ /* 0x000fe2000bf66270 */
[----:B------:R-:W0:Y:S01]  /*1fd90*/  LDCU UR10, c[0x0][0x39c] ;  /* 0x00007380ff0a77ac */ /* 0x000e220008000800 */
[----:B------:R-:W-:Y:S02]  /*1fda0*/  IADD3 R4, P6, PT, R24, R28, RZ ;  /* 0x0000001c18047210 */ /* 0x000fe40007fde0ff */
[----:B------:R-:W-:Y:S01]  /*1fdb0*/  PRMT R25, R26, 0x7771, RZ ;  /* 0x000077711a197816 */ /* 0x000fe200000000ff */
[----:B------:R-:W-:Y:S01]  /*1fdc0*/  VIADD R24, R24, UR6 ;  /* 0x0000000618187c36 */ /* 0x000fe20008000000 */
[----:B------:R-:W-:Y:S01]  /*1fdd0*/  ISETP.LT.AND P5, PT, R23, UR12, !P1 ;  /* 0x0000000c17007c0c */ /* 0x000fe2000cfa1270 */
[----:B------:R-:W-:Y:S01]  /*1fde0*/  IMAD.X R5, R5, 0x1, R3, P6 ;  /* 0x0000000105057824 */ /* 0x000fe200030e0603 */
[----:B------:R-:W0:Y:S04]  /*1fdf0*/  LDCU UR6, c[0x0][0x3b8] ;  /* 0x00007700ff0677ac */ /* 0x000e280008000800 */
[----:B------:R1:W-:Y:S01]  /*1fe00*/  @P4 STG.E.U8 desc[UR8][R4.64], R25 ;  /* 0x0000001904004986 */ /* 0x0003e2000c101108 */
[----:B------:R-:W-:Y:S01]  /*1fe10*/  ISETP.LT.AND P4, PT, R22, UR16, !P1 ;  /* 0x0000001016007c0c */ /* 0x000fe2000cf81270 */
[----:B------:R-:W0:Y:S01]  /*1fe20*/  LDCU UR12, c[0x0][0x398] ;  /* 0x00007300ff0c77ac */ /* 0x000e220008000800 */
[----:B------:R-:W-:Y:S01]  /*1fe30*/  IADD3 R6, P1, PT, R24, R0, RZ ;  /* 0x0000000018067210 */ /* 0x000fe20007f3e0ff */
[----:B------:R-:W0:Y:S01]  /*1fe40*/  LDCU UR16, c[0x0][0x398] ;  /* 0x00007300ff1077ac */ /* 0x000e220008000800 */
[----:B-1----:R-:W-:-:S02]  /*1fe50*/  SHF.R.S32.HI R5, RZ, 0x1f, R24 ;  /* 0x0000001fff057819 */ /* 0x002fc40000011418 */
[----:B------:R-:W-:-:S03]  /*1fe60*/  IADD3 R4, P6, PT, R24, R28, RZ ;  /* 0x0000001c18047210 */ /* 0x000fc60007fde0ff */
[C---:B------:R-:W-:Y:S02]  /*1fe70*/  IMAD.X R7, R5.reuse, 0x1, R2, P1 ;  /* 0x0000000105077824 */ /* 0x040fe400008e0602 */
[----:B------:R-:W-:Y:S02]  /*1fe80*/  IMAD.X R5, R5, 0x1, R3, P6 ;  /* 0x0000000105057824 */ /* 0x000fe400030e0603 */
[----:B------:R-:W-:Y:S01]  /*1fe90*/  VIADD R24, R24, UR4 ;  /* 0x0000000418187c36 */ /* 0x000fe20008000000 */
[----:B------:R-:W1:Y:S01]  /*1fea0*/  LDCU UR4, c[0x0][0x3b8] ;  /* 0x00007700ff0477ac */ /* 0x000e620008000800 */
[----:B--2---:R-:W-:-:S05]  /*1feb0*/  VIADD R25, R29, 0x10 ;  /* 0x000000101d197836 */ /* 0x004fca0000000000 */
[----:B0-----:R-:W-:Y:S01]  /*1fec0*/  ISETP.GE.AND P1, PT, R25, UR10, PT ;  /* 0x0000000a19007c0c */ /* 0x001fe2000bf26270 */
[----:B------:R-:W0:Y:S01]  /*1fed0*/  LDCU UR10, c[0x0][0x39c] ;  /* 0x00007380ff0a77ac */ /* 0x000e220008000800 */
[C---:B------:R-:W-:Y:S02]  /*1fee0*/  PRMT R25, R26.reuse, 0x7772, RZ ;  /* 0x000077721a197816 */ /* 0x040fe400000000ff */
[----:B------:R-:W-:-:S03]  /*1fef0*/  PRMT R26, R26, 0x7773, RZ ;  /* 0x000077731a1a7816 */ /* 0x000fc600000000ff */
[----:B------:R2:W-:Y:S01]  /*1ff00*/  @P5 STG.E.U8 desc[UR8][R6.64], R25 ;  /* 0x0000001906005986 */ /* 0x0005e2000c101108 */
[----:B------:R-:W-:Y:S01]  /*1ff10*/  ISETP.LT.AND P5, PT, R23, UR14, !P2 ;  /* 0x0000000e17007c0c */ /* 0x000fe2000d7a1270 */
[----:B------:R-:W0:Y:S02]  /*1ff20*/  LDCU UR14, c[0x0][0x398] ;  /* 0x00007300ff0e77ac */ /* 0x000e240008000800 */
[----:B------:R1:W-:Y:S01]  /*1ff30*/  @P4 STG.E.U8 desc[UR8][R4.64], R26 ;  /* 0x0000001a04004986 */ /* 0x0003e2000c101108 */
[----:B------:R-:W-:Y:S01]  /*1ff40*/  ISETP.LT.AND P4, PT, R22, UR18, !P2 ;  /* 0x0000001216007c0c */ /* 0x000fe2000d781270 */
[----:B------:R-:W3:Y:S01]  /*1ff50*/  LDCU UR18, c[0x0][0x398] ;  /* 0x00007300ff1277ac */ /* 0x000ee20008000800 */
[C---:B--2---:R-:W-:Y:S01]  /*1ff60*/  IADD3 R6, P2, PT, R24.reuse, R0, RZ ;  /* 0x0000000018067210 */ /* 0x044fe20007f5e0ff */
[----:B------:R-:W-:Y:S01]  /*1ff70*/  VIADD R25, R29, 0x11 ;  /* 0x000000111d197836 */ /* 0x000fe20000000000 */
[----:B-1----:R-:W-:Y:S02]  /*1ff80*/  SHF.R.S32.HI R5, RZ, 0x1f, R24 ;  /* 0x0000001fff057819 */ /* 0x002fe40000011418 */
[----:B------:R-:W-:-:S03]  /*1ff90*/  IADD3 R4, P6, PT, R24, R28, RZ ;  /* 0x0000001c18047210 */ /* 0x000fc60007fde0ff */
[----:B------:R-:W-:Y:S01]  /*1ffa0*/  IMAD.X R7, R5, 0x1, R2, P2 ;  /* 0x0000000105077824 */ /* 0x000fe200010e0602 */
[----:B0-----:R-:W-:Y:S01]  /*1ffb0*/  ISETP.GE.AND P2, PT, R25, UR10, PT ;  /* 0x0000000a19007c0c */ /* 0x001fe2000bf46270 */
[----:B------:R-:W0:Y:S01]  /*1ffc0*/  LDCU UR10, c[0x0][0x39c] ;  /* 0x00007380ff0a77ac */ /* 0x000e220008000800 */
[----:B---3--:R-:W-:Y:S01]  /*1ffd0*/  PRMT R26, R27, 0x7770, RZ ;  /* 0x000077701b1a7816 */ /* 0x008fe200000000ff */
[----:B------:R-:W-:Y:S01]  /*1ffe0*/  IMAD.X R5, R5, 0x1, R3, P6 ;  /* 0x0000000105057824 */ /* 0x000fe200030e0603 */
[----:B------:R-:W-:Y:S01]  /*1fff0*/  PRMT R25, R27, 0x7771, RZ ;  /* 0x000077711b197816 */ /* 0x000fe200000000ff */
[----:B------:R-:W-:Y:S01]  /*20000*/  VIADD R24, R24, UR6 ;  /* 0x0000000618187c36 */ /* 0x000fe20008000000 */
[----:B------:R-:W1:Y:S01]  /*20010*/  LDCU UR6, c[0x0][0x3b8] ;  /* 0x00007700ff0677ac */ /* 0x000e620008000800 */
[----:B------:R2:W-:Y:S01]  /*20020*/  @P5 STG.E.U8 desc[UR8][R6.64], R26 ;  /* 0x0000001a06005986 */ /* 0x0005e2000c101108 */
[----:B------:R-:W-:Y:S01]  /*20030*/  ISETP.LT.AND P5, PT, R23, UR12, !P3 ;  /* 0x0000000c17007c0c */ /* 0x000fe2000dfa1270 */
[----:B------:R-:W3:Y:S02]  /*20040*/  LDCU UR12, c[0x0][0x398] ;  /* 0x00007300ff0c77ac */ /* 0x000ee40008000800 */
[----:B------:R0:W-:Y:S01]  /*20050*/  @P4 STG.E.U8 desc[UR8][R4.64], R25 ;  /* 0x0000001904004986 */ /* 0x0001e2000c101108 */
[----:B------:R-:W-:Y:S01]  /*20060*/  ISETP.LT.AND P4, PT, R22, UR16, !P3 ;  /* 0x0000001016007c0c */ /* 0x000fe2000df81270 */
[----:B------:R-:W1:Y:S02]  /*20070*/  LDCU UR16, c[0x0][0x398] ;  /* 0x00007300ff1077ac */ /* 0x000e640008000800 */
[----:B------:R-:W3:Y:S01]  /*20080*/  LDL.LU R22, [R1+0xac8] ;  /* 0x000ac80001167983 */ /* 0x000ee20000300800 */
[----:B--2---:R-:W-:-:S02]  /*20090*/  IADD3 R6, P3, PT, R24, R0, RZ ;  /* 0x0000000018067210 */ /* 0x004fc40007f7e0ff */
        /* <DEDUP_REMOVED lines=10> */
[----:B------:R-:W-:Y:S01]  /*20140*/  @P5 STG.E.U8 desc[UR8][R6.64], R25 ;  /* 0x0000001906005986 */ /* 0x000fe2000c101108 */
[----:B------:R-:W-:Y:S01]  /*20150*/  PRMT R26, R20, 0x7770, RZ ;  /* 0x00007770141a7816 */ /* 0x000fe200000000ff */
[----:B------:R-:W2:Y:S02]  /*20160*/  LDCU UR4, c[0x0][0x3b8] ;  /* 0x00007700ff0477ac */ /* 0x000ea40008000800 */
[----:B------:R0:W-:Y:S04]  /*20170*/  @P4 STG.E.U8 desc[UR8][R4.64], R27 ;  /* 0x0000001b04004986 */ /* 0x0001e8000c101108 */
[----:B0-----:R-:W2:Y:S01]  /*20180*/  LDL.LU R27, [R1+0x4bc] ;  /* 0x0004bc00011b7983 */ /* 0x001ea20000300800 */
[----:B------:R-:W-:Y:S01]  /*20190*/  ISETP.LT.AND P5, PT, R23, UR14, !P1 ;  /* 0x0000000e17007c0c */ /* 0x000fe2000cfa1270 */
[----:B------:R-:W-:Y:S01]  /*201a0*/  VIADD R25, R29, 0x13 ;  /* 0x000000131d197836 */ /* 0x000fe20000000000 */
[----:B------:R-:W-:Y:S01]  /*201b0*/  SHF.R.S32.HI R7, RZ, 0x1f, R24 ;  /* 0x0000001fff077819 */ /* 0x000fe20000011418 */
[----:B------:R-:W3:Y:S01]  /*201c0*/  LDL.LU R23, [R1+0xac4] ;  /* 0x000ac40001177983 */ /* 0x000ee20000300800 */
[C---:B------:R-:W-:Y:S01]  /*201d0*/  IADD3 R6, P6, PT, R24.reuse, R28, RZ ;  /* 0x0000001c18067210 */ /* 0x040fe20007fde0ff */
[----:B------:R-:W0:Y:S01]  /*201e0*/  LDCU UR14, c[0x0][0x398] ;  /* 0x00007300ff0e77ac */ /* 0x000e220008000800 */
[----:B--2---:R-:W-:Y:S01]  /*201f0*/  ISETP.LT.AND P4, PT, R27, UR18, !P1 ;  /* 0x000000121b007c0c */ /* 0x004fe2000cf81270 */
[----:B------:R-:W2:Y:S01]  /*20200*/  LDCU UR18, c[0x0][0x398] ;  /* 0x00007300ff1277ac */ /* 0x000ea20008000800 */
[----:B------:R-:W-:-:S05]  /*20210*/  IADD3 R4, P1, PT, R24, R0, RZ ;  /* 0x0000000018047210 */ /* 0x000fca0007f3e0ff */
[----:B------:R-:W-:-:S05]  /*20220*/  IMAD.X R5, R7, 0x1, R2, P1 ;  /* 0x0000000107057824 */ /* 0x000fca00008e0602 */
[----:B------:R0:W-:Y:S04]  /*20230*/  @P5 STG.E.U8 desc[UR8][R4.64], R26 ;  /* 0x0000001a04005986 */ /* 0x0001e8000c101108 */
[----:B0-----:R-:W3:Y:S01]  /*20240*/  LDL.LU R26, [R1+0x4a8] ;  /* 0x0004a800011a7983 */ /* 0x001ee20000300800 */
[----:B------:R-:W-:Y:S01]  /*20250*/  ISETP.GE.AND P1, PT, R25, UR10, PT ;  /* 0x0000000a19007c0c */ /* 0x000fe2000bf26270 */
[----:B------:R-:W0:Y:S01]  /*20260*/  LDCU UR10, c[0x0][0x39c] ;  /* 0x00007380ff0a77ac */ /* 0x000e220008000800 */
[----:B------:R-:W-:Y:S01]  /*20270*/  IMAD.X R7, R7, 0x1, R3, P6 ;  /* 0x0000000107077824 */ /* 0x000fe200030e0603 */
[----:B------:R-:W-:Y:S01]  /*20280*/  PRMT R25, R20, 0x7771, RZ ;  /* 0x0000777114197816 */ /* 0x000fe200000000ff */
[----:B-1----:R-:W-:Y:S01]  /*20290*/  VIADD R24, R24, UR6 ;  /* 0x0000000618187c36 */ /* 0x002fe20008000000 */
[----:B------:R-:W1:Y:S03]  /*202a0*/  LDCU UR6, c[0x0][0x3b8] ;  /* 0x00007700ff0677ac */ /* 0x000e660008000800 */
[----:B------:R0:W-:Y:S01]  /*202b0*/  @P4 STG.E.U8 desc[UR8][R6.64], R25 ;  /* 0x0000001906004986 */ /* 0x0001e2000c101108 */
[----:B------:R-:W-:Y:S01]  /*202c0*/  ISETP.LT.AND P4, PT, R27, UR16, !P2 ;  /* 0x000000101b007c0c */ /* 0x000fe2000d781270 */
[----:B------:R-:W1:Y:S01]  /*202d0*/  LDCU UR16, c[0x0][0x398] ;  /* 0x00007300ff1077ac */ /* 0x000e620008000800 */
[----:B0-----:R-:W-:Y:S01]  /*202e0*/  SHF.R.S32.HI R7, RZ, 0x1f, R24 ;  /* 0x0000001fff077819 */ /* 0x001fe20000011418 */
[----:B------:R-:W-:Y:S01]  /*202f0*/  VIADD R25, R29, 0x14 ;  /* 0x000000141d197836 */ /* 0x000fe20000000000 */
[----:B------:R-:W-:-:S02]  /*20300*/  IADD3 R6, P6, PT, R24, R28, RZ ;  /* 0x0000001c18067210 */ /* 0x000fc40007fde0ff */
[----:B---3--:R-:W-:Y:S01]  /*20310*/  ISETP.LT.AND P5, PT, R26, UR12, !P2 ;  /* 0x0000000c1a007c0c */ /* 0x008fe2000d7a1270 */
[----:B------:R-:W0:Y:S01]  /*20320*/  LDCU UR12, c[0x0][0x398] ;  /* 0x00007300ff0c77ac */ /* 0x000e220008000800 */
[----:B------:R-:W-:-:S05]  /*20330*/  IADD3 R4, P2, PT, R24, R0, RZ ;  /* 0x0000000018047210 */ /* 0x000fca0007f5e0ff */
[----:B------:R-:W-:Y:S01]  /*20340*/  IMAD.X R5, R7, 0x1, R2, P2 ;  /* 0x0000000107057824 */ /* 0x000fe200010e0602 */
[----:B------:R-:W-:Y:S01]  /*20350*/  ISETP.GE.AND P2, PT, R25, UR10, PT ;  /* 0x0000000a19007c0c */ /* 0x000fe2000bf46270 */
[----:B------:R-:W3:Y:S01]  /*20360*/  LDCU UR10, c[0x0][0x39c] ;  /* 0x00007380ff0a77ac */ /* 0x000ee20008000800 */
[C---:B------:R-:W-:Y:S01]  /*20370*/  PRMT R25, R20.reuse, 0x7772, RZ ;  /* 0x0000777214197816 */ /* 0x040fe200000000ff */
[----:B------:R-:W-:Y:S01]  /*20380*/  IMAD.X R7, R7, 0x1, R3, P6 ;  /* 0x0000000107077824 */ /* 0x000fe200030e0603 */
[----:B------:R-:W-:-:S03]  /*20390*/  PRMT R20, R20, 0x7773, RZ ;  /* 0x0000777314147816 */ /* 0x000fc600000000ff */
[----:B------:R-:W-:Y:S04]  /*203a0*/  @P5 STG.E.U8 desc[UR8][R4.64], R25 ;  /* 0x0000001904005986 */ /* 0x000fe8000c101108 */
[----:B------:R0:W-:Y:S01]  /*203b0*/  @P4 STG.E.U8 desc[UR8][R6.64], R20 ;  /* 0x0000001406004986 */ /* 0x0001e2000c101108 */
[----:B------:R-:W-:Y:S01]  /*203c0*/  ISETP.LT.AND P5, PT, R26, UR14, !P3 ;  /* 0x0000000e1a007c0c */ /* 0x000fe2000dfa1270 */
[----:B------:R-:W1:Y:S01]  /*203d0*/  LDCU UR14, c[0x0][0x398] ;  /* 0x00007300ff0e77ac */ /* 0x000e620008000800 */
[----:B--2---:R-:W-:Y:S01]  /*203e0*/  ISETP.LT.AND P4, PT, R27, UR18, !P3 ;  /* 0x000000121b007c0c */ /* 0x004fe2000df81270 */
[----:B------:R-:W2:Y:S01]  /*203f0*/  LDCU UR18, c[0x0][0x398] ;  /* 0x00007300ff1277ac */ /* 0x000ea20008000800 */
[----:B0-----:R-:W-:Y:S01]  /*20400*/  VIADD R20, R24, UR4 ;  /* 0x0000000418147c36 */ /* 0x001fe20008000000 */
[----:B------:R-:W-:Y:S01]  /*20410*/  PRMT R25, R21, 0x7771, RZ ;  /* 0x0000777115197816 */ /* 0x000fe200000000ff */
[----:B------:R-:W-:Y:S01]  /*20420*/  VIADD R24, R29, 0x15 ;  /* 0x000000151d187836 */ /* 0x000fe20000000000 */
[----:B------:R-:W0:Y:S02]  /*20430*/  LDCU UR4, c[0x0][0x3b8] ;  /* 0x00007700ff0477ac */ /* 0x000e240008000800 */
[----:B------:R-:W-:-:S02]  /*20440*/  SHF.R.S32.HI R7, RZ, 0x1f, R20 ;  /* 0x0000001fff077819 */ /* 0x000fc40000011414 */
[C---:B------:R-:W-:Y:S02]  /*20450*/  IADD3 R4, P3, PT, R20.reuse, R0, RZ ;  /* 0x0000000014047210 */ /* 0x040fe40007f7e0ff */
[----:B------:R-:W-:-:S03]  /*20460*/  IADD3 R6, P6, PT, R20, R28, RZ ;  /* 0x0000001c14067210 */ /* 0x000fc60007fde0ff */
[----:B------:R-:W-:Y:S01]  /*20470*/  IMAD.X R5, R7, 0x1, R2, P3 ;  /* 0x0000000107057824 */ /* 0x000fe200018e0602 */
[----:B---3--:R-:W-:Y:S01]  /*20480*/  ISETP.GE.AND P3, PT, R24, UR10, PT ;  /* 0x0000000a18007c0c */ /* 0x008fe2000bf66270 */
[----:B------:R-:W3:Y:S01]  /*20490*/  LDCU UR10, c[0x0][0x39c] ;  /* 0x00007380ff0a77ac */ /* 0x000ee20008000800 */
[----:B------:R-:W-:Y:S01]  /*204a0*/  PRMT R24, R21, 0x7770, RZ ;  /* 0x0000777015187816 */ /* 0x000fe200000000ff */
[----:B------:R-:W-:Y:S02]  /*204b0*/  IMAD.X R7, R7, 0x1, R3, P6 ;  /* 0x0000000107077824 */ /* 0x000fe400030e0603 */
[----:B-1----:R-:W-:Y:S01]  /*204c0*/  VIADD R20, R20, UR6 ;  /* 0x0000000614147c36 */ /* 0x002fe20008000000 */
[----:B------:R-:W1:Y:S01]  /*204d0*/  LDCU UR6, c[0x0][0x3b8] ;  /* 0x00007700ff0677ac */ /* 0x000e620008000800 */
[----:B------:R0:W-:Y:S01]  /*204e0*/  @P5 STG.E.U8 desc[UR8][R4.64], R24 ;  /* 0x0000001804005986 */ /* 0x0001e2000c101108 */
[----:B------:R-:W-:Y:S01]  /*204f0*/  ISETP.LT.AND P5, PT, R26, UR12, !P1 ;  /* 0x0000000c1a007c0c */ /* 0x000fe2000cfa1270 */
[----:B------:R-:W1:Y:S02]  /*20500*/  LDCU UR12, c[0x0][0x398] ;  /* 0x00007300ff0c77ac */ /* 0x000e640008000800 */
[----:B------:R2:W-:Y:S01]  /*20510*/  @P4 STG.E.U8 desc[UR8][R6.64], R25 ;  /* 0x0000001906004986 */ /* 0x0005e2000c101108 */
[----:B------:R-:W-:Y:S01]  /*20520*/  ISETP.LT.AND P4, PT, R27, UR16, !P1 ;  /* 0x000000101b007c0c */ /* 0x000fe2000cf81270 */
[----:B------:R-:W1:Y:S01]  /*20530*/  LDCU UR16, c[0x0][0x398] ;  /* 0x00007300ff1077ac */ /* 0x000e620008000800 */
[C---:B0-----:R-:W-:Y:S01]  /*20540*/  IADD3 R4, P1, PT, R20.reuse, R0, RZ ;  /* 0x0000000014047210 */ /* 0x041fe20007f3e0ff */
[----:B------:R-:W-:Y:S01]  /*20550*/  VIADD R24, R29, 0x16 ;  /* 0x000000161d187836 */ /* 0x000fe20000000000 */
[----:B--2---:R-:W-:Y:S01]  /*20560*/  SHF.R.S32.HI R7, RZ, 0x1f, R20 ;  /* 0x0000001fff077819 */ /* 0x004fe20000011414 */
[----:B------:R-:W2:Y:S01]  /*20570*/  LDL.LU R25, [R1+0x2c] ;  /* 0x00002c0001197983 */ /* 0x000ea20000300800 */
[----:B------:R-:W-:-:S03]  /*20580*/  IADD3 R6, P6, PT, R20, R28, RZ ;  /* 0x0000001c14067210 */ /* 0x000fc60007fde0ff */
[----:B------:R-:W-:Y:S01]  /*20590*/  IMAD.X R5, R7, 0x1, R2, P1 ;  /* 0x0000000107057824 */ /* 0x000fe200008e0602 */
[----:B---3--:R-:W-:Y:S01]  /*205a0*/  ISETP.GE.AND P1, PT, R24, UR10, PT ;  /* 0x0000000a18007c0c */ /* 0x008fe2000bf26270 */
[----:B------:R-:W0:Y:S01]  /*205b0*/  LDCU UR10, c[0x0][0x39c] ;  /* 0x00007380ff0a77ac */ /* 0x000e220008000800 */
[----:B------:R-:W-:Y:S01]  /*205c0*/  PRMT R24, R21, 0x7772, RZ ;  /* 0x0000777215187816 */ /* 0x000fe200000000ff */
[----:B------:R-:W-:Y:S01]  /*205d0*/  IMAD.X R7, R7, 0x1, R3, P6 ;  /* 0x0000000107077824 */ /* 0x000fe200030e0603 */
[----:B------:R-:W-:Y:S01]  /*205e0*/  PRMT R21, R21, 0x7773, RZ ;  /* 0x0000777315157816 */ /* 0x000fe200000000ff */
[----:B------:R-:W-:Y:S01]  /*205f0*/  VIADD R20, R20, UR4 ;  /* 0x0000000414147c36 */ /* 0x000fe20008000000 */
[----:B------:R-:W3:Y:S01]  /*20600*/  LDCU UR4, c[0x0][0x3b8] ;  /* 0x00007700ff0477ac */ /* 0x000ee20008000800 */
[----:B------:R0:W-:Y:S01]  /*20610*/  @P5 STG.E.U8 desc[UR8][R4.64], R24 ;  /* 0x0000001804005986 */ /* 0x0001e2000c101108 */
[----:B------:R-:W-:Y:S01]  /*20620*/  ISETP.LT.AND P5, PT, R26, UR14, !P2 ;  /* 0x0000000e1a007c0c */ /* 0x000fe2000d7a1270 */
[----:B------:R-:W1:Y:S02]  /*20630*/  LDCU UR14, c[0x0][0x398] ;  /* 0x00007300ff0e77ac */ /* 0x000e640008000800 */
[----:B------:R4:W-:Y:S01]  /*20640*/  @P4 STG.E.U8 desc[UR8][R6.64], R21 ;  /* 0x0000001506004986 */ /* 0x0009e2000c101108 */
[----:B------:R-:W-:Y:S01]  /*20650*/  ISETP.LT.AND P4, PT, R27, UR18, !P2 ;  /* 0x000000121b007c0c */ /* 0x000fe2000d781270 */
[----:B------:R-:W1:Y:S01]  /*20660*/  LDCU UR18, c[0x0][0x398] ;  /* 0x00007300ff1277ac */ /* 0x000e620008000800 */
[----:B0-----:R-:W-:-:S02]  /*20670*/  IADD3 R4, P2, PT, R20, R0, RZ ;  /* 0x0000000014047210 */ /* 0x001fc40007f5e0ff */
[----:B----4-:R-:W-:Y:S01]  /*20680*/  SHF.R.S32.HI R7, RZ, 0x1f, R20 ;  /* 0x0000001fff077819 */ /* 0x010fe20000011414 */
[----:B------:R-:W-:Y:S01]  /*20690*/  VIADD R21, R29, 0x17 ;  /* 0x000000171d157836 */ /* 0x000fe20000000000 */
[----:B------:R-:W-:-:S03]  /*206a0*/  IADD3 R6, P6, PT, R20, R28, RZ ;  /* 0x0000001c14067210 */ /* 0x000fc60007fde0ff */
[----:B------:R-:W-:Y:S01]  /*206b0*/  IMAD.X R5, R7, 0x1, R2, P2 ;  /* 0x0000000107057824 */ /* 0x000fe200010e0602 */
[----:B------:R-:W-:Y:S01]  /*206c0*/  ISETP.GE.AND P2, PT, R21, UR10, PT ;  /* 0x0000000a15007c0c */ /* 0x000fe2000bf46270 */
[----:B------:R-:W0:Y:S01]  /*206d0*/  LDCU UR10, c[0x0][0x39c] ;  /* 0x00007380ff0a77ac */ /* 0x000e220008000800 */
[C---:B------:R-:W-:Y:S01]  /*206e0*/  PRMT R21, R22.reuse, 0x7770, RZ ;  /* 0x0000777016157816 */ /* 0x040fe200000000ff */
[----:B------:R-:W-:Y:S01]  /*206f0*/  IMAD.X R7, R7, 0x1, R3, P6 ;  /* 0x0000000107077824 */ /* 0x000fe200030e0603 */
[----:B------:R-:W-:Y:S01]  /*20700*/  PRMT R24, R22, 0x7771, RZ ;  /* 0x0000777116187816 */ /* 0x000fe200000000ff */
[----:B-1----:R-:W-:Y:S01]  /*20710*/  VIADD R20, R20, UR6 ;  /* 0x0000000614147c36 */ /* 0x002fe20008000000 */
[----:B------:R-:W1:Y:S01]  /*20720*/  LDCU UR6, c[0x0][0x3b8] ;  /* 0x00007700ff0677ac */ /* 0x000e620008000800 */
[----:B------:R4:W-:Y:S01]  /*20730*/  @P5 STG.E.U8 desc[UR8][R4.64], R21 ;  /* 0x0000001504005986 */ /* 0x0009e2000c101108 */
[----:B------:R-:W-:Y:S01]  /*20740*/  ISETP.LT.AND P5, PT, R26, UR12, !P3 ;  /* 0x0000000c1a007c0c */ /* 0x000fe2000dfa1270 */
[----:B------:R-:W0:Y:S02]  /*20750*/  LDCU UR12, c[0x0][0x398] ;  /* 0x00007300ff0c77ac */ /* 0x000e240008000800 */
[----:B------:R3:W-:Y:S01]  /*20760*/  @P4 STG.E.U8 desc[UR8][R6.64], R24 ;  /* 0x0000001806004986 */ /* 0x0007e2000c101108 */
[----:B------:R-:W-:Y:S01]  /*20770*/  ISETP.LT.AND P4, PT, R27, UR16, !P3 ;  /* 0x000000101b007c0c */ /* 0x000fe2000df81270 */
[----:B------:R-:W1:Y:S01]  /*20780*/  LDCU UR16, c[0x0][0x398] ;  /* 0x00007300ff1077ac */ /* 0x000e620008000800 */
[C---:B----4-:R-:W-:Y:S01]  /*20790*/  IADD3 R4, P3, PT, R20.reuse, R0, RZ ;  /* 0x0000000014047210 */ /* 0x050fe20007f7e0ff */
[----:B------:R-:W-:Y:S01]  /*207a0*/  VIADD R21, R29, 0x18 ;  /* 0x000000181d157836 */ /* 0x000fe20000000000 */
[----:B---3--:R-:W-:Y:S01]  /*207b0*/  SHF.R.S32.HI R7, RZ, 0x1f, R20 ;  /* 0x0000001fff077819 */ /* 0x008fe20000011414 */
[----:B------:R-:W3:Y:S01]  /*207c0*/  LDL.LU R24, [R1+0x28] ;  /* 0x0000280001187983 */ /* 0x000ee20000300800 */
[----:B------:R-:W-:-:S03]  /*207d0*/  IADD3 R6, P6, PT, R20, R28, RZ ;  /* 0x0000001c14067210 */ /* 0x000fc60007fde0ff */
[----:B------:R-:W-:Y:S01]  /*207e0*/  IMAD.X R5, R7, 0x1, R2, P3 ;  /* 0x0000000107057824 */ /* 0x000fe200018e0602 */
[----:B0-----:R-:W-:Y:S01]  /*207f0*/  ISETP.GE.AND P3, PT, R21, UR10, PT ;  /* 0x0000000a15007c0c */ /* 0x001fe2000bf66270 */
[----:B------:R-:W0:Y:S01]  /*20800*/  LDCU UR10, c[0x0][0x39c] ;  /* 0x00007380ff0a77ac */ /* 0x000e220008000800 */
[C---:B------:R-:W-:Y:S01]  /*20810*/  PRMT R21, R22.reuse, 0x7772, RZ ;  /* 0x0000777216157816 */ /* 0x040fe200000000ff */
[----:B------:R-:W-:Y:S01]  /*20820*/  IMAD.X R7, R7, 0x1, R3, P6 ;  /* 0x0000000107077824 */ /* 0x000fe200030e0603 */
[----:B------:R-:W-:Y:S01]  /*20830*/  PRMT R22, R22, 0x7773, RZ ;  /* 0x0000777316167816 */ /* 0x000fe200000000ff */
[----:B------:R-:W-:Y:S01]  /*20840*/  VIADD R20, R20, UR4 ;  /* 0x0000000414147c36 */ /* 0x000fe20008000000 */
[----:B------:R-:W4:Y:S01]  /*20850*/  LDCU UR4, c[0x0][0x3b8] ;  /* 0x00007700ff0477ac */ /* 0x000f220008000800 */
[----:B------:R0:W-:Y:S01]  /*20860*/  @P5 STG.E.U8 desc[UR8][R4.64], R21 ;  /* 0x0000001504005986 */ /* 0x0001e2000c101108 */
[----:B------:R-:W-:Y:S01]  /*20870*/  ISETP.LT.AND P5, PT, R26, UR14, !P1 ;  /* 0x0000000e1a007c0c */ /* 0x000fe2000cfa1270 */
[----:B------:R-:W1:Y:S02]  /*20880*/  LDCU UR14, c[0x0][0x398] ;  /* 0x00007300ff0e77ac */ /* 0x000e640008000800 */
[----:B------:R4:W-:Y:S01]  /*20890*/  @P4 STG.E.U8 desc[UR8][R6.64], R22 ;  /* 0x0000001606004986 */ /* 0x0009e2000c101108 */
[----:B------:R-:W-:Y:S01]  /*208a0*/  ISETP.LT.AND P4, PT, R27, UR18, !P1 ;  /* 0x000000121b007c0c */ /* 0x000fe2000cf81270 */
[----:B------:R-:W1:Y:S01]  /*208b0*/  LDCU UR18, c[0x0][0x398] ;  /* 0x00007300ff1277ac */ /* 0x000e620008000800 */
[----:B0-----:R-:W-:Y:S01]  /*208c0*/  IADD3 R4, P1, PT, R20, R0, RZ ;  /* 0x0000000014047210 */ /* 0x001fe20007f3e0ff */
[----:B------:R-:W-:Y:S01]  /*208d0*/  VIADD R21, R29, 0x19 ;  /* 0x000000191d157836 */ /* 0x000fe20000000000 */
[----:B----4-:R-:W-:-:S02]  /*208e0*/  SHF.R.S32.HI R7, RZ, 0x1f, R20 ;  /* 0x0000001fff077819 */ /* 0x010fc40000011414 */
[----:B------:R-:W-:-:S03]  /*208f0*/  IADD3 R6, P6, PT, R20, R28, RZ ;  /* 0x0000001c14067210 */ /* 0x000fc60007fde0ff */
[----:B------:R-:W-:Y:S01]  /*20900*/  IMAD.X R5, R7, 0x1, R2, P1 ;  /* 0x0000000107057824 */ /* 0x000fe200008e0602 */
[----:B------:R-:W-:Y:S01]  /*20910*/  ISETP.GE.AND P1, PT, R21, UR10, PT ;  /* 0x0000000a15007c0c */ /* 0x000fe2000bf26270 */
[----:B------:R-:W0:Y:S01]  /*20920*/  LDCU UR10, c[0x0][0x39c] ;  /* 0x00007380ff0a77ac */ /* 0x000e220008000800 */
[----:B------:R-:W-:Y:S01]  /*20930*/  PRMT R21, R23, 0x7770, RZ ;  /* 0x0000777017157816 */ /* 0x000fe200000000ff */
        /* <DEDUP_REMOVED lines=9> */
[----:B------:R-:W0:Y:S01]  /*209d0*/  LDCU UR16, c[0x0][0x398] ;  /* 0x00007300ff1077ac */ /* 0x000e220008000800 */
[----:B----4-:R-:W-:Y:S01]  /*209e0*/  IADD3 R4, P2, PT, R20, R0, RZ ;  /* 0x0000000014047210 */ /* 0x010fe20007f5e0ff */
[----:B------:R-:W-:Y:S01]  /*209f0*/  VIADD R21, R29, 0x1a ;  /* 0x0000001a1d157836 */ /* 0x000fe20000000000 */
[----:B-1----:R-:W-:-:S02]  /*20a00*/  SHF.R.S32.HI R7, RZ, 0x1f, R20 ;  /* 0x0000001fff077819 */ /* 0x002fc40000011414 */
[----:B------:R-:W-:-:S03]  /*20a10*/  IADD3 R6, P6, PT, R20, R28, RZ ;  /* 0x0000001c14067210 */ /* 0x000fc60007fde0ff */
[----:B------:R-:W-:Y:S01]  /*20a20*/  IMAD.X R5, R7, 0x1, R2, P2 ;  /* 0x0000000107057824 */ /* 0x000fe200010e0602 */
[----:B0-----:R-:W-:Y:S01]  /*20a30*/  ISETP.GE.AND P2, PT, R21, UR10, PT ;  /* 0x0000000a15007c0c */ /* 0x001fe2000bf46270 */
[----:B------:R-:W0:Y:S01]  /*20a40*/  LDCU UR10, c[0x0][0x39c] ;  /* 0x00007380ff0a77ac */ /* 0x000e220008000800 */
[----:B------:R-:W-:Y:S01]  /*20a50*/  PRMT R21, R23, 0x7772, RZ ;  /* 0x0000777217157816 */ /* 0x000fe200000000ff */
[----:B------:R-:W-:Y:S01]  /*20a60*/  IMAD.X R7, R7, 0x1, R3, P6 ;  /* 0x0000000107077824 */ /* 0x000fe200030e0603 */
[----:B------:R-:W-:Y:S01]  /*20a70*/  PRMT R23, R23, 0x7773, RZ ;  /* 0x0000777317177816 */ /* 0x000fe200000000ff */
[----:B------:R-:W-:Y:S01]  /*20a80*/  VIADD R20, R20, UR4 ;  /* 0x0000000414147c36 */ /* 0x000fe20008000000 */
[----:B------:R-:W-:Y:S01]  /*20a90*/  PRMT R22, R16, 0x7771, RZ ;  /* 0x0000777110167816 */ /* 0x000fe200000000ff */
[----:B------:R1:W-:Y:S01]  /*20aa0*/  @P5 STG.E.U8 desc[UR8][R4.64], R21 ;  /* 0x0000001504005986 */ /* 0x0003e2000c101108 */
[----:B------:R-:W-:Y:S01]  /*20ab0*/  ISETP.LT.AND P5, PT, R26, UR14, !P3 ;  /* 0x0000000e1a007c0c */ /* 0x000fe2000dfa1270 */
[----:B------:R-:W4:Y:S02]  /*20ac0*/  LDCU UR4, c[0x0][0x3b8] ;  /* 0x00007700ff0477ac */ /* 0x000f240008000800 */
[----:B------:R0:W-:Y:S01]  /*20ad0*/  @P4 STG.E.U8 desc[UR8][R6.64], R23 ;  /* 0x0000001706004986 */ /* 0x0001e2000c101108 */
[----:B------:R-:W-:Y:S01]  /*20ae0*/  ISETP.LT.AND P4, PT, R27, UR18, !P3 ;  /* 0x000000121b007c0c */ /* 0x000fe2000df81270 */
[----:B------:R-:W4:Y:S01]  /*20af0*/  LDCU UR14, c[0x0][0x398] ;  /* 0x00007300ff0e77ac */ /* 0x000f220008000800 */
[----:B------:R-:W4:Y:S01]  /*20b00*/  LDCU UR18, c[0x0][0x398] ;  /* 0x00007300ff1277ac */ /* 0x000f220008000800 */
[C---:B-1----:R-:W-:Y:S01]  /*20b10*/  IADD3 R4, P3, PT, R20.reuse, R0, RZ ;  /* 0x0000000014047210 */ /* 0x042fe20007f7e0ff */
[----:B------:R-:W-:Y:S01]  /*20b20*/  VIADD R21, R29, 0x1b ;  /* 0x0000001b1d157836 */ /* 0x000fe20000000000 */
[----:B0-----:R-:W-:Y:S01]  /*20b30*/  SHF.R.S32.HI R7, RZ, 0x1f, R20 ;  /* 0x0000001fff077819 */ /* 0x001fe20000011414 */
[----:B------:R-:W2:Y:S01]  /*20b40*/  LDL.LU R23, [R1+0x24] ;  /* 0x0000240001177983 */ /* 0x000ea20000300800 */
[----:B------:R-:W-:-:S03]  /*20b50*/  IADD3 R6, P6, PT, R20, R28, RZ ;  /* 0x0000001c14067210 */ /* 0x000fc60007fde0ff */
[----:B------:R-:W-:Y:S01]  /*20b60*/  IMAD.X R5, R7, 0x1, R2, P3 ;  /* 0x0000000107057824 */ /* 0x000fe200018e0602 */
[----:B------:R-:W-:Y:S01]  /*20b70*/  ISETP.GE.AND P3, PT, R21, UR10, PT ;  /* 0x0000000a15007c0c */ /* 0x000fe2000bf66270 */
[----:B------:R-:W-:Y:S01]  /*20b80*/  IMAD.X R7, R7, 0x1, R3, P6 ;  /* 0x0000000107077824 */ /* 0x000fe200030e0603 */
[----:B------:R-:W-:Y:S01]  /*20b90*/  PRMT R21, R16, 0x7770, RZ ;  /* 0x0000777010157816 */ /* 0x000fe200000000ff */
[----:B------:R-:W0:Y:S04]  /*20ba0*/  LDCU UR10, c[0x0][0x39c] ;  /* 0x00007380ff0a77ac */ /* 0x000e280008000800 */
[----:B------:R-:W-:Y:S04]  /*20bb0*/  @P5 STG.E.U8 desc[UR8][R4.64], R21 ;  /* 0x0000001504005986 */ /* 0x000fe8000c101108 */
[----:B------:R1:W-:Y:S04]  /*20bc0*/  @P4 STG.E.U8 desc[UR8][R6.64], R22 ;  /* 0x0000001606004986 */ /* 0x0003e8000c101108 */
[----:B-1----:R-:W2:Y:S01]  /*20bd0*/  LDL.LU R22, [R1+0x20] ;  /* 0x0000200001167983 */ /* 0x002ea20000300800 */
[----:B------:R-:W-:Y:S01]  /*20be0*/  VIADD R20, R20, UR6 ;  /* 0x0000000614147c36 */ /* 0x000fe20008000000 */
[----:B------:R-:W-:Y:S01]  /*20bf0*/  ISETP.LT.AND P5, PT, R26, UR12, !P1 ;  /* 0x0000000c1a007c0c */ /* 0x000fe2000cfa1270 */
[----:B------:R-:W-:Y:S01]  /*20c00*/  VIADD R21, R29, 0x1c ;  /* 0x0000001c1d157836 */ /* 0x000fe20000000000 */
[----:B------:R-:W-:Y:S01]  /*20c10*/  ISETP.LT.AND P4, PT, R27, UR16, !P1 ;  /* 0x000000101b007c0c */ /* 0x000fe2000cf81270 */
[----:B------:R-:W1:Y:S01]  /*20c20*/  LDCU UR6, c[0x0][0x3b8] ;  /* 0x00007700ff0677ac */ /* 0x000e620008000800 */
[----:B------:R-:W-:-:S02]  /*20c30*/  SHF.R.S32.HI R7, RZ, 0x1f, R20 ;  /* 0x0000001fff077819 */ /* 0x000fc40000011414 */
[C---:B------:R-:W-:Y:S01]  /*20c40*/  IADD3 R4, P1, PT, R20.reuse, R0, RZ ;  /* 0x0000000014047210 */ /* 0x040fe20007f3e0ff */
[----:B------:R-:W1:Y:S01]  /*20c50*/  LDCU UR12, c[0x0][0x398] ;  /* 0x00007300ff0c77ac */ /* 0x000e620008000800 */
[----:B------:R-:W-:-:S03]  /*20c60*/  IADD3 R6, P6, PT, R20, R28, RZ ;  /* 0x0000001c14067210 */ /* 0x000fc60007fde0ff */
[----:B------:R-:W-:Y:S01]  /*20c70*/  IMAD.X R5, R7, 0x1, R2, P1 ;  /* 0x0000000107057824 */ /* 0x000fe200008e0602 */
[----:B0-----:R-:W-:Y:S01]  /*20c80*/  ISETP.GE.AND P1, PT, R21, UR10, PT ;  /* 0x0000000a15007c0c */ /* 0x001fe2000bf26270 */
[----:B------:R-:W0:Y:S01]  /*20c90*/  LDCU UR10, c[0x0][0x39c] ;  /* 0x00007380ff0a77ac */ /* 0x000e220008000800 */
[C---:B------:R-:W-:Y:S01]  /*20ca0*/  PRMT R21, R16.reuse, 0x7772, RZ ;  /* 0x0000777210157816 */ /* 0x040fe200000000ff */
[----:B------:R-:W-:Y:S01]  /*20cb0*/  IMAD.X R7, R7, 0x1, R3, P6 ;  /* 0x0000000107077824 */ /* 0x000fe200030e0603 */
[----:B------:R-:W-:Y:S01]  /*20cc0*/  PRMT R16, R16, 0x7773, RZ ;  /* 0x0000777310107816 */ /* 0x000fe200000000ff */
[----:B------:R-:W0:Y:S02]  /*20cd0*/  LDCU UR16, c[0x0][0x398] ;  /* 0x00007300ff1077ac */ /* 0x000e240008000800 */
[----:B------:R-:W-:Y:S04]  /*20ce0*/  @P5 STG.E.U8 desc[UR8][R4.64], R21 ;  /* 0x0000001504005986 */ /* 0x000fe8000c101108 */
[----:B------:R0:W-:Y:S01]  /*20cf0*/  @P4 STG.E.U8 desc[UR8][R6.64], R16 ;  /* 0x0000001006004986 */ /* 0x0001e2000c101108 */
[----:B----4-:R-:W-:Y:S01]  /*20d00*/  ISETP.LT.AND P5, PT, R26, UR14, !P2 ;  /* 0x0000000e1a007c0c */ /* 0x010fe2000d7a1270 */
[----:B------:R-:W4:Y:S01]  /*20d10*/  LDCU UR14, c[0x0][0x398] ;  /* 0x00007300ff0e77ac */ /* 0x000f220008000800 */
[----:B------:R-:W-:Y:S01]  /*20d20*/  ISETP.LT.AND P4, PT, R27, UR18, !P2 ;  /* 0x000000121b007c0c */ /* 0x000fe2000d781270 */
[----:B------:R-:W1:Y:S01]  /*20d30*/  LDCU UR18, c[0x0][0x398] ;  /* 0x00007300ff1277ac */ /* 0x000e620008000800 */
        /* <DEDUP_REMOVED lines=8> */
[----:B------:R-:W-:Y:S01]  /*20dc0*/  ISETP.GE.AND P2, PT, R20, UR10, PT ;  /* 0x0000000a14007c0c */ /* 0x000fe2000bf46270 */
[----:B------:R-:W0:Y:S01]  /*20dd0*/  LDCU UR10, c[0x0][0x39c] ;  /* 0x00007380ff0a77ac */ /* 0x000e220008000800 */
        /* <DEDUP_REMOVED lines=12> */
[----:B----4-:R-:W-:Y:S01]  /*20ea0*/  SHF.R.S32.HI R7, RZ, 0x1f, R16 ;  /* 0x0000001fff077819 */ /* 0x010fe20000011410 */
[----:B------:R-:W4:Y:S01]  /*20eb0*/  LDL.LU R21, [R1+0x30] ;  /* 0x0000300001157983 */ /* 0x000f220000300800 */
[----:B------:R-:W-:-:S03]  /*20ec0*/  IADD3 R6, P6, PT, R16, R28, RZ ;  /* 0x0000001c10067210 */ /* 0x000fc60007fde0ff */
[----:B------:R-:W-:Y:S01]  /*20ed0*/  IMAD.X R5, R7, 0x1, R2, P3 ;  /* 0x0000000107057824 */ /* 0x000fe200018e0602 */
[----:B------:R-:W-:Y:S01]  /*20ee0*/  ISETP.GE.AND P3, PT, R20, UR10, PT ;  /* 0x0000000a14007c0c */ /* 0x000fe2000bf66270 */
[----:B------:R-:W0:Y:S01]  /*20ef0*/  LDCU UR10, c[0x0][0x39c] ;  /* 0x00007380ff0a77ac */ /* 0x000e220008000800 */
[----:B------:R-:W-:Y:S01]  /*20f00*/  PRMT R20, R17, 0x7772, RZ ;  /* 0x0000777211147816 */ /* 0x000fe200000000ff */
[----:B------:R-:W-:Y:S01]  /*20f10*/  IMAD.X R7, R7, 0x1, R3, P6 ;  /* 0x0000000107077824 */ /* 0x000fe200030e0603 */
[----:B------:R-:W-:Y:S01]  /*20f20*/  PRMT R17, R17, 0x7773, RZ ;  /* 0x0000777311117816 */ /* 0x000fe200000000ff */
[----:B------:R-:W-:Y:S01]  /*20f30*/  VIADD R16, R16, UR4 ;  /* 0x0000000410107c36 */ /* 0x000fe20008000000 */
[----:B------:R-:W0:Y:S01]  /*20f40*/  LDCU UR4, c[0x0][0x3b8] ;  /* 0x00007700ff0477ac */ /* 0x000e220008000800 */
[----:B------:R1:W-:Y:S01]  /*20f50*/  @P5 STG.E.U8 desc[UR8][R4.64], R20 ;  /* 0x0000001404005986 */ /* 0x0003e2000c101108 */
[----:B------:R-:W-:Y:S01]  /*20f60*/  ISETP.LT.AND P5, PT, R26, UR14, !P1 ;  /* 0x0000000e1a007c0c */ /* 0x000fe2000cfa1270 */
[----:B------:R-:W0:Y:S02]  /*20f70*/  LDCU UR14, c[0x0][0x398] ;  /* 0x00007300ff0e77ac */ /* 0x000e240008000800 */
[----:B------:R0:W-:Y:S01]  /*20f80*/  @P4 STG.E.U8 desc[UR8][R6.64], R17 ;  /* 0x0000001106004986 */ /* 0x0001e2000c101108 */
[----:B------:R-:W-:Y:S01]  /*20f90*/  ISETP.LT.AND P4, PT, R27, UR18, !P1 ;  /* 0x000000121b007c0c */ /* 0x000fe2000cf81270 */
[----:B------:R-:W0:Y:S01]  /*20fa0*/  LDCU UR18, c[0x0][0x398] ;  /* 0x00007300ff1277ac */ /* 0x000e220008000800 */
[----:B-1----:R-:W-:-:S02]  /*20fb0*/  IADD3 R4, P1, PT, R16, R0, RZ ;  /* 0x0000000010047210 */ /* 0x002fc40007f3e0ff */
[----:B0-----:R-:W-:Y:S01]  /*20fc0*/  SHF.R.S32.HI R7, RZ, 0x1f, R16 ;  /* 0x0000001fff077819 */ /* 0x001fe20000011410 */
        /* <DEDUP_REMOVED lines=8> */
[----:B------:R-:W-:Y:S01]  /*21050*/  VIADD R16, R16, UR6 ;  /* 0x0000000610107c36 */ /* 0x000fe20008000000 */
[----:B------:R-:W1:Y:S01]  /*21060*/  LDCU UR6, c[0x0][0x3b8] ;  /* 0x00007700ff0677ac */ /* 0x000e620008000800 */
        /* <DEDUP_REMOVED lines=8> */
[----:B------:R-:W-:-:S02]  /*210f0*/  SHF.R.S32.HI R7, RZ, 0x1f, R16 ;  /* 0x0000001fff077819 */ /* 0x000fc40000011410 */
        /* <DEDUP_REMOVED lines=14> */
[----:B------:R-:W3:Y:S01]  /*211e0*/  LDCU UR18, c[0x0][0x398] ;  /* 0x00007300ff1277ac */ /* 0x000ee20008000800 */
[----:B-1----:R-:W-:Y:S01]  /*211f0*/  IADD3 R4, P3, PT, R16, R0, RZ ;  /* 0x0000000010047210 */ /* 0x002fe20007f7e0ff */
[----:B------:R-:W-:Y:S01]  /*21200*/  VIADD R17, R29, 0x21 ;  /* 0x000000211d117836 */ /* 0x000fe20000000000 */
[----:B0-----:R-:W-:-:S02]  /*21210*/  SHF.R.S32.HI R7, RZ, 0x1f, R16 ;  /* 0x0000001fff077819 */ /* 0x001fc40000011410 */
        /* <DEDUP_REMOVED lines=17> */
[----:B---3--:R-:W-:-:S02]  /*21330*/  SHF.R.S32.HI R7, RZ, 0x1f, R16 ;  /* 0x0000001fff077819 */ /* 0x008fc40000011410 */
        /* <DEDUP_REMOVED lines=22> */
[----:B------:R-:W-:Y:S02]  /*214a0*/  IMAD.X R7, R7, 0x1, R3, P6 ;  /* 0x0000000107077824 */ /* 0x000fe400030e0603 */
[----:B-1----:R-:W-:Y:S01]  /*214b0*/  VIADD R16, R16, UR6 ;  /* 0x0000000610107c36 */ /* 0x002fe20008000000 */
[----:B------:R-:W1:Y:S01]  /*214c0*/  LDCU UR6, c[0x0][0x3b8] ;  /* 0x00007700ff0677ac */ /* 0x000e620008000800 */
[C---:B--2---:R-:W-:Y:S02]  /*214d0*/  PRMT R17, R22.reuse, 0x7770, RZ ;  /* 0x0000777016117816 */ /* 0x044fe400000000ff */
[----:B------:R-:W-:-:S03]  /*214e0*/  PRMT R18, R22, 0x7771, RZ ;  /* 0x0000777116127816 */ /* 0x000fc600000000ff */
[----:B------:R2:W-:Y:S01]  /*214f0*/  @P5 STG.E.U8 desc[UR8][R4.64], R17 ;  /* 0x0000001104005986 */ /* 0x0005e2000c101108 */
[----:B------:R-:W-:Y:S01]  /*21500*/  ISETP.LT.AND P5, PT, R26, UR12, !P3 ;  /* 0x0000000c1a007c0c */ /* 0x000fe2000dfa1270 */
[----:B------:R-:W3:Y:S02]  /*21510*/  LDCU UR12, c[0x0][0x398] ;  /* 0x00007300ff0c77ac */ /* 0x000ee40008000800 */
[----:B------:R0:W-:Y:S01]  /*21520*/  @P4 STG.E.U8 desc[UR8][R6.64], R18 ;  /* 0x0000001206004986 */ /* 0x0001e2000c101108 */
[----:B------:R-:W-:Y:S01]  /*21530*/  ISETP.LT.AND P4, PT, R27, UR16, !P3 ;  /* 0x000000101b007c0c */ /* 0x000fe2000df81270 */
[----:B------:R-:W1:Y:S01]  /*21540*/  LDCU UR16, c[0x0][0x398] ;  /* 0x00007300ff1077ac */ /* 0x000e620008000800 */
[C---:B--2---:R-:W-:Y:S01]  /*21550*/  IADD3 R4, P3, PT, R16.reuse, R0, RZ ;  /* 0x0000000010047210 */ /* 0x044fe20007f7e0ff */
[----:B------:R-:W-:Y:S01]  /*21560*/  VIADD R17, R29, 0x24 ;  /* 0x000000241d117836 */ /* 0x000fe20000000000 */
[----:B0-----:R-:W-:Y:S02]  /*21570*/  SHF.R.S32.HI R7, RZ, 0x1f, R16 ;  /* 0x0000001fff077819 */ /* 0x001fe40000011410 */
        /* <DEDUP_REMOVED lines=8> */
[----:B------:R-:W2:Y:S01]  /*21600*/  LDCU UR4, c[0x0][0x3b8] ;  /* 0x00007700ff0477ac */ /* 0x000ea20008000800 */
        /* <DEDUP_REMOVED lines=24> */
[----:B---3--:R-:W-:Y:S01]  /*21790*/  IADD3 R4, P2, PT, R16, R0, RZ ;  /* 0x0000000010047210 */ /* 0x008fe20007f5e0ff */
[----:B------:R-:W-:Y:S01]  /*217a0*/  VIADD R17, R29, 0x26 ;  /* 0x000000261d117836 */ /* 0x000fe20000000000 */
[----:B--2---:R-:W-:-:S02]  /*217b0*/  SHF.R.S32.HI R7, RZ, 0x1f, R16 ;  /* 0x0000001fff077819 */ /* 0x004fc40000011410 */
[----:B------:R-:W-:-:S03]  /*217c0*/  IADD3 R6, P6, PT, R16, R28, RZ ;  /* 0x0000001c10067210 */ /* 0x000fc60007fde0ff */
[----:B------:R-:W-:Y:S01]  /*217d0*/  IMAD.X R5, R7, 0x1, R2, P2 ;  /* 0x0000000107057824 */ /* 0x000fe200010e0602 */
[----:B0-----:R-:W-:Y:S01]  /*217e0*/  ISETP.GE.AND P2, PT, R17, UR10, PT ;  /* 0x0000000a11007c0c */ /* 0x001fe2000bf46270 */
[----:B------:R-:W0:Y:S01]  /*217f0*/  LDCU UR10, c[0x0][0x39c] ;  /* 0x00007380ff0a77ac */ /* 0x000e220008000800 */
[C---:B------:R-:W-:Y:S02]  /*21800*/  PRMT R17, R23.reuse, 0x7772, RZ ;  /* 0x0000777217117816 */ /* 0x040fe400000000ff */
[----:B------:R-:W-:Y:S02]  /*21810*/  PRMT R18, R23, 0x7773, RZ ;  /* 0x0000777317127816 */ /* 0x000fe400000000ff */
[----:B------:R-:W2:Y:S01]  /*21820*/  LDL.LU R23, [R1+0x34] ;  /* 0x0000340001177983 */ /* 0x000ea20000300800 */
[----:B------:R-:W-:Y:S02]  /*21830*/  IMAD.X R7, R7, 0x1, R3, P6 ;  /* 0x0000000107077824 */ /* 0x000fe400030e0603 */
[----:B------:R-:W-:Y:S01]  /*21840*/  VIADD R16, R16, UR4 ;  /* 0x0000000410107c36 */ /* 0x000fe20008000000 */
[----:B------:R3:W-:Y:S01]  /*21850*/  @P5 STG.E.U8 desc[UR8][R4.64], R17 ;  /* 0x0000001104005986 */ /* 0x0007e2000c101108 */
[----:B------:R-:W-:Y:S01]  /*21860*/  ISETP.LT.AND P5, PT, R26, UR14, !P3 ;  /* 0x0000000e1a007c0c */ /* 0x000fe2000dfa1270 */
[----:B------:R-:W0:Y:S02]  /*21870*/  LDCU UR4, c[0x0][0x3b8] ;  /* 0x00007700ff0477ac */ /* 0x000e240008000800 */
[----:B------:R1:W-:Y:S01]  /*21880*/  @P4 STG.E.U8 desc[UR8][R6.64], R18 ;  /* 0x0000001206004986 */ /* 0x0003e2000c101108 */
[----:B------:R-:W-:Y:S01]  /*21890*/  ISETP.LT.AND P4, PT, R27, UR18, !P3 ;  /* 0x000000121b007c0c */ /* 0x000fe2000df81270 */
[----:B------:R-:W4:Y:S01]  /*218a0*/  LDCU UR14, c[0x0][0x398] ;  /* 0x00007300ff0e77ac */ /* 0x000f220008000800 */
[----:B------:R-:W4:Y:S01]  /*218b0*/  LDCU UR18, c[0x0][0x398] ;  /* 0x00007300ff1277ac */ /* 0x000f220008000800 */
[----:B---3--:R-:W-:Y:S01]  /*218c0*/  IADD3 R4, P3, PT, R16, R0, RZ ;  /* 0x0000000010047210 */ /* 0x008fe20007f7e0ff */
[----:B------:R-:W-:Y:S01]  /*218d0*/  VIADD R17, R29, 0x27 ;  /* 0x000000271d117836 */ /* 0x000fe20000000000 */
[----:B-1----:R-:W-:-:S02]  /*218e0*/  SHF.R.S32.HI R7, RZ, 0x1f, R16 ;  /* 0x0000001fff077819 */ /* 0x002fc40000011410 */
        /* <DEDUP_REMOVED lines=17> */
[----:B----4-:R-:W-:-:S02]  /*21a00*/  SHF.R.S32.HI R7, RZ, 0x1f, R16 ;  /* 0x0000001fff077819 */ /* 0x010fc40000011410 */
[----:B------:R-:W-:-:S03]  /*21a10*/  IADD3 R6, P6, PT, R16, R28, RZ ;  /* 0x0000001c10067210 */ /* 0x000fc60007fde0ff */
[----:B------:R-:W-:Y:S01]  /*21a20*/  IMAD.X R5, R7, 0x1, R2, P1 ;  /* 0x0000000107057824 */ /* 0x000fe200008e0602 */
[----:B0-----:R-:W-:Y:S01]  /*21a30*/  ISETP.GE.AND P1, PT, R17, UR10, PT ;  /* 0x0000000a11007c0c */ /* 0x001fe2000bf26270 */
[----:B------:R-:W0:Y:S01]  /*21a40*/  LDCU UR10, c[0x0][0x39c] ;  /* 0x00007380ff0a77ac */ /* 0x000e220008000800 */
[C---:B------:R-:W-:Y:S02]  /*21a50*/  PRMT R17, R24.reuse, 0x7772, RZ ;  /* 0x0000777218117816 */ /* 0x040fe400000000ff */
[----:B------:R-:W-:Y:S02]  /*21a60*/  PRMT R18, R24, 0x7773, RZ ;  /* 0x0000777318127816 */ /* 0x000fe400000000ff */
[----:B------:R-:W3:Y:S01]  /*21a70*/  LDL.LU R24, [R1+0x38] ;  /* 0x0000380001187983 */ /* 0x000ee20000300800 */
[----:B------:R-:W-:Y:S02]  /*21a80*/  IMAD.X R7, R7, 0x1, R3, P6 ;  /* 0x0000000107077824 */ /* 0x000fe400030e0603 */
[----:B------:R-:W-:Y:S01]  /*21a90*/  VIADD R16, R16, UR4 ;  /* 0x0000000410107c36 */ /* 0x000fe20008000000 */
[----:B------:R4:W-:Y:S01]  /*21aa0*/  @P5 STG.E.U8 desc[UR8][R4.64], R17 ;  /* 0x0000001104005986 */ /* 0x0009e2000c101108 */
[----:B------:R-:W-:Y:S01]  /*21ab0*/  ISETP.LT.AND P5, PT, R26, UR14, !P2 ;  /* 0x0000000e1a007c0c */ /* 0x000fe2000d7a1270 */
[----:B------:R-:W0:Y:S02]  /*21ac0*/  LDCU UR4, c[0x0][0x3b8] ;  /* 0x00007700ff0477ac */ /* 0x000e240008000800 */
[----:B------:R1:W-:Y:S01]  /*21ad0*/  @P4 STG.E.U8 desc[UR8][R6.64], R18 ;  /* 0x0000001206004986 */ /* 0x0003e2000c101108 */
[----:B------:R-:W-:Y:S01]  /*21ae0*/  ISETP.LT.AND P4, PT, R27, UR18, !P2 ;  /* 0x000000121b007c0c */ /* 0x000fe2000d781270 */
[----:B------:R-:W0:Y:S01]  /*21af0*/  LDCU UR14, c[0x0][0x398] ;  /* 0x00007300ff0e77ac */ /* 0x000e220008000800 */
        /* <DEDUP_REMOVED lines=22> */
[----:B------:R-:W-:-:S03]  /*21c60*/  PRMT R18, R25, 0x7773, RZ ;  /* 0x0000777319127816 */ /* 0x000fc600000000ff */
[----:B------:R-:W-:Y:S01]  /*21c70*/  IMAD.X R5, R7, 0x1, R2, P3 ;  /* 0x0000000107057824 */ /* 0x000fe200018e0602 */
[----:B0-----:R-:W-:Y:S01]  /*21c80*/  ISETP.GE.AND P3, PT, R17, UR10, PT ;  /* 0x0000000a11007c0c */ /* 0x001fe2000bf66270 */
[----:B------:R-:W0:Y:S01]  /*21c90*/  LDCU UR10, c[0x0][0x39c] ;  /* 0x00007380ff0a77ac */ /* 0x000e220008000800 */
[----:B------:R-:W-:Y:S02]  /*21ca0*/  PRMT R17, R25, 0x7772, RZ ;  /* 0x0000777219117816 */ /* 0x000fe400000000ff */
[----:B------:R-:W4:Y:S01]  /*21cb0*/  LDL.LU R25, [R1+0x3c] ;  /* 0x00003c0001197983 */ /* 0x000f220000300800 */
[C---:B------:R-:W-:Y:S01]  /*21cc0*/  IADD3 R6, P6, PT, R16.reuse, R28, RZ ;  /* 0x0000001c10067210 */ /* 0x040fe20007fde0ff */
[----:B------:R-:W-:Y:S01]  /*21cd0*/  VIADD R16, R16, UR4 ;  /* 0x0000000410107c36 */ /* 0x000fe20008000000 */
[----:B------:R-:W1:Y:S01]  /*21ce0*/  LDCU UR4, c[0x0][0x3b8] ;  /* 0x00007700ff0477ac */ /* 0x000e620008000800 */
[----:B------:R0:W-:Y:S02]  /*21cf0*/  @P5 STG.E.U8 desc[UR8][R4.64], R17 ;  /* 0x0000001104005986 */ /* 0x0001e4000c101108 */
[----:B------:R-:W-:Y:S01]  /*21d00*/  IMAD.X R7, R7, 0x1, R3, P6 ;  /* 0x0000000107077824 */ /* 0x000fe200030e0603 */
[----:B------:R-:W-:Y:S01]  /*21d10*/  ISETP.LT.AND P5, PT, R26, UR14, !P1 ;  /* 0x0000000e1a007c0c */ /* 0x000fe2000cfa1270 */
[----:B------:R-:W1:Y:S01]  /*21d20*/  LDCU UR14, c[0x0][0x398] ;  /* 0x00007300ff0e77ac */ /* 0x000e620008000800 */
[----:B------:R-:W4:Y:S04]  /*21d30*/  LDL.LU R22, [R1+0x40] ;  /* 0x0000400001167983 */ /* 0x000f280000300800 */
[----:B------:R1:W-:Y:S01]  /*21d40*/  @P4 STG.E.U8 desc[UR8][R6.64], R18 ;  /* 0x0000001206004986 */ /* 0x0003e2000c101108 */
[----:B------:R-:W-:Y:S01]  /*21d50*/  ISETP.LT.AND P4, PT, R27, UR18, !P1 ;  /* 0x000000121b007c0c */ /* 0x000fe2000cf81270 */
[----:B------:R-:W1:Y:S01]  /*21d60*/  LDCU UR18, c[0x0][0x398] ;  /* 0x00007300ff1277ac */ /* 0x000e620008000800 */
[----:B0-----:R-:W-:Y:S01]  /*21d70*/  IADD3 R4, P1, PT, R16, R0, RZ ;  /* 0x0000000010047210 */ /* 0x001fe20007f3e0ff */
[----:B------:R-:W-:Y:S01]  /*21d80*/  VIADD R17, R29, 0x2b ;  /* 0x0000002b1d117836 */ /* 0x000fe20000000000 */
[----:B-1----:R-:W-:-:S02]  /*21d90*/  SHF.R.S32.HI R7, RZ, 0x1f, R16 ;  /* 0x0000001fff077819 */ /* 0x002fc40000011410 */
        /* <DEDUP_REMOVED lines=32> */
[----:B------:R-:W2:Y:S01]  /*21fa0*/  LDCU UR18, c[0x0][0x398] ;  /* 0x00007300ff1277ac */ /* 0x000ea20008000800 */
[----:B-1----:R-:W-:Y:S01]  /*21fb0*/  IADD3 R4, P3, PT, R16, R0, RZ ;  /* 0x0000000010047210 */ /* 0x002fe20007f7e0ff */
[----:B------:R-:W-:Y:S01]  /*21fc0*/  VIADD R17, R29, 0x2d ;  /* 0x0000002d1d117836 */ /* 0x000fe20000000000 */
[----:B0-----:R-:W-:-:S02]  /*21fd0*/  SHF.R.S32.HI R7, RZ, 0x1f, R16 ;  /* 0x0000001fff077819 */ /* 0x001fc40000011410 */
[----:B------:R-:W-:-:S03]  /*21fe0*/  IADD3 R6, P6, PT, R16, R28, RZ ;  /* 0x0000001c10067210 */ /* 0x000fc60007fde0ff */
[----:B------:R-:W-:Y:S01]  /*21ff0*/  IMAD.X R5, R7, 0x1, R2, P3 ;  /* 0x0000000107057824 */ /* 0x000fe200018e0602 */
[----:B------:R-:W-:Y:S01]  /*22000*/  ISETP.GE.AND P3, PT, R17, UR10, PT ;  /* 0x0000000a11007c0c */ /* 0x000fe2000bf66270 */
[----:B------:R-:W0:Y:S01]  /*22010*/  LDCU UR10, c[0x0][0x39c] ;  /* 0x00007380ff0a77ac */ /* 0x000e220008000800 */
[----:B------:R-:W-:Y:S02]  /*22020*/  IMAD.X R7, R7, 0x1, R3, P6 ;  /* 0x0000000107077824 */ /* 0x000fe400030e0603 */
[----:B------:R-:W-:Y:S01]  /*22030*/  VIADD R16, R16, UR6 ;  /* 0x0000000610107c36 */ /* 0x000fe20008000000 */
[----:B------:R-:W1:Y:S01]  /*22040*/  LDCU UR6, c[0x0][0x3b8] ;  /* 0x00007700ff0677ac */ /* 0x000e620008000800 */
[C---:B--2---:R-:W-:Y:S02]  /*22050*/  PRMT R17, R23.reuse, 0x7770, RZ ;  /* 0x0000777017117816 */ /* 0x044fe400000000ff */
        /* <DEDUP_REMOVED lines=24> */
[----:B------:R-:W3:Y:S01]  /*221e0*/  LDCU UR14, c[0x0][0x398] ;  /* 0x00007300ff0e77ac */ /* 0x000ee20008000800 */
        /* <DEDUP_REMOVED lines=8> */
[C---:B---3--:R-:W-:Y:S01]  /*22270*/  PRMT R17, R24.reuse, 0x7770, RZ ;  /* 0x0000777018117816 */ /* 0x048fe200000000ff */
        /* <DEDUP_REMOVED lines=29> */
[----:B-1----:R-:W-:Y:S01]  /*22450*/  IADD3 R4, P1, PT, R16, R0, RZ ;  /* 0x0000000010047210 */ /* 0x002fe20007f3e0ff */
[----:B------:R-:W-:Y:S01]  /*22460*/  VIADD R17, R29, 0x31 ;  /* 0x000000311d117836 */ /* 0x000fe20000000000 */
[----:B0-----:R-:W-:-:S02]  /*22470*/  SHF.R.S32.HI R7, RZ, 0x1f, R16 ;  /* 0x0000001fff077819 */ /* 0x001fc40000011410 */
[----:B------:R-:W-:-:S03]  /*22480*/  IADD3 R6, P6, PT, R16, R28, RZ ;  /* 0x0000001c10067210 */ /* 0x000fc60007fde0ff */
[----:B------:R-:W-:Y:S01]  /*22490*/  IMAD.X R5, R7, 0x1, R2, P1 ;  /* 0x0000000107057824 */ /* 0x000fe200008e0602 */
[----:B------:R-:W-:Y:S01]  /*224a0*/  ISETP.GE.AND P1, PT, R17, UR10, PT ;  /* 0x0000000a11007c0c */ /* 0x000fe2000bf26270 */
[----:B------:R-:W0:Y:S01]  /*224b0*/  LDCU UR10, c[0x0][0x39c] ;  /* 0x00007380ff0a77ac */ /* 0x000e220008000800 */
[----:B----4-:R-:W-:Y:S01]  /*224c0*/  PRMT R17, R25, 0x7770, RZ ;  /* 0x0000777019117816 */ /* 0x010fe200000000ff */
        /* <DEDUP_REMOVED lines=539> */
[----:B------:R-:W2:Y:S01]  /*24680*/  LDL.LU R23, [R1+0x84] ;  /* 0x0000840001177983 */ /* 0x000ea20000300800 */
[----:B------:R-:W1:Y:S03]  /*24690*/  LDCU UR4, c[0x0][0x3b8] ;  /* 0x00007700ff0477ac */ /* 0x000e660008000800 */
        /* <DEDUP_REMOVED lines=31> */
[C---:B------:R-:W-:Y:S02]  /*24890*/  PRMT R17, R24.reuse, 0x7772, RZ ;  /* 0x0000777218117816 */ /* 0x040fe400000000ff */
[----:B------:R-:W-:Y:S02]  /*248a0*/  PRMT R18, R24, 0x7773, RZ ;  /* 0x0000777318127816 */ /* 0x000fe400000000ff */
[----:B------:R-:W3:Y:S01]  /*248b0*/  LDL.LU R24, [R1+0x88] ;  /* 0x0000880001187983 */ /* 0x000ee20000300800 */
[----:B------:R-:W-:Y:S02]  /*248c0*/  IMAD.X R7, R7, 0x1, R3, P6 ;  /* 0x0000000107077824 */ /* 0x000fe400030e0603 */
[----:B-1----:R-:W-:Y:S01]  /*248d0*/  VIADD R16, R16, UR4 ;  /* 0x0000000410107c36 */ /* 0x002fe20008000000 */
        /* <DEDUP_REMOVED lines=40> */
[----:B------:R-:W4:Y:S01]  /*24b60*/  LDL.LU R20, [R1+0x90] ;  /* 0x0000900001147983 */ /* 0x000f220000300800 */
[----:B------:R-:W1:Y:S03]  /*24b70*/  LDCU UR14, c[0x0][0x398] ;  /* 0x00007300ff0e77ac */ /* 0x000e660008000800 */
        /* <DEDUP_REMOVED lines=32> */
[----:B------:R-:W4:Y:S01]  /*24d80*/  LDL.LU R22, [R1+0x94] ;  /* 0x0000940001167983 */ /* 0x000f220000300800 */
[----:B------:R-:W0:Y:S03]  /*24d90*/  LDCU UR4, c[0x0][0x3b8] ;  /* 0x00007700ff0477ac */ /* 0x000e260008000800 */
        /* <DEDUP_REMOVED lines=15> */
[----:B------:R-:W1:Y:S03]  /*24e90*/  LDCU UR6, c[0x0][0x3b8] ;  /* 0x00007700ff0677ac */ /* 0x000e660008000800 */
[----:B------:R-:W-:Y:S01]  /*24ea0*/  VIADD R19, R16, UR4 ;  /* 0x0000000410137c36 */ /* 0x000fe20008000000 */
[----:B------:R-:W0:Y:S01]  /*24eb0*/  LDCU UR4, c[0x0][0x3b8] ;  /* 0x00007700ff0477ac */ /* 0x000e220008000800 */
[----:B--2---:R-:W-:-:S02]  /*24ec0*/  PRMT R17, R23, 0x7770, RZ ;  /* 0x0000777017117816 */ /* 0x004fc400000000ff */
        /* <DEDUP_REMOVED lines=13> */
[----:B------:R-:W-:Y:S01]  /*24fa0*/  IMAD.X R7, R7, 0x1, R3, P6 ;  /* 0x0000000107077824 */ /* 0x000fe200030e0603 */
[C---:B------:R-:W-:Y:S01]  /*24fb0*/  PRMT R17, R23.reuse, 0x7772, RZ ;  /* 0x0000777217117816 */ /* 0x040fe200000000ff */
[----:B------:R-:W0:Y:S01]  /*24fc0*/  LDCU UR10, c[0x0][0x39c] ;  /* 0x00007380ff0a77ac */ /* 0x000e220008000800 */
[----:B------:R-:W-:-:S03]  /*24fd0*/  PRMT R21, R23, 0x7773, RZ ;  /* 0x0000777317157816 */ /* 0x000fc600000000ff */
[----:B------:R1:W-:Y:S01]  /*24fe0*/  @P5 STG.E.U8 desc[UR8][R4.64], R17 ;  /* 0x0000001104005986 */ /* 0x0003e2000c101108 */
[----:B------:R-:W-:Y:S01]  /*24ff0*/  ISETP.LT.AND P5, PT, R26, UR14, !P3 ;  /* 0x0000000e1a007c0c */ /* 0x000fe2000dfa1270 */
[----:B------:R-:W-:Y:S01]  /*25000*/  VIADD R18, R29, 0x57 ;  /* 0x000000571d127836 */ /* 0x000fe20000000000 */
[----:B------:R-:W-:Y:S01]  /*25010*/  SHF.R.S32.HI R16, RZ, 0x1f, R19 ;  /* 0x0000001fff107819 */ /* 0x000fe20000011413 */
[----:B------:R2:W-:Y:S01]  /*25020*/  @P4 STG.E.U8 desc[UR8][R6.64], R21 ;  /* 0x0000001506004986 */ /* 0x0005e2000c101108 */
[----:B------:R-:W-:Y:S01]  /*25030*/  ISETP.LT.AND P4, PT, R27, UR18, !P3 ;  /* 0x000000121b007c0c */ /* 0x000fe2000df81270 */
[----:B------:R-:W0:Y:S01]  /*25040*/  LDCU UR14, c[0x0][0x398] ;  /* 0x00007300ff0e77ac */ /* 0x000e220008000800 */
[----:B------:R-:W0:Y:S01]  /*25050*/  LDCU UR18, c[0x0][0x398] ;  /* 0x00007300ff1277ac */ /* 0x000e220008000800 */
[----:B-1----:R-:W-:-:S05]  /*25060*/  IADD3 R4, P3, PT, R19, R0, RZ ;  /* 0x0000000013047210 */ /* 0x002fca0007f7e0ff */
[----:B------:R-:W-:Y:S01]  /*25070*/  IMAD.X R5, R16, 0x1, R2, P3 ;  /* 0x0000000110057824 */ /* 0x000fe200018e0602 */
[C---:B--2---:R-:W-:Y:S01]  /*25080*/  IADD3 R6, P6, PT, R19.reuse, R28, RZ ;  /* 0x0000001c13067210 */ /* 0x044fe20007fde0ff */
[----:B------:R-:W-:Y:S01]  /*25090*/  VIADD R17, R19, UR6 ;  /* 0x0000000613117c36 */ /* 0x000fe20008000000 */
[C---:B---3--:R-:W-:Y:S02]  /*250a0*/  PRMT R21, R24.reuse, 0x7770, RZ ;  /* 0x0000777018157816 */ /* 0x048fe400000000ff */
[----:B------:R-:W-:Y:S01]  /*250b0*/  PRMT R23, R24, 0x7771, RZ ;  /* 0x0000777118177816 */ /* 0x000fe200000000ff */
[----:B------:R-:W-:Y:S01]  /*250c0*/  IMAD.X R7, R16, 0x1, R3, P6 ;  /* 0x0000000110077824 */ /* 0x000fe200030e0603 */
[----:B------:R-:W-:Y:S01]  /*250d0*/  PRMT R19, R24, 0x7772, RZ ;  /* 0x0000777218137816 */ /* 0x000fe200000000ff */
[----:B------:R1:W-:Y:S01]  /*250e0*/  @P5 STG.E.U8 desc[UR8][R4.64], R21 ;  /* 0x0000001504005986 */ /* 0x0003e2000c101108 */
[----:B0-----:R-:W-:Y:S01]  /*250f0*/  ISETP.GE.AND P3, PT, R18, UR10, PT ;  /* 0x0000000a12007c0c */ /* 0x001fe2000bf66270 */
[----:B------:R-:W0:Y:S01]  /*25100*/  LDCU UR10, c[0x0][0x39c] ;  /* 0x00007380ff0a77ac */ /* 0x000e220008000800 */
[----:B------:R-:W-:Y:S01]  /*25110*/  ISETP.LT.AND P5, PT, R26, UR12, !P1 ;  /* 0x0000000c1a007c0c */ /* 0x000fe2000cfa1270 */
[----:B------:R-:W2:Y:S01]  /*25120*/  LDCU UR6, c[0x0][0x3b8] ;  /* 0x00007700ff0677ac */ /* 0x000ea20008000800 */
[----:B-1----:R-:W-:Y:S01]  /*25130*/  PRMT R21, R24, 0x7773, RZ ;  /* 0x0000777318157816 */ /* 0x002fe200000000ff */
[----:B------:R1:W-:Y:S01]  /*25140*/  @P4 STG.E.U8 desc[UR8][R6.64], R23 ;  /* 0x0000001706004986 */ /* 0x0003e2000c101108 */
[----:B------:R-:W-:Y:S01]  /*25150*/  SHF.R.S32.HI R16, RZ, 0x1f, R17 ;  /* 0x0000001fff107819 */ /* 0x000fe20000011411 */
[----:B------:R-:W-:Y:S01]  /*25160*/  VIADD R18, R29, 0x58 ;  /* 0x000000581d127836 */ /* 0x000fe20000000000 */
[----:B------:R-:W3:Y:S01]  /*25170*/  LDCU UR12, c[0x0][0x398] ;  /* 0x00007300ff0c77ac */ /* 0x000ee20008000800 */
[----:B------:R-:W4:Y:S01]  /*25180*/  LDL.LU R24, [R1+0x98] ;  /* 0x0000980001187983 */ /* 0x000f220000300800 */
[----:B------:R-:W-:-:S02]  /*25190*/  ISETP.LT.AND P4, PT, R27, UR16, !P1 ;  /* 0x000000101b007c0c */ /* 0x000fc4000cf81270 */
[C---:B------:R-:W-:Y:S01]  /*251a0*/  IADD3 R4, P1, PT, R17.reuse, R0, RZ ;  /* 0x0000000011047210 */ /* 0x040fe20007f3e0ff */
[----:B------:R-:W2:Y:S01]  /*251b0*/  LDCU UR16, c[0x0][0x398] ;  /* 0x00007300ff1077ac */ /* 0x000ea20008000800 */
[----:B-1----:R-:W-:-:S03]  /*251c0*/  IADD3 R6, P6, PT, R17, R28, RZ ;  /* 0x0000001c11067210 */ /* 0x002fc60007fde0ff */
[C---:B------:R-:W-:Y:S02]  /*251d0*/  IMAD.X R5, R16.reuse, 0x1, R2, P1 ;  /* 0x0000000110057824 */ /* 0x040fe400008e0602 */
[----:B------:R-:W-:-:S03]  /*251e0*/  IMAD.X R7, R16, 0x1, R3, P6 ;  /* 0x0000000110077824 */ /* 0x000fc600030e0603 */
[----:B------:R1:W-:Y:S01]  /*251f0*/  @P5 STG.E.U8 desc[UR8][R4.64], R19 ;  /* 0x0000001304005986 */ /* 0x0003e2000c101108 */
[----:B------:R-:W-:Y:S01]  /*25200*/  VIADD R17, R17, UR4 ;  /* 0x0000000411117c36 */ /* 0x000fe20008000000 */
[----:B------:R-:W-:Y:S02]  /*25210*/  ISETP.LT.AND P5, PT, R26, UR14, !P2 ;  /* 0x0000000e1a007c0c */ /* 0x000fe4000d7a1270 */
[----:B0-----:R-:W-:Y:S01]  /*25220*/  ISETP.GE.AND P1, PT, R18, UR10, PT ;  /* 0x0000000a12007c0c */ /* 0x001fe2000bf26270 */
[----:B------:R0:W-:Y:S01]  /*25230*/  @P4 STG.E.U8 desc[UR8][R6.64], R21 ;  /* 0x0000001506004986 */ /* 0x0001e2000c101108 */
[----:B------:R-:W-:Y:S01]  /*25240*/  ISETP.LT.AND P4, PT, R27, UR18, !P2 ;  /* 0x000000121b007c0c */ /* 0x000fe2000d781270 */
[----:B------:R-:W2:Y:S01]  /*25250*/  LDCU UR10, c[0x0][0x39c] ;  /* 0x00007380ff0a77ac */ /* 0x000ea20008000800 */
[----:B------:R-:W-:Y:S01]  /*25260*/  SHF.R.S32.HI R18, RZ, 0x1f, R17 ;  /* 0x0000001fff127819 */ /* 0x000fe20000011411 */
[----:B------:R-:W-:Y:S01]  /*25270*/  VIADD R16, R29, 0x59 ;  /* 0x000000591d107836 */ /* 0x000fe20000000000 */
[----:B------:R-:W2:Y:S01]  /*25280*/  LDCU UR4, c[0x0][0x3b8] ;  /* 0x00007700ff0477ac */ /* 0x000ea20008000800 */
[C---:B-1----:R-:W-:Y:S01]  /*25290*/  IADD3 R4, P2, PT, R17.reuse, R0, RZ ;  /* 0x0000000011047210 */ /* 0x042fe20007f5e0ff */
[----:B------:R-:W1:Y:S01]  /*252a0*/  LDCU UR14, c[0x0][0x398] ;  /* 0x00007300ff0e77ac */ /* 0x000e620008000800 */
[----:B0-----:R-:W-:-:S03]  /*252b0*/  IADD3 R6, P6, PT, R17, R28, RZ ;  /* 0x0000001c11067210 */ /* 0x001fc60007fde0ff */
[C---:B------:R-:W-:Y:S01]  /*252c0*/  IMAD.X R5, R18.reuse, 0x1, R2, P2 ;  /* 0x0000000112057824 */ /* 0x040fe200010e0602 */
[----:B------:R-:W0:Y:S01]  /*252d0*/  LDCU UR18, c[0x0][0x398] ;  /* 0x00007300ff1277ac */ /* 0x000e220008000800 */
[----:B------:R-:W-:Y:S01]  /*252e0*/  IMAD.X R7, R18, 0x1, R3, P6 ;  /* 0x0000000112077824 */ /* 0x000fe200030e0603 */
[C---:B----4-:R-:W-:Y:S02]  /*252f0*/  PRMT R21, R25.reuse, 0x7770, RZ ;  /* 0x0000777019157816 */ /* 0x050fe400000000ff */
[----:B------:R-:W-:-:S03]  /*25300*/  PRMT R19, R25, 0x7771, RZ ;  /* 0x0000777119137816 */ /* 0x000fc600000000ff */
[----:B------:R4:W-:Y:S04]  /*25310*/  @P5 STG.E.U8 desc[UR8][R4.64], R21 ;  /* 0x0000001504005986 */ /* 0x0009e8000c101108 */
[----:B------:R0:W-:Y:S01]  /*25320*/  @P4 STG.E.U8 desc[UR8][R6.64], R19 ;  /* 0x0000001306004986 */ /* 0x0001e2000c101108 */
[C---:B----4-:R-:W-:Y:S02]  /*25330*/  PRMT R21, R25.reuse, 0x7772, RZ ;  /* 0x0000777219157816 */ /* 0x050fe400000000ff */
[----:B0-----:R-:W-:Y:S02]  /*25340*/  PRMT R19, R25, 0x7773, RZ ;  /* 0x0000777319137816 */ /* 0x001fe400000000ff */
[----:B------:R-:W4:Y:S01]  /*25350*/  LDL.LU R25, [R1+0x9c] ;  /* 0x00009c0001197983 */ /* 0x000f220000300800 */
[----:B--2---:R-:W-:Y:S01]  /*25360*/  ISETP.GE.AND P2, PT, R16, UR10, PT ;  /* 0x0000000a10007c0c */ /* 0x004fe2000bf46270 */
[----:B------:R-:W0:Y:S01]  /*25370*/  LDCU UR10, c[0x0][0x39c] ;  /* 0x00007380ff0a77ac */ /* 0x000e220008000800 */
[----:B------:R-:W-:Y:S01]  /*25380*/  VIADD R17, R17, UR6 ;  /* 0x0000000611117c36 */ /* 0x000fe20008000000 */
[----:B---3--:R-:W-:-:S02]  /*25390*/  ISETP.LT.AND P5, PT, R26, UR12, !P3 ;  /* 0x0000000c1a007c0c */ /* 0x008fc4000dfa1270 */
[----:B------:R-:W-:Y:S01]  /*253a0*/  ISETP.LT.AND P4, PT, R27, UR16, !P3 ;  /* 0x000000101b007c0c */ /* 0x000fe2000df81270 */
[----:B------:R-:W-:Y:S01]  /*253b0*/  VIADD R16, R29, 0x5a ;  /* 0x0000005a1d107836 */ /* 0x000fe20000000000 */
[----:B------:R-:W-:Y:S01]  /*253c0*/  SHF.R.S32.HI R18, RZ, 0x1f, R17 ;  /* 0x0000001fff127819 */ /* 0x000fe20000011411 */
[----:B------:R-:W2:Y:S01]  /*253d0*/  LDCU UR6, c[0x0][0x3b8] ;  /* 0x00007700ff0677ac */ /* 0x000ea20008000800 */
[C---:B------:R-:W-:Y:S02]  /*253e0*/  IADD3 R4, P3, PT, R17.reuse, R0, RZ ;  /* 0x0000000011047210 */ /* 0x040fe40007f7e0ff */
[----:B------:R-:W-:Y:S01]  /*253f0*/  IADD3 R6, P6, PT, R17, R28, RZ ;  /* 0x0000001c11067210 */ /* 0x000fe20007fde0ff */
[----:B------:R-:W3:Y:S02]  /*25400*/  LDCU UR12, c[0x0][0x398] ;  /* 0x00007300ff0c77ac */ /* 0x000ee40008000800 */
[----:B------:R-:W-:Y:S01]  /*25410*/  IMAD.X R5, R18, 0x1, R2, P3 ;  /* 0x0000000112057824 */ /* 0x000fe200018e0602 */
[----:B------:R-:W2:Y:S01]  /*25420*/  LDCU UR16, c[0x0][0x398] ;  /* 0x00007300ff1077ac */ /* 0x000ea20008000800 */
[----:B0-----:R-:W-:Y:S01]  /*25430*/  ISETP.GE.AND P3, PT, R16, UR10, PT ;  /* 0x0000000a10007c0c */ /* 0x001fe2000bf66270 */
[----:B------:R-:W0:Y:S01]  /*25440*/  LDCU UR10, c[0x0][0x39c] ;  /* 0x00007380ff0a77ac */ /* 0x000e220008000800 */
[----:B------:R-:W-:-:S02]  /*25450*/  IMAD.X R7, R18, 0x1, R3, P6 ;  /* 0x0000000112077824 */ /* 0x000fc400030e0603 */
[----:B------:R-:W-:Y:S01]  /*25460*/  VIADD R17, R17, UR4 ;  /* 0x0000000411117c36 */ /* 0x000fe20008000000 */
[----:B------:R2:W-:Y:S01]  /*25470*/  @P5 STG.E.U8 desc[UR8][R4.64], R21 ;  /* 0x0000001504005986 */ /* 0x0005e2000c101108 */
[----:B-1----:R-:W-:Y:S01]  /*25480*/  ISETP.LT.AND P5, PT, R26, UR14, !P1 ;  /* 0x0000000e1a007c0c */ /* 0x002fe2000cfa1270 */
[----:B------:R-:W-:Y:S01]  /*25490*/  VIADD R16, R29, 0x5b ;  /* 0x0000005b1d107836 */ /* 0x000fe20000000000 */
[----:B------:R-:W1:Y:S01]  /*254a0*/  LDCU UR4, c[0x0][0x3b8] ;  /* 0x00007700ff0477ac */ /* 0x000e620008000800 */
[----:B------:R0:W-:Y:S01]  /*254b0*/  @P4 STG.E.U8 desc[UR8][R6.64], R19 ;  /* 0x0000001306004986 */ /* 0x0001e2000c101108 */
[----:B------:R-:W-:Y:S02]  /*254c0*/  ISETP.LT.AND P4, PT, R27, UR18, !P1 ;  /* 0x000000121b007c0c */ /* 0x000fe4000cf81270 */
[----:B------:R-:W-:Y:S01]  /*254d0*/  SHF.R.S32.HI R18, RZ, 0x1f, R17 ;  /* 0x0000001fff127819 */ /* 0x000fe20000011411 */
[----:B------:R-:W1:Y:S01]  /*254e0*/  LDCU UR14, c[0x0][0x398] ;  /* 0x00007300ff0e77ac */ /* 0x000e620008000800 */
[C---:B--2---:R-:W-:Y:S01]  /*254f0*/  IADD3 R4, P1, PT, R17.reuse, R0, RZ ;  /* 0x0000000011047210 */ /* 0x044fe20007f3e0ff */
[----:B------:R-:W2:Y:S04]  /*25500*/  LDCU UR18, c[0x0][0x398] ;  /* 0x00007300ff1277ac */ /* 0x000ea80008000800 */
[----:B------:R-:W-:Y:S01]  /*25510*/  IMAD.X R5, R18, 0x1, R2, P1 ;  /* 0x0000000112057824 */ /* 0x000fe200008e0602 */
[----:B0-----:R-:W-:Y:S01]  /*25520*/  ISETP.GE.AND P1, PT, R16, UR10, PT ;  /* 0x0000000a10007c0c */ /* 0x001fe2000bf26270 */
[----:B------:R-:W0:Y:S01]  /*25530*/  LDCU UR10, c[0x0][0x39c] ;  /* 0x00007380ff0a77ac */ /* 0x000e220008000800 */
[----:B------:R-:W-:-:S02]  /*25540*/  IADD3 R6, P6, PT, R17, R28, RZ ;  /* 0x0000001c11067210 */ /* 0x000fc40007fde0ff */
[C---:B------:R-:W-:Y:S02]  /*25550*/  PRMT R21, R20.reuse, 0x7770, RZ ;  /* 0x0000777014157816 */ /* 0x040fe400000000ff */
[----:B------:R-:W-:Y:S01]  /*25560*/  PRMT R19, R20, 0x7771, RZ ;  /* 0x0000777114137816 */ /* 0x000fe200000000ff */
[----:B------:R-:W-:Y:S02]  /*25570*/  IMAD.X R7, R18, 0x1, R3, P6 ;  /* 0x0000000112077824 */ /* 0x000fe400030e0603 */
[----:B------:R-:W-:Y:S01]  /*25580*/  VIADD R17, R17, UR6 ;  /* 0x0000000611117c36 */ /* 0x000fe20008000000 */
[----:B------:R0:W-:Y:S01]  /*25590*/  @P5 STG.E.U8 desc[UR8][R4.64], R21 ;  /* 0x0000001504005986 */ /* 0x0001e2000c101108 */
[----:B---3--:R-:W-:Y:S01]  /*255a0*/  ISETP.LT.AND P5, PT, R26, UR12, !P2 ;  /* 0x0000000c1a007c0c */ /* 0x008fe2000d7a1270 */
[----:B------:R-:W-:Y:S01]  /*255b0*/  VIADD R16, R29, 0x5c ;  /* 0x0000005c1d107836 */ /* 0x000fe20000000000 */
[----:B------:R-:W3:Y:S01]  /*255c0*/  LDCU UR6, c[0x0][0x3b8] ;  /* 0x00007700ff0677ac */ /* 0x000ee20008000800 */
[----:B------:R1:W-:Y:S01]  /*255d0*/  @P4 STG.E.U8 desc[UR8][R6.64], R19 ;  /* 0x0000001306004986 */ /* 0x0003e2000c101108 */
[----:B------:R-:W-:-:S02]  /*255e0*/  ISETP.LT.AND P4, PT, R27, UR16, !P2 ;  /* 0x000000101b007c0c */ /* 0x000fc4000d781270 */
[----:B------:R-:W-:Y:S01]  /*255f0*/  SHF.R.S32.HI R18, RZ, 0x1f, R17 ;  /* 0x0000001fff127819 */ /* 0x000fe20000011411 */
[----:B------:R-:W2:Y:S01]  /*25600*/  LDCU UR12, c[0x0][0x398] ;  /* 0x00007300ff0c77ac */ /* 0x000ea20008000800 */
[C---:B0-----:R-:W-:Y:S01]  /*25610*/  IADD3 R4, P2, PT, R17.reuse, R0, RZ ;  /* 0x0000000011047210 */ /* 0x041fe20007f5e0ff */
[----:B------:R-:W0:Y:S04]  /*25620*/  LDCU UR16, c[0x0][0x398] ;  /* 0x00007300ff1077ac */ /* 0x000e280008000800 */
[----:B------:R-:W-:Y:S01]  /*25630*/  IMAD.X R5, R18, 0x1, R2, P2 ;  /* 0x0000000112057824 */ /* 0x000fe200010e0602 */
[----:B------:R-:W-:Y:S01]  /*25640*/  ISETP.GE.AND P2, PT, R16, UR10, PT ;  /* 0x0000000a10007c0c */ /* 0x000fe2000bf46270 */
[----:B------:R-:W0:Y:S01]  /*25650*/  LDCU UR10, c[0x0][0x39c] ;  /* 0x00007380ff0a77ac */ /* 0x000e220008000800 */
[----:B-1----:R-:W-:-:S02]  /*25660*/  IADD3 R6, P6, PT, R17, R28, RZ ;  /* 0x0000001c11067210 */ /* 0x002fc40007fde0ff */
[C---:B------:R-:W-:Y:S02]  /*25670*/  PRMT R21, R20.reuse, 0x7772, RZ ;  /* 0x0000777214157816 */ /* 0x040fe400000000ff */
[----:B------:R-:W-:Y:S01]  /*25680*/  PRMT R19, R20, 0x7773, RZ ;  /* 0x0000777314137816 */ /* 0x000fe200000000ff */
[----:B------:R-:W-:Y:S02]  /*25690*/  IMAD.X R7, R18, 0x1, R3, P6 ;  /* 0x0000000112077824 */ /* 0x000fe400030e0603 */
[----:B------:R-:W-:Y:S01]  /*256a0*/  VIADD R17, R17, UR4 ;  /* 0x0000000411117c36 */ /* 0x000fe20008000000 */
[----:B------:R1:W-:Y:S01]  /*256b0*/  @P5 STG.E.U8 desc[UR8][R4.64], R21 ;  /* 0x0000001504005986 */ /* 0x0003e2000c101108 */
[----:B------:R-:W-:Y:S01]  /*256c0*/  ISETP.LT.AND P5, PT, R26, UR14, !P3 ;  /* 0x0000000e1a007c0c */ /* 0x000fe2000dfa1270 */
[----:B------:R-:W-:Y:S01]  /*256d0*/  VIADD R16, R29, 0x5d ;  /* 0x0000005d1d107836 */ /* 0x000fe20000000000 */
[----:B------:R-:W3:Y:S01]  /*256e0*/  LDCU UR4, c[0x0][0x3b8] ;  /* 0x00007700ff0477ac */ /* 0x000ee20008000800 */
[----:B------:R0:W-:Y:S01]  /*256f0*/  @P4 STG.E.U8 desc[UR8][R6.64], R19 ;  /* 0x0000001306004986 */ /* 0x0001e2000c101108 */
[----:B--2---:R-:W-:-:S02]  /*25700*/  ISETP.LT.AND P4, PT, R27, UR18, !P3 ;  /* 0x000000121b007c0c */ /* 0x004fc4000df81270 */
[----:B------:R-:W-:Y:S01]  /*25710*/  SHF.R.S32.HI R18, RZ, 0x1f, R17 ;  /* 0x0000001fff127819 */ /* 0x000fe20000011411 */
[----:B------:R-:W2:Y:S01]  /*25720*/  LDCU UR14, c[0x0][0x398] ;  /* 0x00007300ff0e77ac */ /* 0x000ea20008000800 */
[C---:B-1----:R-:W-:Y:S01]  /*25730*/  IADD3 R4, P3, PT, R17.reuse, R0, RZ ;  /* 0x0000000011047210 */ /* 0x042fe20007f7e0ff */
[----:B------:R-:W1:Y:S04]  /*25740*/  LDCU UR18, c[0x0][0x398] ;  /* 0x00007300ff1277ac */ /* 0x000e680008000800 */
[----:B------:R-:W-:Y:S01]  /*25750*/  IMAD.X R5, R18, 0x1, R2, P3 ;  /* 0x0000000112057824 */ /* 0x000fe200018e0602 */
[----:B0-----:R-:W-:Y:S01]  /*25760*/  ISETP.GE.AND P3, PT, R16, UR10, PT ;  /* 0x0000000a10007c0c */ /* 0x001fe2000bf66270 */
[----:B------:R-:W0:Y:S01]  /*25770*/  LDCU UR10, c[0x0][0x39c] ;  /* 0x00007380ff0a77ac */ /* 0x000e220008000800 */
[----:B------:R-:W-:-:S02]  /*25780*/  IADD3 R6, P6, PT, R17, R28, RZ ;  /* 0x0000001c11067210 */ /* 0x000fc40007fde0ff */
[C---:B------:R-:W-:Y:S02]  /*25790*/  PRMT R21, R22.reuse, 0x7770, RZ ;  /* 0x0000777016157816 */ /* 0x040fe400000000ff */
[----:B------:R-:W-:Y:S01]  /*257a0*/  PRMT R19, R22, 0x7771, RZ ;  /* 0x0000777116137816 */ /* 0x000fe200000000ff */
[----:B------:R-:W-:Y:S02]  /*257b0*/  IMAD.X R7, R18, 0x1, R3, P6 ;  /* 0x0000000112077824 */ /* 0x000fe400030e0603 */
[----:B---3--:R-:W-:Y:S01]  /*257c0*/  VIADD R17, R17, UR6 ;  /* 0x0000000611117c36 */ /* 0x008fe20008000000 */
[----:B------:R3:W-:Y:S01]  /*257d0*/  @P5 STG.E.U8 desc[UR8][R4.64], R21 ;  /* 0x0000001504005986 */ /* 0x0007e2000c101108 */
[----:B------:R-:W-:Y:S01]  /*257e0*/  ISETP.LT.AND P5, PT, R26, UR12, !P1 ;  /* 0x0000000c1a007c0c */ /* 0x000fe2000cfa1270 */
[----:B------:R-:W-:Y:S01]  /*257f0*/  VIADD R16, R29, 0x5e ;  /* 0x0000005e1d107836 */ /* 0x000fe20000000000 */
[----:B------:R-:W1:Y:S01]  /*25800*/  LDCU UR6, c[0x0][0x3b8] ;  /* 0x00007700ff0677ac */ /* 0x000e620008000800 */
[----:B------:R0:W-:Y:S01]  /*25810*/  @P4 STG.E.U8 desc[UR8][R6.64], R19 ;  /* 0x0000001306004986 */ /* 0x0001e2000c101108 */
[----:B------:R-:W-:-:S02]  /*25820*/  ISETP.LT.AND P4, PT, R27, UR16, !P1 ;  /* 0x000000101b007c0c */ /* 0x000fc4000cf81270 */
[----:B------:R-:W-:Y:S01]  /*25830*/  SHF.R.S32.HI R18, RZ, 0x1f, R17 ;  /* 0x0000001fff127819 */ /* 0x000fe20000011411 */
[----:B------:R-:W1:Y:S01]  /*25840*/  LDCU UR12, c[0x0][0x398] ;  /* 0x00007300ff0c77ac */ /* 0x000e620008000800 */
[C---:B---3--:R-:W-:Y:S01]  /*25850*/  IADD3 R4, P1, PT, R17.reuse, R0, RZ ;  /* 0x0000000011047210 */ /* 0x048fe20007f3e0ff */
[----:B------:R-:W3:Y:S04]  /*25860*/  LDCU UR16, c[0x0][0x398] ;  /* 0x00007300ff1077ac */ /* 0x000ee80008000800 */
        /* <DEDUP_REMOVED lines=9> */
[----:B--2---:R-:W-:Y:S01]  /*25900*/  ISETP.LT.AND P5, PT, R26, UR14, !P2 ;  /* 0x0000000e1a007c0c */ /* 0x004fe2000d7a1270 */
[----:B------:R-:W-:Y:S01]  /*25910*/  VIADD R16, R29, 0x5f ;  /* 0x0000005f1d107836 */ /* 0x000fe20000000000 */
[----:B------:R-:W2:Y:S01]  /*25920*/  LDCU UR4, c[0x0][0x3b8] ;  /* 0x00007700ff0477ac */ /* 0x000ea20008000800 */
[----:B------:R3:W-:Y:S01]  /*25930*/  @P4 STG.E.U8 desc[UR8][R6.64], R19 ;  /* 0x0000001306004986 */ /* 0x0007e2000c101108 */
[----:B-1----:R-:W-:-:S02]  /*25940*/  ISETP.LT.AND P4, PT, R27, UR18, !P2 ;  /* 0x000000121b007c0c */ /* 0x002fc4000d781270 */
[----:B------:R-:W-:Y:S01]  /*25950*/  SHF.R.S32.HI R18, RZ, 0x1f, R17 ;  /* 0x0000001fff127819 */ /* 0x000fe20000011411 */
[----:B------:R-:W1:Y:S01]  /*25960*/  LDCU UR14, c[0x0][0x398] ;  /* 0x00007300ff0e77ac */ /* 0x000e620008000800 */
[C---:B0-----:R-:W-:Y:S01]  /*25970*/  IADD3 R4, P2, PT, R17.reuse, R0, RZ ;  /* 0x0000000011047210 */ /* 0x041fe20007f5e0ff */
[----:B------:R-:W0:Y:S04]  /*25980*/  LDCU UR18, c[0x0][0x398] ;  /* 0x00007300ff1277ac */ /* 0x000e280008000800 */
[----:B------:R-:W-:Y:S01]  /*25990*/  IMAD.X R5, R18, 0x1, R2, P2 ;  /* 0x0000000112057824 */ /* 0x000fe200010e0602 */
[----:B------:R-:W-:Y:S01]  /*259a0*/  ISETP.GE.AND P2, PT, R16, UR10, PT ;  /* 0x0000000a10007c0c */ /* 0x000fe2000bf46270 */
[----:B------:R-:W0:Y:S01]  /*259b0*/  LDCU UR10, c[0x0][0x39c] ;  /* 0x00007380ff0a77ac */ /* 0x000e220008000800 */
[C---:B---3--:R-:W-:Y:S01]  /*259c0*/  IADD3 R6, P6, PT, R17.reuse, R28, RZ ;  /* 0x0000001c11067210 */ /* 0x048fe20007fde0ff */
[----:B------:R-:W-:-:S02]  /*259d0*/  VIADD R17, R17, UR6 ;  /* 0x0000000611117c36 */ /* 0x000fc40008000000 */
[----:B------:R-:W-:Y:S01]  /*259e0*/  VIADD R16, R29, 0x60 ;  /* 0x000000601d107836 */ /* 0x000fe20000000000 */
[----:B------:R-:W3:Y:S01]  /*259f0*/  LDCU UR6, c[0x0][0x3b8] ;  /* 0x00007700ff0677ac */ /* 0x000ee20008000800 */
[----:B------:R-:W-:Y:S01]  /*25a00*/  IMAD.X R7, R18, 0x1, R3, P6 ;  /* 0x0000000112077824 */ /* 0x000fe200030e0603 */
[----:B------:R-:W-:Y:S02]  /*25a10*/  SHF.R.S32.HI R18, RZ, 0x1f, R17 ;  /* 0x0000001fff127819 */ /* 0x000fe40000011411 */
[C---:B------:R-:W-:Y:S02]  /*25a20*/  PRMT R21, R24.reuse, 0x7770, RZ ;  /* 0x0000777018157816 */ /* 0x040fe400000000ff */
[----:B------:R-:W-:-:S03]  /*25a30*/  PRMT R19, R24, 0x7771, RZ ;  /* 0x0000777118137816 */ /* 0x000fc600000000ff */
[----:B------:R0:W-:Y:S01]  /*25a40*/  @P5 STG.E.U8 desc[UR8][R4.64], R21 ;  /* 0x0000001504005986 */ /* 0x0001e2000c101108 */
[----:B------:R-:W-:Y:S01]  /*25a50*/  ISETP.LT.AND P5, PT, R26, UR12, !P3 ;  /* 0x0000000c1a007c0c */ /* 0x000fe2000dfa1270 */
[----:B------:R-:W1:Y:S02]  /*25a60*/  LDCU UR12, c[0x0][0x398] ;  /* 0x00007300ff0c77ac */ /* 0x000e640008000800 */
[----:B------:R1:W-:Y:S01]  /*25a70*/  @P4 STG.E.U8 desc[UR8][R6.64], R19 ;  /* 0x0000001306004986 */ /* 0x0003e2000c101108 */
[----:B------:R-:W-:Y:S01]  /*25a80*/  ISETP.LT.AND P4, PT, R27, UR16, !P3 ;  /* 0x000000101b007c0c */ /* 0x000fe2000df81270 */
[----:B------:R-:W2:Y:S01]  /*25a90*/  LDCU UR16, c[0x0][0x398] ;  /* 0x00007300ff1077ac */ /* 0x000ea20008000800 */
[----:B0-----:R-:W-:-:S05]  /*25aa0*/  IADD3 R4, P3, PT, R17, R0, RZ ;  /* 0x0000000011047210 */ /* 0x001fca0007f7e0ff */
[----:B------:R-:W-:Y:S01]  /*25ab0*/  IMAD.X R5, R18, 0x1, R2, P3 ;  /* 0x0000000112057824 */ /* 0x000fe200018e0602 */
[----:B------:R-:W-:Y:S01]  /*25ac0*/  ISETP.GE.AND P3, PT, R16, UR10, PT ;  /* 0x0000000a10007c0c */ /* 0x000fe2000bf66270 */
[----:B------:R-:W0:Y:S01]  /*25ad0*/  LDCU UR10, c[0x0][0x39c] ;  /* 0x00007380ff0a77ac */ /* 0x000e220008000800 */
[C---:B-1----:R-:W-:Y:S02]  /*25ae0*/  IADD3 R6, P6, PT, R17.reuse, R28, RZ ;  /* 0x0000001c11067210 */ /* 0x042fe40007fde0ff */
[C---:B------:R-:W-:Y:S02]  /*25af0*/  PRMT R21, R24.reuse, 0x7772, RZ ;  /* 0x0000777218157816 */ /* 0x040fe400000000ff */
[----:B------:R-:W-:Y:S01]  /*25b00*/  PRMT R19, R24, 0x7773, RZ ;  /* 0x0000777318137816 */ /* 0x000fe200000000ff */
[----:B------:R-:W-:Y:S01]  /*25b10*/  IMAD.X R7, R18, 0x1, R3, P6 ;  /* 0x0000000112077824 */ /* 0x000fe200030e0603 */
[----:B------:R-:W4:Y:S01]  /*25b20*/  LDL.LU R24, [R1+0x430] ;  /* 0x0004300001187983 */ /* 0x000f220000300800 */
[----:B--2---:R-:W-:Y:S01]  /*25b30*/  VIADD R17, R17, UR4 ;  /* 0x0000000411117c36 */ /* 0x004fe20008000000 */
[----:B------:R-:W1:Y:S02]  /*25b40*/  LDCU UR4, c[0x0][0x3b8] ;  /* 0x00007700ff0477ac */ /* 0x000e640008000800 */
[----:B------:R2:W-:Y:S01]  /*25b50*/  @P5 STG.E.U8 desc[UR8][R4.64], R21 ;  /* 0x0000001504005986 */ /* 0x0005e2000c101108 */
[----:B------:R-:W-:Y:S01]  /*25b60*/  ISETP.LT.AND P5, PT, R26, UR14, !P1 ;  /* 0x0000000e1a007c0c */ /* 0x000fe2000cfa1270 */
[----:B------:R-:W-:Y:S01]  /*25b70*/  VIADD R16, R29, 0x61 ;  /* 0x000000611d107836 */ /* 0x000fe20000000000 */
[----:B------:R-:W-:Y:S01]  /*25b80*/  SHF.R.S32.HI R18, RZ, 0x1f, R17 ;  /* 0x0000001fff127819 */ /* 0x000fe20000011411 */
[----:B------:R0:W-:Y:S01]  /*25b90*/  @P4 STG.E.U8 desc[UR8][R6.64], R19 ;  /* 0x0000001306004986 */ /* 0x0001e2000c101108 */
[----:B------:R-:W-:Y:S01]  /*25ba0*/  ISETP.LT.AND P4, PT, R27, UR18, !P1 ;  /* 0x000000121b007c0c */ /* 0x000fe2000cf81270 */
[----:B------:R-:W1:Y:S01]  /*25bb0*/  LDCU UR14, c[0x0][0x398] ;  /* 0x00007300ff0e77ac */ /* 0x000e620008000800 */
[----:B------:R-:W1:Y:S01]  /*25bc0*/  LDCU UR18, c[0x0][0x398] ;  /* 0x00007300ff1277ac */ /* 0x000e620008000800 */
[----:B--2---:R-:W-:-:S05]  /*25bd0*/  IADD3 R4, P1, PT, R17, R0, RZ ;  /* 0x0000000011047210 */ /* 0x004fca0007f3e0ff */
[----:B------:R-:W-:Y:S01]  /*25be0*/  IMAD.X R5, R18, 0x1, R2, P1 ;  /* 0x0000000112057824 */ /* 0x000fe200008e0602 */
[----:B0-----:R-:W-:Y:S01]  /*25bf0*/  ISETP.GE.AND P1, PT, R16, UR10, PT ;  /* 0x0000000a10007c0c */ /* 0x001fe2000bf26270 */
[----:B------:R-:W0:Y:S01]  /*25c00*/  LDCU UR10, c[0x0][0x39c] ;  /* 0x00007380ff0a77ac */ /* 0x000e220008000800 */
[C---:B------:R-:W-:Y:S01]  /*25c10*/  IADD3 R6, P6, PT, R17.reuse, R28, RZ ;  /* 0x0000001c11067210 */ /* 0x040fe20007fde0ff */
[----:B---3--:R-:W-:Y:S01]  /*25c20*/  VIADD R17, R17, UR6 ;  /* 0x0000000611117c36 */ /* 0x008fe20008000000 */
[----:B----4-:R-:W-:-:S03]  /*25c30*/  PRMT R21, R25, 0x7770, RZ ;  /* 0x0000777019157816 */ /* 0x010fc600000000ff */
[----:B------:R-:W-:Y:S01]  /*25c40*/  IMAD.X R7, R18, 0x1, R3, P6 ;  /* 0x0000000112077824 */ /* 0x000fe200030e0603 */
[----:B------:R-:W-:Y:S01]  /*25c50*/  PRMT R19, R25, 0x7771, RZ ;  /* 0x0000777119137816 */ /* 0x000fe200000000ff */
[----:B------:R-:W-:Y:S01]  /*25c60*/  VIADD R16, R29, 0x62 ;  /* 0x000000621d107836 */ /* 0x000fe20000000000 */
[----:B------:R-:W-:Y:S01]  /*25c70*/  PRMT R23, R25, 0x7773, RZ ;  /* 0x0000777319177816 */ /* 0x000fe200000000ff */
[----:B------:R2:W-:Y:S01]  /*25c80*/  @P5 STG.E.U8 desc[UR8][R4.64], R21 ;  /* 0x0000001504005986 */ /* 0x0005e2000c101108 */
[----:B------:R-:W-:Y:S01]  /*25c90*/  ISETP.LT.AND P5, PT, R26, UR12, !P2 ;  /* 0x0000000c1a007c0c */ /* 0x000fe2000d7a1270 */
[----:B------:R-:W3:Y:S02]  /*25ca0*/  LDCU UR6, c[0x0][0x3b8] ;  /* 0x00007700ff0677ac */ /* 0x000ee40008000800 */
[----:B------:R4:W-:Y:S01]  /*25cb0*/  @P4 STG.E.U8 desc[UR8][R6.64], R19 ;  /* 0x0000001306004986 */ /* 0x0009e2000c101108 */
[----:B------:R-:W-:Y:S01]  /*25cc0*/  ISETP.LT.AND P4, PT, R27, UR16, !P2 ;  /* 0x000000101b007c0c */ /* 0x000fe2000d781270 */
[----:B------:R-:W3:Y:S01]  /*25cd0*/  LDCU UR12, c[0x0][0x398] ;  /* 0x00007300ff0c77ac */ /* 0x000ee20008000800 */
[----:B------:R-:W-:Y:S01]  /*25ce0*/  SHF.R.S32.HI R18, RZ, 0x1f, R17 ;  /* 0x0000001fff127819 */ /* 0x000fe20000011411 */
[----:B------:R-:W3:Y:S01]  /*25cf0*/  LDCU UR16, c[0x0][0x398] ;  /* 0x00007300ff1077ac */ /* 0x000ee20008000800 */
[----:B--2---:R-:W-:-:S05]  /*25d00*/  IADD3 R4, P2, PT, R17, R0, RZ ;  /* 0x0000000011047210 */ /* 0x004fca0007f5e0ff */
[----:B------:R-:W-:Y:S01]  /*25d10*/  IMAD.X R5, R18, 0x1, R2, P2 ;  /* 0x0000000112057824 */ /* 0x000fe200010e0602 */
[----:B0-----:R-:W-:Y:S01]  /*25d20*/  ISETP.GE.AND P2, PT, R16, UR10, PT ;  /* 0x0000000a10007c0c */ /* 0x001fe2000bf46270 */
[----:B------:R-:W0:Y:S01]  /*25d30*/  LDCU UR10, c[0x0][0x39c] ;  /* 0x00007380ff0a77ac */ /* 0x000e220008000800 */
[----:B----4-:R-:W-:Y:S02]  /*25d40*/  IADD3 R6, P6, PT, R17, R28, RZ ;  /* 0x0000001c11067210 */ /* 0x010fe40007fde0ff */
[----:B------:R-:W-:Y:S01]  /*25d50*/  PRMT R21, R25, 0x7772, RZ ;  /* 0x0000777219157816 */ /* 0x000fe200000000ff */
[----:B-1----:R-:W-:Y:S02]  /*25d60*/  VIADD R19, R17, UR4 ;  /* 0x0000000411137c36 */ /* 0x002fe40008000000 */
[----:B------:R-:W-:Y:S01]  /*25d70*/  IMAD.X R7, R18, 0x1, R3, P6 ;  /* 0x0000000112077824 */ /* 0x000fe200030e0603 */
[----:B------:R-:W-:Y:S01]  /*25d80*/  PRMT R25, R12, 0x7770, RZ ;  /* 0x000077700c197816 */ /* 0x000fe200000000ff */
[----:B------:R1:W-:Y:S01]  /*25d90*/  @P5 STG.E.U8 desc[UR8][R4.64], R21 ;  /* 0x0000001504005986 */ /* 0x0003e2000c101108 */
[----:B------:R-:W-:Y:S01]  /*25da0*/  ISETP.LT.AND P5, PT, R26, UR14, !P3 ;  /* 0x0000000e1a007c0c */ /* 0x000fe2000dfa1270 */
[----:B------:R-:W-:Y:S01]  /*25db0*/  VIADD R18, R29, 0x63 ;  /* 0x000000631d127836 */ /* 0x000fe20000000000 */
[----:B------:R-:W-:Y:S01]  /*25dc0*/  SHF.R.S32.HI R22, RZ, 0x1f, R19 ;  /* 0x0000001fff167819 */ /* 0x000fe20000011413 */
[----:B------:R2:W-:Y:S01]  /*25dd0*/  @P4 STG.E.U8 desc[UR8][R6.64], R23 ;  /* 0x0000001706004986 */ /* 0x0005e2000c101108 */
[----:B------:R-:W-:Y:S01]  /*25de0*/  ISETP.LT.AND P4, PT, R27, UR18, !P3 ;  /* 0x000000121b007c0c */ /* 0x000fe2000df81270 */
[----:B------:R-:W4:Y:S01]  /*25df0*/  LDCU UR4, c[0x0][0x3b8] ;  /* 0x00007700ff0477ac */ /* 0x000f220008000800 */
[----:B------:R-:W-:-:S02]  /*25e00*/  IADD3 R16, P3, PT, R19, R0, RZ ;  /* 0x0000000013107210 */ /* 0x000fc40007f7e0ff */
[C---:B------:R-:W-:Y:S01]  /*25e10*/  IADD3 R20, P6, PT, R19.reuse, R28, RZ ;  /* 0x0000001c13147210 */ /* 0x040fe20007fde0ff */
[----:B------:R-:W4:Y:S02]  /*25e20*/  LDCU UR14, c[0x0][0x398] ;  /* 0x00007300ff0e77ac */ /* 0x000f240008000800 */
[----:B------:R-:W-:Y:S01]  /*25e30*/  IMAD.X R17, R22, 0x1, R2, P3 ;  /* 0x0000000116117824 */ /* 0x000fe200018e0602 */
[----:B0-----:R-:W-:Y:S01]  /*25e40*/  ISETP.GE.AND P3, PT, R18, UR10, PT ;  /* 0x0000000a12007c0c */ /* 0x001fe2000bf66270 */
[----:B------:R-:W0:Y:S01]  /*25e50*/  LDCU UR10, c[0x0][0x39c] ;  /* 0x00007380ff0a77ac */ /* 0x000e220008000800 */
[----:B-1----:R-:W-:Y:S01]  /*25e60*/  IMAD.X R21, R22, 0x1, R3, P6 ;  /* 0x0000000116157824 */ /* 0x002fe200030e0603 */
[----:B--2---:R-:W-:Y:S01]  /*25e70*/  PRMT R23, R12, 0x7771, RZ ;  /* 0x000077710c177816 */ /* 0x004fe200000000ff */
[----:B---3--:R-:W-:Y:S01]  /*25e80*/  VIADD R7, R19, UR6 ;  /* 0x0000000613077c36 */ /* 0x008fe20008000000 */
[----:B------:R1:W-:Y:S01]  /*25e90*/  @P5 STG.E.U8 desc[UR8][R16.64], R25 ;  /* 0x0000001910005986 */ /* 0x0003e2000c101108 */
[----:B------:R-:W-:Y:S01]  /*25ea0*/  ISETP.LT.AND P5, PT, R26, UR12, !P1 ;  /* 0x0000000c1a007c0c */ /* 0x000fe2000cfa1270 */
[----:B------:R-:W2:Y:S02]  /*25eb0*/  LDCU UR18, c[0x0][0x398] ;  /* 0x00007300ff1277ac */ /* 0x000ea40008000800 */
[----:B------:R3:W-:Y:S01]  /*25ec0*/  @P4 STG.E.U8 desc[UR8][R20.64], R23 ;  /* 0x0000001714004986 */ /* 0x0007e2000c101108 */
[----:B------:R-:W-:Y:S01]  /*25ed0*/  ISETP.LT.AND P4, PT, R27, UR16, !P1 ;  /* 0x000000101b007c0c */ /* 0x000fe2000cf81270 */
[----:B------:R-:W-:Y:S01]  /*25ee0*/  VIADD R6, R29, 0x64 ;  /* 0x000000641d067836 */ /* 0x000fe20000000000 */
[----:B------:R-:W-:Y:S01]  /*25ef0*/  SHF.R.S32.HI R19, RZ, 0x1f, R7 ;  /* 0x0000001fff137819 */ /* 0x000fe20000011407 */
[----:B------:R-:W2:Y:S01]  /*25f00*/  LDCU UR6, c[0x0][0x3b8] ;  /* 0x00007700ff0677ac */ /* 0x000ea20008000800 */
[----:B------:R-:W-:-:S02]  /*25f10*/  IADD3 R4, P1, PT, R7, R0, RZ ;  /* 0x0000000007047210 */ /* 0x000fc40007f3e0ff */
[----:B------:R-:W-:Y:S01]  /*25f20*/  IADD3 R18, P6, PT, R7, R28, RZ ;  /* 0x0000001c07127210 */ /* 0x000fe20007fde0ff */
[----:B------:R-:W4:Y:S02]  /*25f30*/  LDCU UR12, c[0x0][0x398] ;  /* 0x00007300ff0c77ac */ /* 0x000f240008000800 */
[C---:B------:R-:W-:Y:S01]  /*25f40*/  IMAD.X R5, R19.reuse, 0x1, R2, P1 ;  /* 0x0000000113057824 */ /* 0x040fe200008e0602 */
[----:B0-----:R-:W-:Y:S01]  /*25f50*/  ISETP.GE.AND P1, PT, R6, UR10, PT ;  /* 0x0000000a06007c0c */ /* 0x001fe2000bf26270 */
[----:B------:R-:W0:Y:S01]  /*25f60*/  LDCU UR10, c[0x0][0x39c] ;  /* 0x00007380ff0a77ac */ /* 0x000e220008000800 */
[C---:B-1----:R-:W-:Y:S01]  /*25f70*/  PRMT R17, R12.reuse, 0x7772, RZ ;  /* 0x000077720c117816 */ /* 0x042fe200000000ff */
[----:B------:R-:W-:Y:S01]  /*25f80*/  IMAD.X R19, R19, 0x1, R3, P6 ;  /* 0x0000000113137824 */ /* 0x000fe200030e0603 */
[----:B---3--:R-:W-:Y:S01]  /*25f90*/  PRMT R23, R12, 0x7773, RZ ;  /* 0x000077730c177816 */ /* 0x008fe200000000ff */
[----:B----4-:R-:W-:Y:S01]  /*25fa0*/  VIADD R21, R7, UR4 ;  /* 0x0000000407157c36 */ /* 0x010fe20008000000 */
[----:B------:R-:W1:Y:S01]  /*25fb0*/  LDCU UR16, c[0x0][0x398] ;  /* 0x00007300ff1077ac */ /* 0x000e620008000800 */
[----:B------:R3:W-:Y:S01]  /*25fc0*/  @P5 STG.E.U8 desc[UR8][R4.64], R17 ;  /* 0x0000001104005986 */ /* 0x0007e2000c101108 */
[----:B------:R-:W-:Y:S01]  /*25fd0*/  ISETP.LT.AND P5, PT, R26, UR14, !P2 ;  /* 0x0000000e1a007c0c */ /* 0x000fe2000d7a1270 */
[----:B------:R-:W-:Y:S01]  /*25fe0*/  VIADD R12, R29, 0x65 ;  /* 0x000000651d0c7836 */ /* 0x000fe20000000000 */
[----:B------:R-:W-:Y:S01]  /*25ff0*/  SHF.R.S32.HI R20, RZ, 0x1f, R21 ;  /* 0x0000001fff147819 */ /* 0x000fe20000011415 */
[----:B------:R4:W-:Y:S01]  /*26000*/  @P4 STG.E.U8 desc[UR8][R18.64], R23 ;  /* 0x0000001712004986 */ /* 0x0009e2000c101108 */
[----:B--2---:R-:W-:Y:S01]  /*26010*/  ISETP.LT.AND P4, PT, R27, UR18, !P2 ;  /* 0x000000121b007c0c */ /* 0x004fe2000d781270 */
[----:B------:R-:W2:Y:S01]  /*26020*/  LDCU UR4, c[0x0][0x3b8] ;  /* 0x00007700ff0477ac */ /* 0x000ea20008000800 */
[----:B------:R-:W-:-:S02]  /*26030*/  IADD3 R6, P2, PT, R21, R0, RZ ;  /* 0x0000000015067210 */ /* 0x000fc40007f5e0ff */
[----:B------:R-:W-:Y:S01]  /*26040*/  IADD3 R16, P6, PT, R21, R28, RZ ;  /* 0x0000001c15107210 */ /* 0x000fe20007fde0ff */
[----:B------:R-:W2:Y:S02]  /*26050*/  LDCU UR14, c[0x0][0x398] ;  /* 0x00007300ff0e77ac */ /* 0x000ea40008000800 */
[--C-:B------:R-:W-:Y:S01]  /*26060*/  IMAD.X R7, R20, 0x1, R2.reuse, P2 ;  /* 0x0000000114077824 */ /* 0x100fe200010e0602 */
[----:B0-----:R-:W-:Y:S01]  /*26070*/  ISETP.GE.AND P2, PT, R12, UR10, PT ;  /* 0x0000000a0c007c0c */ /* 0x001fe2000bf46270 */
[----:B------:R-:W0:Y:S01]  /*26080*/  LDCU UR10, c[0x0][0x39c] ;  /* 0x00007380ff0a77ac */ /* 0x000e220008000800 */
[----:B---3--:R-:W-:Y:S01]  /*26090*/  IMAD.X R17, R20, 0x1, R3, P6 ;  /* 0x0000000114117824 */ /* 0x008fe200030e0603 */
[C---:B----4-:R-:W-:Y:S02]  /*260a0*/  PRMT R23, R13.reuse, 0x7770, RZ ;  /* 0x000077700d177816 */ /* 0x050fe400000000ff */
[----:B------:R-:W-:Y:S01]  /*260b0*/  PRMT R19, R13, 0x7771, RZ ;  /* 0x000077710d137816 */ /* 0x000fe200000000ff */
[----:B------:R-:W-:Y:S01]  /*260c0*/  VIADD R21, R21, UR6 ;  /* 0x0000000615157c36 */ /* 0x000fe20008000000 */
[----:B------:R-:W3:Y:S01]  /*260d0*/  LDCU UR18, c[0x0][0x398] ;  /* 0x00007300ff1277ac */ /* 0x000ee20008000800 */
[----:B------:R4:W-:Y:S01]  /*260e0*/  @P5 STG.E.U8 desc[UR8][R6.64], R23 ;  /* 0x0000001706005986 */ /* 0x0009e2000c101108 */
[----:B------:R-:W-:Y:S01]  /*260f0*/  ISETP.LT.AND P5, PT, R26, UR12, !P3 ;  /* 0x0000000c1a007c0c */ /* 0x000fe2000dfa1270 */
[----:B------:R-:W-:Y:S01]  /*26100*/  VIADD R12, R29, 0x66 ;  /* 0x000000661d0c7836 */ /* 0x000fe20000000000 */
[----:B------:R-:W-:Y:S01]  /*26110*/  SHF.R.S32.HI R18, RZ, 0x1f, R21 ;  /* 0x0000001fff127819 */ /* 0x000fe20000011415 */
[----:B------:R2:W-:Y:S01]  /*26120*/  @P4 STG.E.U8 desc[UR8][R16.64], R19 ;  /* 0x0000001310004986 */ /* 0x0005e2000c101108 */
[----:B-1----:R-:W-:Y:S01]  /*26130*/  ISETP.LT.AND P4, PT, R27, UR16, !P3 ;  /* 0x000000101b007c0c */ /* 0x002fe2000df81270 */
[----:B------:R-:W1:Y:S01]  /*26140*/  LDCU UR6, c[0x0][0x3b8] ;  /* 0x00007700ff0677ac */ /* 0x000e620008000800 */
[C---:B------:R-:W-:Y:S01]  /*26150*/  IADD3 R4, P3, PT, R21.reuse, R0, RZ ;  /* 0x0000000015047210 */ /* 0x040fe20007f7e0ff */
[----:B------:R-:W1:Y:S04]  /*26160*/  LDCU UR12, c[0x0][0x398] ;  /* 0x00007300ff0c77ac */ /* 0x000e680008000800 */
[----:B------:R-:W-:Y:S01]  /*26170*/  IMAD.X R5, R18, 0x1, R2, P3 ;  /* 0x0000000112057824 */ /* 0x000fe200018e0602 */
[----:B0-----:R-:W-:Y:S01]  /*26180*/  ISETP.GE.AND P3, PT, R12, UR10, PT ;  /* 0x0000000a0c007c0c */ /* 0x001fe2000bf66270 */
[----:B------:R-:W0:Y:S01]  /*26190*/  LDCU UR10, c[0x0][0x39c] ;  /* 0x00007380ff0a77ac */ /* 0x000e220008000800 */
[----:B----4-:R-:W-:-:S02]  /*261a0*/  IADD3 R6, P6, PT, R21, R28, RZ ;  /* 0x0000001c15067210 */ /* 0x010fc40007fde0ff */
[C---:B--2---:R-:W-:Y:S02]  /*261b0*/  PRMT R19, R13.reuse, 0x7772, RZ ;  /* 0x000077720d137816 */ /* 0x044fe400000000ff */
[----:B------:R-:W-:Y:S01]  /*261c0*/  PRMT R17, R13, 0x7773, RZ ;  /* 0x000077730d117816 */ /* 0x000fe200000000ff */
[----:B------:R-:W-:Y:S01]  /*261d0*/  IMAD.X R7, R18, 0x1, R3, P6 ;  /* 0x0000000112077824 */ /* 0x000fe200030e0603 */
[----:B------:R-:W2:Y:S01]  /*261e0*/  LDCU UR16, c[0x0][0x398] ;  /* 0x00007300ff1077ac */ /* 0x000ea20008000800 */
[----:B------:R-:W-:Y:S01]  /*261f0*/  VIADD R21, R21, UR4 ;  /* 0x0000000415157c36 */ /* 0x000fe20008000000 */
[----:B------:R4:W-:Y:S01]  /*26200*/  @P5 STG.E.U8 desc[UR8][R4.64], R19 ;  /* 0x0000001304005986 */ /* 0x0009e2000c101108 */
[----:B------:R-:W-:Y:S01]  /*26210*/  ISETP.LT.AND P5, PT, R26, UR14, !P1 ;  /* 0x0000000e1a007c0c */ /* 0x000fe2000cfa1270 */
[----:B------:R-:W-:Y:S01]  /*26220*/  VIADD R16, R29, 0x67 ;  /* 0x000000671d107836 */ /* 0x000fe20000000000 */
[----:B------:R-:W2:Y:S01]  /*26230*/  LDCU UR4, c[0x0][0x3b8] ;  /* 0x00007700ff0477ac */ /* 0x000ea20008000800 */
[----:B------:R1:W-:Y:S01]  /*26240*/  @P4 STG.E.U8 desc[UR8][R6.64], R17 ;  /* 0x0000001106004986 */ /* 0x0003e2000c101108 */
[----:B---3--:R-:W-:-:S02]  /*26250*/  ISETP.LT.AND P4, PT, R27, UR18, !P1 ;  /* 0x000000121b007c0c */ /* 0x008fc4000cf81270 */
[----:B------:R-:W-:Y:S01]  /*26260*/  SHF.R.S32.HI R18, RZ, 0x1f, R21 ;  /* 0x0000001fff127819 */ /* 0x000fe20000011415 */
[----:B------:R-:W3:Y:S01]  /*26270*/  LDCU UR14, c[0x0][0x398] ;  /* 0x00007300ff0e77ac */ /* 0x000ee20008000800 */
[C---:B------:R-:W-:Y:S02]  /*26280*/  IADD3 R12, P1, PT, R21.reuse, R0, RZ ;  /* 0x00000000150c7210 */ /* 0x040fe40007f3e0ff */
[C---:B----4-:R-:W-:Y:S01]  /*26290*/  IADD3 R4, P6, PT, R21.reuse, R28, RZ ;  /* 0x0000001c15047210 */ /* 0x050fe20007fde0ff */
[----:B------:R-:W4:Y:S02]  /*262a0*/  LDCU UR18, c[0x0][0x398] ;  /* 0x00007300ff1277ac */ /* 0x000f240008000800 */
[----:B------:R-:W-:Y:S01]  /*262b0*/  IMAD.X R13, R18, 0x1, R2, P1 ;  /* 0x00000001120d7824 */ /* 0x000fe200008e0602 */
[----:B0-----:R-:W-:Y:S01]  /*262c0*/  ISETP.GE.AND P1, PT, R16, UR10, PT ;  /* 0x0000000a10007c0c */ /* 0x001fe2000bf26270 */
[----:B------:R-:W0:Y:S01]  /*262d0*/  LDCU UR10, c[0x0][0x39c] ;  /* 0x00007380ff0a77ac */ /* 0x000e220008000800 */
[----:B------:R-:W-:Y:S01]  /*262e0*/  PRMT R19, R14, 0x7770, RZ ;  /* 0x000077700e137816 */ /* 0x000fe200000000ff */
[----:B------:R-:W-:Y:S01]  /*262f0*/  IMAD.X R5, R18, 0x1, R3, P6 ;  /* 0x0000000112057824 */ /* 0x000fe200030e0603 */
[----:B-1----:R-:W-:Y:S01]  /*26300*/  PRMT R17, R14, 0x7771, RZ ;  /* 0x000077710e117816 */ /* 0x002fe200000000ff */
[----:B------:R-:W-:Y:S01]  /*26310*/  VIADD R21, R21, UR6 ;  /* 0x0000000615157c36 */ /* 0x000fe20008000000 */
        /* <DEDUP_REMOVED lines=8> */
[C---:B------:R-:W-:Y:S01]  /*263a0*/  IADD3 R6, P2, PT, R21.reuse, R0, RZ ;  /* 0x0000000015067210 */ /* 0x040fe20007f5e0ff */
[----:B------:R-:W2:Y:S01]  /*263b0*/  LDCU UR12, c[0x0][0x39c] ;  /* 0x00007380ff0c77ac */ /* 0x000ea20008000800 */
[----:B0-----:R-:W-:-:S03]  /*263c0*/  IADD3 R12, P6, PT, R21, R28, RZ ;  /* 0x0000001c150c7210 */ /* 0x001fc60007fde0ff */
[--C-:B------:R-:W-:Y:S01]  /*263d0*/  IMAD.X R7, R18, 0x1, R2.reuse, P2 ;  /* 0x0000000112077824 */ /* 0x100fe200010e0602 */
[----:B------:R-:W-:Y:S01]  /*263e0*/  ISETP.GE.AND P2, PT, R16, UR10, PT ;  /* 0x0000000a10007c0c */ /* 0x000fe2000bf46270 */
[----:B------:R-:W0:Y:S01]  /*263f0*/  LDCU UR10, c[0x0][0x39c] ;  /* 0x00007380ff0a77ac */ /* 0x000e220008000800 */
[----:B------:R-:W-:Y:S01]  /*26400*/  PRMT R19, R14, 0x7772, RZ ;  /* 0x000077720e137816 */ /* 0x000fe200000000ff */
[----:B------:R-:W-:Y:S01]  /*26410*/  IMAD.X R13, R18, 0x1, R3, P6 ;  /* 0x00000001120d7824 */ /* 0x000fe200030e0603 */
[----:B-1----:R-:W-:Y:S01]  /*26420*/  PRMT R17, R14, 0x7773, RZ ;  /* 0x000077730e117816 */ /* 0x002fe200000000ff */
[----:B------:R-:W-:Y:S01]  /*26430*/  VIADD R21, R21, UR4 ;  /* 0x0000000415157c36 */ /* 0x000fe20008000000 */
[----:B------:R-:W1:Y:S01]  /*26440*/  LDCU UR4, c[0x0][0x3b8] ;  /* 0x00007700ff0477ac */ /* 0x000e620008000800 */
[----:B------:R0:W-:Y:S01]  /*26450*/  @P5 STG.E.U8 desc[UR8][R6.64], R19 ;  /* 0x0000001306005986 */ /* 0x0001e2000c101108 */
[----:B---3--:R-:W-:Y:S02]  /*26460*/  ISETP.LT.AND P5, PT, R26, UR14, !P3 ;  /* 0x0000000e1a007c0c */ /* 0x008fe4000dfa1270 */
[----:B------:R-:W-:Y:S01]  /*26470*/  SHF.R.S32.HI R16, RZ, 0x1f, R21 ;  /* 0x0000001fff107819 */ /* 0x000fe20000011415 */
[----:B------:R3:W-:Y:S01]  /*26480*/  @P4 STG.E.U8 desc[UR8][R12.64], R17 ;  /* 0x000000110c004986 */ /* 0x0007e2000c101108 */
[----:B----4-:R-:W-:Y:S01]  /*26490*/  ISETP.LT.AND P4, PT, R27, UR18, !P3 ;  /* 0x000000121b007c0c */ /* 0x010fe2000df81270 */
[----:B------:R-:W-:Y:S01]  /*264a0*/  VIADD R14, R29, 0x69 ;  /* 0x000000691d0e7836 */ /* 0x000fe20000000000 */
[C---:B------:R-:W-:Y:S01]  /*264b0*/  IADD3 R4, P3, PT, R21.reuse, R0, RZ ;  /* 0x0000000015047210 */ /* 0x040fe20007f7e0ff */
[----:B------:R-:W4:Y:S01]  /*264c0*/  LDCU UR14, c[0x0][0x398] ;  /* 0x00007300ff0e77ac */ /* 0x000f220008000800 */
[C---:B0-----:R-:W-:Y:S01]  /*264d0*/  IADD3 R6, P6, PT, R21.reuse, R28, RZ ;  /* 0x0000001c15067210 */ /* 0x041fe20007fde0ff */
[----:B------:R-:W-:Y:S01]  /*264e0*/  VIADD R21, R21, UR6 ;  /* 0x0000000615157c36 */ /* 0x000fe20008000000 */
[C---:B------:R-:W-:Y:S01]  /*264f0*/  PRMT R19, R15.reuse, 0x7770, RZ ;  /* 0x000077700f137816 */ /* 0x040fe200000000ff */
[C-C-:B------:R-:W-:Y:S01]  /*26500*/  IMAD.X R5, R16.reuse, 0x1, R2.reuse, P3 ;  /* 0x0000000110057824 */ /* 0x140fe200018e0602 */
[----:B---3--:R-:W-:Y:S01]  /*26510*/  PRMT R17, R15, 0x7771, RZ ;  /* 0x000077710f117816 */ /* 0x008fe200000000ff */
[----:B------:R-:W-:Y:S01]  /*26520*/  IMAD.X R7, R16, 0x1, R3, P6 ;  /* 0x0000000110077824 */ /* 0x000fe200030e0603 */
[----:B------:R-:W-:Y:S01]  /*26530*/  ISETP.GE.AND P3, PT, R14, UR10, PT ;  /* 0x0000000a0e007c0c */ /* 0x000fe2000bf66270 */
[----:B------:R-:W-:Y:S01]  /*26540*/  VIADD R13, R29, 0x6a ;  /* 0x0000006a1d0d7836 */ /* 0x000fe20000000000 */
[----:B------:R-:W-:Y:S01]  /*26550*/  SHF.R.S32.HI R14, RZ, 0x1f, R21 ;  /* 0x0000001fff0e7819 */ /* 0x000fe20000011415 */
[----:B------:R0:W-:Y:S01]  /*26560*/  @P5 STG.E.U8 desc[UR8][R4.64], R19 ;  /* 0x0000001304005986 */ /* 0x0001e2000c101108 */
[----:B------:R-:W-:Y:S01]  /*26570*/  IADD3 R12, P6, PT, R21, R0, RZ ;  /* 0x00000000150c7210 */ /* 0x000fe20007fde0ff */
[----:B------:R-:W3:Y:S01]  /*26580*/  LDCU UR10, c[0x0][0x39c] ;  /* 0x00007380ff0a77ac */ /* 0x000ee20008000800 */
[----:B--2---:R-:W-:Y:S01]  /*26590*/  ISETP.LT.AND P5, PT, R26, UR16, !P1 ;  /* 0x000000101a007c0c */ /* 0x004fe2000cfa1270 */
[----:B------:R2:W-:Y:S01]  /*265a0*/  @P4 STG.E.U8 desc[UR8][R6.64], R17 ;  /* 0x0000001106004986 */ /* 0x0005e2000c101108 */
[----:B------:R-:W-:Y:S01]  /*265b0*/  ISETP.LT.AND P1, PT, R27, UR20, !P1 ;  /* 0x000000141b007c0c */ /* 0x000fe2000cf21270 */
[----:B------:R-:W3:Y:S01]  /*265c0*/  LDCU UR16, c[0x0][0x398] ;  /* 0x00007300ff1077ac */ /* 0x000ee20008000800 */
[----:B------:R-:W-:Y:S01]  /*265d0*/  ISETP.GE.AND P4, PT, R13, UR12, PT ;  /* 0x0000000c0d007c0c */ /* 0x000fe2000bf86270 */
[----:B------:R-:W-:Y:S01]  /*265e0*/  IMAD.X R13, R14, 0x1, R2, P6 ;  /* 0x000000010e0d7824 */ /* 0x000fe200030e0602 */
[----:B------:R-:W3:Y:S01]  /*265f0*/  LDCU UR6, c[0x0][0x3b8] ;  /* 0x00007700ff0677ac */ /* 0x000ee20008000800 */
[C---:B0-----:R-:W-:Y:S01]  /*26600*/  IADD3 R4, P6, PT, R21.reuse, R28, RZ ;  /* 0x0000001c15047210 */ /* 0x041fe20007fde0ff */
[----:B-1----:R-:W-:Y:S01]  /*26610*/  VIADD R21, R21, UR4 ;  /* 0x0000000415157c36 */ /* 0x002fe20008000000 */
[----:B------:R-:W0:Y:S01]  /*26620*/  LDCU UR12, c[0x0][0x398] ;  /* 0x00007300ff0c77ac */ /* 0x000e220008000800 */
[----:B--2---:R-:W-:-:S02]  /*26630*/  PRMT R7, R15, 0x7772, RZ ;  /* 0x000077720f077816 */ /* 0x004fc400000000ff */
[----:B------:R-:W-:Y:S01]  /*26640*/  IMAD.X R5, R14, 0x1, R3, P6 ;  /* 0x000000010e057824 */ /* 0x000fe200030e0603 */
[----:B------:R-:W-:Y:S01]  /*26650*/  PRMT R17, R15, 0x7773, RZ ;  /* 0x000077730f117816 */ /* 0x000fe200000000ff */
[----:B------:R-:W-:Y:S01]  /*26660*/  VIADD R6, R29, 0x6b ;  /* 0x0000006b1d067836 */ /* 0x000fe20000000000 */
[----:B------:R-:W-:Y:S01]  /*26670*/  PRMT R19, R8, 0x7770, RZ ;  /* 0x0000777008137816 */ /* 0x000fe200000000ff */
[----:B------:R-:W-:Y:S01]  /*26680*/  @P5 STG.E.U8 desc[UR8][R12.64], R7 ;  /* 0x000000070c005986 */ /* 0x000fe2000c101108 */
[----:B------:R-:W-:Y:S01]  /*26690*/  SHF.R.S32.HI R16, RZ, 0x1f, R21 ;  /* 0x0000001fff107819 */ /* 0x000fe20000011415 */
[----:B------:R-:W1:Y:S02]  /*266a0*/  LDCU UR4, c[0x0][0x3b8] ;  /* 0x00007700ff0477ac */ /* 0x000e640008000800 */
[----:B------:R2:W-:Y:S01]  /*266b0*/  @P1 STG.E.U8 desc[UR8][R4.64], R17 ;  /* 0x0000001104001986 */ /* 0x0005e2000c101108 */
[----:B------:R-:W-:Y:S01]  /*266c0*/  IADD3 R14, P1, PT, R21, R0, RZ ;  /* 0x00000000150e7210 */ /* 0x000fe20007f3e0ff */
[----:B------:R-:W0:Y:S01]  /*266d0*/  LDCU UR18, c[0x0][0x398] ;  /* 0x00007300ff1277ac */ /* 0x000e220008000800 */
[----:B----4-:R-:W-:-:S02]  /*266e0*/  ISETP.LT.AND P5, PT, R26, UR14, !P2 ;  /* 0x0000000e1a007c0c */ /* 0x010fc4000d7a1270 */
[----:B---3--:R-:W-:Y:S01]  /*266f0*/  ISETP.LT.AND P2, PT, R27, UR16, !P2 ;  /* 0x000000101b007c0c */ /* 0x008fe2000d741270 */
[----:B------:R-:W-:Y:S01]  /*26700*/  IMAD.X R15, R16, 0x1, R2, P1 ;  /* 0x00000001100f7824 */ /* 0x000fe200008e0602 */
[----:B------:R-:W3:Y:S01]  /*26710*/  LDCU UR14, c[0x0][0x398] ;  /* 0x00007300ff0e77ac */ /* 0x000ee20008000800 */
[----:B------:R-:W-:Y:S02]  /*26720*/  ISETP.GE.AND P1, PT, R6, UR10, PT ;  /* 0x0000000a06007c0c */ /* 0x000fe4000bf26270 */
[C---:B------:R-:W-:Y:S01]  /*26730*/  IADD3 R6, P6, PT, R21.reuse, R28, RZ ;  /* 0x0000001c15067210 */ /* 0x040fe20007fde0ff */
[----:B------:R-:W4:Y:S01]  /*26740*/  LDCU UR10, c[0x0][0x39c] ;  /* 0x00007380ff0a77ac */ /* 0x000f220008000800 */
[----:B--2---:R-:W-:Y:S01]  /*26750*/  PRMT R17, R8, 0x7771, RZ ;  /* 0x0000777108117816 */ /* 0x004fe200000000ff */
[----:B------:R-:W-:Y:S02]  /*26760*/  VIADD R21, R21, UR6 ;  /* 0x0000000615157c36 */ /* 0x000fe40008000000 */
[----:B------:R-:W-:Y:S01]  /*26770*/  IMAD.X R7, R16, 0x1, R3, P6 ;  /* 0x0000000110077824 */ /* 0x000fe200030e0603 */
[----:B------:R2:W-:Y:S01]  /*26780*/  @P5 STG.E.U8 desc[UR8][R14.64], R19 ;  /* 0x000000130e005986 */ /* 0x0005e2000c101108 */
[----:B------:R-:W-:Y:S01]  /*26790*/  VIADD R4, R29, 0x6c ;  /* 0x0000006c1d047836 */ /* 0x000fe20000000000 */
[----:B------:R-:W-:Y:S01]  /*267a0*/  SHF.R.S32.HI R5, RZ, 0x1f, R21 ;  /* 0x0000001fff057819 */ /* 0x000fe20000011415 */
[----:B------:R-:W4:Y:S01]  /*267b0*/  LDCU UR16, c[0x0][0x398] ;  /* 0x00007300ff1077ac */ /* 0x000f220008000800 */
[----:B------:R1:W-:Y:S01]  /*267c0*/  @P2 STG.E.U8 desc[UR8][R6.64], R17 ;  /* 0x0000001106002986 */ /* 0x0003e2000c101108 */
[----:B------:R-:W-:-:S02]  /*267d0*/  IADD3 R12, P2, PT, R21, R0, RZ ;  /* 0x00000000150c7210 */ /* 0x000fc40007f5e0ff */
[----:B0-----:R-:W-:Y:S01]  /*267e0*/  ISETP.LT.AND P5, PT, R26, UR12, !P3 ;  /* 0x0000000c1a007c0c */ /* 0x001fe2000dfa1270 */
[----:B------:R-:W0:Y:S01]  /*267f0*/  LDCU UR12, c[0x0][0x398] ;  /* 0x00007300ff0c77ac */ /* 0x000e220008000800 */
[----:B---3--:R-:W-:Y:S01]  /*26800*/  ISETP.LT.AND P3, PT, R27, UR14, !P3 ;  /* 0x0000000e1b007c0c */ /* 0x008fe2000df61270 */
[----:B------:R-:W-:Y:S01]  /*26810*/  IMAD.X R13, R5, 0x1, R2, P2 ;  /* 0x00000001050d7824 */ /* 0x000fe200010e0602 */
[----:B--2---:R-:W-:Y:S01]  /*26820*/  PRMT R15, R8, 0x7772, RZ ;  /* 0x00007772080f7816 */ /* 0x004fe200000000ff */
[----:B------:R-:W2:Y:S01]  /*26830*/  LDCU UR6, c[0x0][0x3b8] ;  /* 0x00007700ff0677ac */ /* 0x000ea20008000800 */
[----:B----4-:R-:W-:Y:S02]  /*26840*/  ISETP.GE.AND P2, PT, R4, UR10, PT ;  /* 0x0000000a04007c0c */ /* 0x010fe4000bf46270 */
[C---:B------:R-:W-:Y:S01]  /*26850*/  IADD3 R4, P6, PT, R21.reuse, R28, RZ ;  /* 0x0000001c15047210 */ /* 0x040fe20007fde0ff */
[----:B------:R-:W3:Y:S01]  /*26860*/  LDCU UR10, c[0x0][0x39c] ;  /* 0x00007380ff0a77ac */ /* 0x000ee20008000800 */
[----:B-1----:R-:W-:Y:S01]  /*26870*/  PRMT R17, R8, 0x7773, RZ ;  /* 0x0000777308117816 */ /* 0x002fe200000000ff */
[----:B------:R-:W-:-:S02]  /*26880*/  VIADD R21, R21, UR4 ;  /* 0x0000000415157c36 */ /* 0x000fc40008000000 */
[----:B------:R-:W-:Y:S01]  /*26890*/  IMAD.X R5, R5, 0x1, R3, P6 ;  /* 0x0000000105057824 */ /* 0x000fe200030e0603 */
[----:B------:R1:W-:Y:S01]  /*268a0*/  @P5 STG.E.U8 desc[UR8][R12.64], R15 ;  /* 0x0000000f0c005986 */ /* 0x0003e2000c101108 */
[----:B------:R-:W-:Y:S01]  /*268b0*/  VIADD R8, R29, 0x6d ;  /* 0x0000006d1d087836 */ /* 0x000fe20000000000 */
[----:B------:R-:W-:Y:S01]  /*268c0*/  SHF.R.S32.HI R14, RZ, 0x1f, R21 ;  /* 0x0000001fff0e7819 */ /* 0x000fe20000011415 */
[----:B------:R-:W4:Y:S01]  /*268d0*/  LDCU UR14, c[0x0][0x398] ;  /* 0x00007300ff0e77ac */ /* 0x000f220008000800 */
[----:B------:R1:W-:Y:S01]  /*268e0*/  @P3 STG.E.U8 desc[UR8][R4.64], R17 ;  /* 0x0000001104003986 */ /* 0x0003e2000c101108 */
[----:B------:R-:W-:Y:S02]  /*268f0*/  IADD3 R6, P3, PT, R21, R0, RZ ;  /* 0x0000000015067210 */ /* 0x000fe40007f7e0ff */
[----:B------:R-:W-:Y:S01]  /*26900*/  ISETP.LT.AND P5, PT, R26, UR16, !P4 ;  /* 0x000000101a007c0c */ /* 0x000fe2000e7a1270 */
[----:B------:R-:W4:Y:S02]  /*26910*/  LDCU UR16, c[0x0][0x398] ;  /* 0x00007300ff1077ac */ /* 0x000f240008000800 */
[----:B------:R-:W-:Y:S01]  /*26920*/  IMAD.X R7, R14, 0x1, R2, P3 ;  /* 0x000000010e077824 */ /* 0x000fe200018e0602 */
[----:B------:R-:W4:Y:S01]  /*26930*/  LDCU UR4, c[0x0][0x3b8] ;  /* 0x00007700ff0477ac */ /* 0x000f220008000800 */
[----:B---3--:R-:W-:Y:S01]  /*26940*/  ISETP.GE.AND P3, PT, R8, UR10, PT ;  /* 0x0000000a08007c0c */ /* 0x008fe2000bf66270 */
[----:B------:R-:W3:Y:S01]  /*26950*/  LDCU UR10, c[0x0][0x39c] ;  /* 0x00007380ff0a77ac */ /* 0x000ee20008000800 */
[----:B0-----:R-:W-:-:S02]  /*26960*/  ISETP.LT.AND P4, PT, R27, UR12, !P4 ;  /* 0x0000000c1b007c0c */ /* 0x001fc4000e781270 */
[C---:B-1----:R-:W-:Y:S01]  /*26970*/  IADD3 R12, P6, PT, R21.reuse, R28, RZ ;  /* 0x0000001c150c7210 */ /* 0x042fe20007fde0ff */
[----:B--2---:R-:W-:Y:S01]  /*26980*/  VIADD R21, R21, UR6 ;  /* 0x0000000615157c36 */ /* 0x004fe20008000000 */
[C---:B------:R-:W-:Y:S02]  /*26990*/  PRMT R15, R9.reuse, 0x7770, RZ ;  /* 0x00007770090f7816 */ /* 0x040fe400000000ff */
[----:B------:R-:W-:Y:S01]  /*269a0*/  PRMT R17, R9, 0x7771, RZ ;  /* 0x0000777109117816 */ /* 0x000fe200000000ff */
[----:B------:R-:W-:Y:S01]  /*269b0*/  IMAD.X R13, R14, 0x1, R3, P6 ;  /* 0x000000010e0d7824 */ /* 0x000fe200030e0603 */
[----:B------:R-:W-:Y:S01]  /*269c0*/  SHF.R.S32.HI R14, RZ, 0x1f, R21 ;  /* 0x0000001fff0e7819 */ /* 0x000fe20000011415 */
[----:B------:R-:W-:Y:S01]  /*269d0*/  VIADD R8, R29, 0x6e ;  /* 0x0000006e1d087836 */ /* 0x000fe20000000000 */
[----:B------:R-:W-:Y:S01]  /*269e0*/  IADD3 R4, P6, PT, R21, R0, RZ ;  /* 0x0000000015047210 */ /* 0x000fe20007fde0ff */
[----:B------:R0:W-:Y:S01]  /*269f0*/  @P5 STG.E.U8 desc[UR8][R6.64], R15 ;  /* 0x0000000f06005986 */ /* 0x0001e2000c101108 */
[----:B----4-:R-:W-:Y:S01]  /*26a00*/  ISETP.LT.AND P5, PT, R26, UR14, !P1 ;  /* 0x0000000e1a007c0c */ /* 0x010fe2000cfa1270 */
[----:B------:R-:W1:Y:S02]  /*26a10*/  LDCU UR12, c[0x0][0x398] ;  /* 0x00007300ff0c77ac */ /* 0x000e640008000800 */
[----:B------:R2:W-:Y:S01]  /*26a20*/  @P4 STG.E.U8 desc[UR8][R12.64], R17 ;  /* 0x000000110c004986 */ /* 0x0005e2000c101108 */
[----:B------:R-:W-:Y:S01]  /*26a30*/  ISETP.LT.AND P4, PT, R27, UR16, !P1 ;  /* 0x000000101b007c0c */ /* 0x000fe2000cf81270 */
[--C-:B------:R-:W-:Y:S01]  /*26a40*/  IMAD.X R5, R14, 0x1, R2.reuse, P6 ;  /* 0x000000010e057824 */ /* 0x100fe200030e0602 */
[----:B---3--:R-:W-:Y:S01]  /*26a50*/  ISETP.GE.AND P1, PT, R8, UR10, PT ;  /* 0x0000000a08007c0c */ /* 0x008fe2000bf26270 */
[----:B------:R-:W3:Y:S01]  /*26a60*/  LDCU UR10, c[0x0][0x39c] ;  /* 0x00007380ff0a77ac */ /* 0x000ee20008000800 */
[----:B0-----:R-:W-:Y:S01]  /*26a70*/  IADD3 R6, P6, PT, R21, R28, RZ ;  /* 0x0000001c15067210 */ /* 0x001fe20007fde0ff */
[----:B------:R-:W0:Y:S01]  /*26a80*/  LDCU UR6, c[0x0][0x3b8] ;  /* 0x00007700ff0677ac */ /* 0x000e220008000800 */
[----:B------:R-:W-:Y:S01]  /*26a90*/  PRMT R15, R9, 0x7772, RZ ;  /* 0x00007772090f7816 */ /* 0x000fe200000000ff */
[----:B------:R-:W-:Y:S01]  /*26aa0*/  VIADD R21, R21, UR4 ;  /* 0x0000000415157c36 */ /* 0x000fe20008000000 */
[----:B--2---:R-:W-:Y:S01]  /*26ab0*/  PRMT R13, R9, 0x7773, RZ ;  /* 0x00007773090d7816 */ /* 0x004fe200000000ff */
[----:B------:R-:W-:Y:S01]  /*26ac0*/  IMAD.X R7, R14, 0x1, R3, P6 ;  /* 0x000000010e077824 */ /* 0x000fe200030e0603 */
[----:B------:R-:W2:Y:S01]  /*26ad0*/  LDCU UR14, c[0x0][0x398] ;  /* 0x00007300ff0e77ac */ /* 0x000ea20008000800 */
[----:B------:R4:W-:Y:S01]  /*26ae0*/  @P5 STG.E.U8 desc[UR8][R4.64], R15 ;  /* 0x0000000f04005986 */ /* 0x0009e2000c101108 */
[----:B------:R-:W-:Y:S01]  /*26af0*/  SHF.R.S32.HI R14, RZ, 0x1f, R21 ;  /* 0x0000001fff0e7819 */ /* 0x000fe20000011415 */
[----:B------:R-:W-:Y:S01]  /*26b00*/  VIADD R12, R29, 0x6f ;  /* 0x0000006f1d0c7836 */ /* 0x000fe20000000000 */
[----:B------:R-:W0:Y:S01]  /*26b10*/  LDCU UR16, c[0x0][0x398] ;  /* 0x00007300ff1077ac */ /* 0x000e220008000800 */
[----:B------:R2:W-:Y:S01]  /*26b20*/  @P4 STG.E.U8 desc[UR8][R6.64], R13 ;  /* 0x0000000d06004986 */ /* 0x0005e2000c101108 */
[----:B------:R-:W-:Y:S01]  /*26b30*/  IADD3 R8, P4, PT, R21, R0, RZ ;  /* 0x0000000015087210 */ /* 0x000fe20007f9e0ff */
[----:B------:R-:W0:Y:S04]  /*26b40*/  LDCU UR4, c[0x0][0x3b8] ;  /* 0x00007700ff0477ac */ /* 0x000e280008000800 */
[----:B------:R-:W-:Y:S01]  /*26b50*/  IMAD.X R9, R14, 0x1, R2, P4 ;  /* 0x000000010e097824 */ /* 0x000fe200020e0602 */
[----:B---3--:R-:W-:Y:S01]  /*26b60*/  ISETP.GE.AND P4, PT, R12, UR10, PT ;  /* 0x0000000a0c007c0c */ /* 0x008fe2000bf86270 */
[----:B------:R-:W3:Y:S01]  /*26b70*/  LDCU UR10, c[0x0][0x39c] ;  /* 0x00007380ff0a77ac */ /* 0x000ee20008000800 */
[----:B-1----:R-:W-:-:S02]  /*26b80*/  ISETP.LT.AND P5, PT, R26, UR12, !P2 ;  /* 0x0000000c1a007c0c */ /* 0x002fc4000d7a1270 */
[C---:B----4-:R-:W-:Y:S01]  /*26b90*/  PRMT R15, R10.reuse, 0x7770, RZ ;  /* 0x000077700a0f7816 */ /* 0x050fe200000000ff */
[----:B--2---:R-:W-:Y:S01]  /*26ba0*/  VIADD R6, R29, 0x70 ;  /* 0x000000701d067836 */ /* 0x004fe20000000000 */
[----:B------:R-:W-:Y:S01]  /*26bb0*/  ISETP.LT.AND P2, PT, R27, UR14, !P2 ;  /* 0x0000000e1b007c0c */ /* 0x000fe2000d741270 */
[----:B------:R-:W1:Y:S01]  /*26bc0*/  LDCU UR14, c[0x0][0x398] ;  /* 0x00007300ff0e77ac */ /* 0x000e620008000800 */
[C---:B------:R-:W-:Y:S01]  /*26bd0*/  IADD3 R4, P6, PT, R21.reuse, R28, RZ ;  /* 0x0000001c15047210 */ /* 0x040fe20007fde0ff */
[----:B0-----:R-:W-:Y:S01]  /*26be0*/  VIADD R21, R21, UR6 ;  /* 0x0000000615157c36 */ /* 0x001fe20008000000 */
[----:B------:R-:W-:Y:S01]  /*26bf0*/  PRMT R7, R10, 0x7771, RZ ;  /* 0x000077710a077816 */ /* 0x000fe200000000ff */
[----:B------:R-:W0:Y:S02]  /*26c00*/  LDCU UR12, c[0x0][0x39c] ;  /* 0x00007380ff0c77ac */ /* 0x000e240008000800 */
[----:B------:R-:W-:Y:S02]  /*26c10*/  IMAD.X R5, R14, 0x1, R3, P6 ;  /* 0x000000010e057824 */ /* 0x000fe400030e0603 */
[----:B------:R2:W-:Y:S01]  /*26c20*/  @P5 STG.E.U8 desc[UR8][R8.64], R15 ;  /* 0x0000000f08005986 */ /* 0x0005e2000c101108 */
[----:B------:R-:W4:Y:S01]  /*26c30*/  LDCU UR6, c[0x0][0x3b8] ;  /* 0x00007700ff0677ac */ /* 0x000f220008000800 */
[----:B---3--:R-:W-:Y:S01]  /*26c40*/  ISETP.GE.AND P5, PT, R6, UR10, PT ;  /* 0x0000000a06007c0c */ /* 0x008fe2000bfa6270 */
[----:B------:R-:W3:Y:S01]  /*26c50*/  LDCU UR10, c[0x0][0x398] ;  /* 0x00007300ff0a77ac */ /* 0x000ee20008000800 */
[----:B------:R-:W-:Y:S01]  /*26c60*/  ISETP.LT.AND P6, PT, R26, UR16, !P3 ;  /* 0x000000101a007c0c */ /* 0x000fe2000dfc1270 */
[----:B------:R-:W-:Y:S01]  /*26c70*/  @P2 STG.E.U8 desc[UR8][R4.64], R7 ;  /* 0x0000000704002986 */ /* 0x000fe2000c101108 */
[----:B------:R-:W-:Y:S01]  /*26c80*/  SHF.R.S32.HI R14, RZ, 0x1f, R21 ;  /* 0x0000001fff0e7819 */ /* 0x000fe20000011415 */
[----:B------:R-:W0:Y:S01]  /*26c90*/  LDCU UR16, c[0x0][0x398] ;  /* 0x00007300ff1077ac */ /* 0x000e220008000800 */
[----:B------:R-:W-:Y:S01]  /*26ca0*/  IADD3 R12, P2, PT, R21, R0, RZ ;  /* 0x00000000150c7210 */ /* 0x000fe20007f5e0ff */
[----:B------:R-:W4:Y:S01]  /*26cb0*/  LDS.128 R4, [R24] ;  /* 0x0000000018047984 */ /* 0x000f220000000c00 */
[----:B------:R-:W-:-:S03]  /*26cc0*/  ISETP.LT.AND P3, PT, R27, UR18, !P3 ;  /* 0x000000121b007c0c */ /* 0x000fc6000df61270 */
[--C-:B------:R-:W-:Y:S01]  /*26cd0*/  IMAD.X R13, R14, 0x1, R2.reuse, P2 ;  /* 0x000000010e0d7824 */ /* 0x100fe200010e0602 */
[C---:B--2---:R-:W-:Y:S01]  /*26ce0*/  IADD3 R8, P2, PT, R21.reuse, R28, RZ ;  /* 0x0000001c15087210 */ /* 0x044fe20007f5e0ff */
[----:B------:R-:W-:Y:S01]  /*26cf0*/  VIADD R21, R21, UR4 ;  /* 0x0000000415157c36 */ /* 0x000fe20008000000 */
[C---:B------:R-:W-:Y:S01]  /*26d00*/  PRMT R17, R10.reuse, 0x7772, RZ ;  /* 0x000077720a117816 */ /* 0x040fe200000000ff */
[----:B------:R-:W2:Y:S01]  /*26d10*/  LDCU UR4, c[0x0][0x3b8] ;  /* 0x00007700ff0477ac */ /* 0x000ea20008000800 */
[----:B------:R-:W-:Y:S01]  /*26d20*/  PRMT R19, R10, 0x7773, RZ ;  /* 0x000077730a137816 */ /* 0x000fe200000000ff */
[----:B------:R-:W-:Y:S01]  /*26d30*/  IMAD.X R9, R14, 0x1, R3, P2 ;  /* 0x000000010e097824 */ /* 0x000fe200010e0603 */
[----:B------:R-:W-:Y:S01]  /*26d40*/  SHF.R.S32.HI R16, RZ, 0x1f, R21 ;  /* 0x0000001fff107819 */ /* 0x000fe20000011415 */
[----:B------:R2:W-:Y:S01]  /*26d50*/  @P6 STG.E.U8 desc[UR8][R12.64], R17 ;  /* 0x000000110c006986 */ /* 0x0005e2000c101108 */
[----:B------:R-:W-:Y:S01]  /*26d60*/  IADD3 R14, P2, PT, R21, R0, RZ ;  /* 0x00000000150e7210 */ /* 0x000fe20007f5e0ff */
[----:B------:R-:W-:Y:S01]  /*26d70*/  VIADD R10, R29, 0x71 ;  /* 0x000000711d0a7836 */ /* 0x000fe20000000000 */
[----:B-1----:R-:W-:Y:S01]  /*26d80*/  ISETP.LT.AND P6, PT, R26, UR14, !P1 ;  /* 0x0000000e1a007c0c */ /* 0x002fe2000cfc1270 */
[----:B------:R1:W-:Y:S01]  /*26d90*/  @P3 STG.E.U8 desc[UR8][R8.64], R19 ;  /* 0x0000001308003986 */ /* 0x0003e2000c101108 */
[----:B---3--:R-:W-:Y:S01]  /*26da0*/  ISETP.LT.AND P1, PT, R27, UR10, !P1 ;  /* 0x0000000a1b007c0c */ /* 0x008fe2000cf21270 */
[----:B------:R-:W3:Y:S01]  /*26db0*/  LDCU UR10, c[0x0][0x39c] ;  /* 0x00007380ff0a77ac */ /* 0x000ee20008000800 */
[----:B------:R-:W-:Y:S01]  /*26dc0*/  IMAD.X R15, R16, 0x1, R2, P2 ;  /* 0x00000001100f7824 */ /* 0x000fe200010e0602 */
[----:B0-----:R-:W-:Y:S01]  /*26dd0*/  ISETP.GE.AND P2, PT, R10, UR12, PT ;  /* 0x0000000c0a007c0c */ /* 0x001fe2000bf46270 */
[----:B------:R-:W0:Y:S01]  /*26de0*/  LDCU UR12, c[0x0][0x398] ;  /* 0x00007300ff0c77ac */ /* 0x000e220008000800 */
[----:B--2---:R-:W-:Y:S01]  /*26df0*/  PRMT R17, R11, 0x7770, RZ ;  /* 0x000077700b117816 */ /* 0x004fe200000000ff */
[----:B------:R-:W2:Y:S01]  /*26e00*/  LDCU UR14, c[0x0][0x398] ;  /* 0x00007300ff0e77ac */ /* 0x000ea20008000800 */
[C---:B-1----:R-:W-:Y:S01]  /*26e10*/  IADD3 R8, P3, PT, R21.reuse, R28, RZ ;  /* 0x0000001c15087210 */ /* 0x042fe20007f7e0ff */
[----:B----4-:R-:W-:-:S03]  /*26e20*/  VIADD R21, R21, UR6 ;  /* 0x0000000615157c36 */ /* 0x010fc60008000000 */
[----:B------:R1:W-:Y:S01]  /*26e30*/  @P6 STG.E.U8 desc[UR8][R14.64], R17 ;  /* 0x000000110e006986 */ /* 0x0003e2000c101108 */
[----:B------:R-:W-:Y:S01]  /*26e40*/  ISETP.LT.AND P6, PT, R26, UR16, !P4 ;  /* 0x000000101a007c0c */ /* 0x000fe2000e7c1270 */
[----:B------:R-:W-:Y:S01]  /*26e50*/  VIADD R10, R29, 0x72 ;  /* 0x000000721d0a7836 */ /* 0x000fe20000000000 */
[----:B------:R-:W-:Y:S01]  /*26e60*/  PRMT R23, R11, 0x7771, RZ ;  /* 0x000077710b177816 */ /* 0x000fe200000000ff */
[----:B------:R-:W-:Y:S01]  /*26e70*/  IMAD.X R9, R16, 0x1, R3, P3 ;  /* 0x0000000110097824 */ /* 0x000fe200018e0603 */
[----:B------:R-:W-:Y:S01]  /*26e80*/  SHF.R.S32.HI R16, RZ, 0x1f, R21 ;  /* 0x0000001fff107819 */ /* 0x000fe20000011415 */
[----:B------:R-:W4:Y:S01]  /*26e90*/  LDCU UR6, c[0x0][0x3b8] ;  /* 0x00007700ff0677ac */ /* 0x000f220008000800 */
[----:B------:R-:W-:-:S05]  /*26ea0*/  IADD3 R12, P3, PT, R21, R0, RZ ;  /* 0x00000000150c7210 */ /* 0x000fca0007f7e0ff */
[----:B------:R-:W-:Y:S01]  /*26eb0*/  IMAD.X R13, R16, 0x1, R2, P3 ;  /* 0x00000001100d7824 */ /* 0x000fe200018e0602 */
[----:B---3--:R-:W-:Y:S01]  /*26ec0*/  ISETP.GE.AND P3, PT, R10, UR10, PT ;  /* 0x0000000a0a007c0c */ /* 0x008fe2000bf66270 */
[----:B------:R-:W3:Y:S01]  /*26ed0*/  LDCU UR10, c[0x0][0x39c] ;  /* 0x00007380ff0a77ac */ /* 0x000ee20008000800 */
[----:B-1----:R-:W-:Y:S01]  /*26ee0*/  PRMT R17, R11, 0x7772, RZ ;  /* 0x000077720b117816 */ /* 0x002fe200000000ff */
[----:B------:R1:W-:Y:S01]  /*26ef0*/  @P1 STG.E.U8 desc[UR8][R8.64], R23 ;  /* 0x0000001708001986 */ /* 0x0003e2000c101108 */
[----:B0-----:R-:W-:Y:S01]  /*26f00*/  ISETP.LT.AND P4, PT, R27, UR12, !P4 ;  /* 0x0000000c1b007c0c */ /* 0x001fe2000e781270 */
[----:B------:R-:W0:Y:S01]  /*26f10*/  LDCU UR12, c[0x0][0x398] ;  /* 0x00007300ff0c77ac */ /* 0x000e220008000800 */
[----:B--2---:R-:W-:Y:S01]  /*26f20*/  ISETP.LT.AND P1, PT, R26, UR14, !P5 ;  /* 0x0000000e1a007c0c */ /* 0x004fe2000ef21270 */
[----:B------:R4:W-:Y:S01]  /*26f30*/  @P6 STG.E.U8 desc[UR8][R12.64], R17 ;  /* 0x000000110c006986 */ /* 0x0009e2000c101108 */
[----:B------:R-:W2:Y:S01]  /*26f40*/  LDCU UR14, c[0x0][0x398] ;  /* 0x00007300ff0e77ac */ /* 0x000ea20008000800 */
[----:B------:R-:W-:Y:S01]  /*26f50*/  VIADD R15, R21, UR4 ;  /* 0x00000004150f7c36 */ /* 0x000fe20008000000 */
[----:B------:R-:W-:Y:S01]  /*26f60*/  PRMT R19, R11, 0x7773, RZ ;  /* 0x000077730b137816 */ /* 0x000fe200000000ff */
[----:B------:R-:W-:Y:S01]  /*26f70*/  VIADD R14, R29, 0x73 ;  /* 0x000000731d0e7836 */ /* 0x000fe20000000000 */
[----:B------:R-:W2:Y:S01]  /*26f80*/  LDCU UR4, c[0x0][0x3b8] ;  /* 0x00007700ff0477ac */ /* 0x000ea20008000800 */
[----:B-1----:R-:W-:-:S02]  /*26f90*/  IADD3 R8, P6, PT, R21, R28, RZ ;  /* 0x0000001c15087210 */ /* 0x002fc40007fde0ff */
[----:B------:R-:W-:-:S03]  /*26fa0*/  SHF.R.S32.HI R18, RZ, 0x1f, R15 ;  /* 0x0000001fff127819 */ /* 0x000fc6000001140f */
[----:B------:R-:W-:Y:S01]  /*26fb0*/  IMAD.X R9, R16, 0x1, R3, P6 ;  /* 0x0000000110097824 */ /* 0x000fe200030e0603 */
[----:B------:R-:W-:Y:S02]  /*26fc0*/  IADD3 R10, P6, PT, R15, R0, RZ ;  /* 0x000000000f0a7210 */ /* 0x000fe40007fde0ff */
[----:B------:R-:W-:Y:S02]  /*26fd0*/  PRMT R21, R4, 0x7770, RZ ;  /* 0x0000777004157816 */ /* 0x000fe400000000ff */
[----:B------:R1:W-:Y:S01]  /*26fe0*/  @P4 STG.E.U8 desc[UR8][R8.64], R19 ;  /* 0x0000001308004986 */ /* 0x0003e2000c101108 */
[----:B---3--:R-:W-:Y:S01]  /*26ff0*/  ISETP.GE.AND P4, PT, R14, UR10, PT ;  /* 0x0000000a0e007c0c */ /* 0x008fe2000bf86270 */
[----:B------:R-:W-:Y:S01]  /*27000*/  IMAD.X R11, R18, 0x1, R2, P6 ;  /* 0x00000001120b7824 */ /* 0x000fe200030e0602 */
[----:B------:R-:W3:Y:S01]  /*27010*/  LDCU UR10, c[0x0][0x39c] ;  /* 0x00007380ff0a77ac */ /* 0x000ee20008000800 */
[----:B0-----:R-:W-:Y:S02]  /*27020*/  ISETP.LT.AND P5, PT, R27, UR12, !P5 ;  /* 0x0000000c1b007c0c */ /* 0x001fe4000efa1270 */
[----:B--2---:R-:W-:Y:S01]  /*27030*/  ISETP.LT.AND P6, PT, R26, UR14, !P2 ;  /* 0x0000000e1a007c0c */ /* 0x004fe2000d7c1270 */
[----:B------:R-:W0:Y:S01]  /*27040*/  LDCU UR12, c[0x0][0x398] ;  /* 0x00007300ff0c77ac */ /* 0x000e220008000800 */
[----:B------:R2:W-:Y:S01]  /*27050*/  @P1 STG.E.U8 desc[UR8][R10.64], R21 ;  /* 0x000000150a001986 */ /* 0x0005e2000c101108 */
[C---:B------:R-:W-:Y:S01]  /*27060*/  IADD3 R14, P1, PT, R15.reuse, R28, RZ ;  /* 0x0000001c0f0e7210 */ /* 0x040fe20007f3e0ff */
[----:B----4-:R-:W-:Y:S01]  /*27070*/  VIADD R17, R15, UR6 ;  /* 0x000000060f117c36 */ /* 0x010fe20008000000 */
[----:B------:R-:W4:Y:S01]  /*27080*/  LDCU UR14, c[0x0][0x398] ;  /* 0x00007300ff0e77ac */ /* 0x000f220008000800 */
[----:B-1----:R-:W-:-:S02]  /*27090*/  VIADD R8, R29, 0x74 ;  /* 0x000000741d087836 */ /* 0x002fc40000000000 */
[----:B------:R-:W-:Y:S01]  /*270a0*/  IMAD.X R15, R18, 0x1, R3, P1 ;  /* 0x00000001120f7824 */ /* 0x000fe200008e0603 */
[----:B------:R-:W-:Y:S01]  /*270b0*/  SHF.R.S32.HI R16, RZ, 0x1f, R17 ;  /* 0x0000001fff107819 */ /* 0x000fe20000011411 */
[----:B------:R-:W1:Y:S01]  /*270c0*/  LDCU UR6, c[0x0][0x3b8] ;  /* 0x00007700ff0677ac */ /* 0x000e620008000800 */
[C---:B------:R-:W-:Y:S02]  /*270d0*/  IADD3 R12, P1, PT, R17.reuse, R0, RZ ;  /* 0x00000000110c7210 */ /* 0x040fe40007f3e0ff */
[C---:B------:R-:W-:Y:S02]  /*270e0*/  PRMT R9, R4.reuse, 0x7771, RZ ;  /* 0x0000777104097816 */ /* 0x040fe400000000ff */
[----:B------:R-:W-:Y:S01]  /*270f0*/  PRMT R23, R4, 0x7772, RZ ;  /* 0x0000777204177816 */ /* 0x000fe200000000ff */
[----:B------:R-:W-:Y:S01]  /*27100*/  IMAD.X R13, R16, 0x1, R2, P1 ;  /* 0x00000001100d7824 */ /* 0x000fe200008e0602 */
[----:B---3--:R-:W-:Y:S01]  /*27110*/  ISETP.GE.AND P1, PT, R8, UR10, PT ;  /* 0x0000000a08007c0c */ /* 0x008fe2000bf26270 */
[----:B------:R-:W3:Y:S01]  /*27120*/  LDCU UR10, c[0x0][0x398] ;  /* 0x00007300ff0a77ac */ /* 0x000ee20008000800 */
[----:B------:R1:W-:Y:S01]  /*27130*/  @P5 STG.E.U8 desc[UR8][R14.64], R9 ;  /* 0x000000090e005986 */ /* 0x0003e2000c101108 */
[C---:B--2---:R-:W-:Y:S01]  /*27140*/  IADD3 R10, P5, PT, R17.reuse, R28, RZ ;  /* 0x0000001c110a7210 */ /* 0x044fe20007fbe0ff */
[----:B------:R-:W-:Y:S01]  /*27150*/  VIADD R19, R17, UR4 ;  /* 0x0000000411137c36 */ /* 0x000fe20008000000 */
[----:B0-----:R-:W-:Y:S01]  /*27160*/  ISETP.LT.AND P2, PT, R27, UR12, !P2 ;  /* 0x0000000c1b007c0c */ /* 0x001fe2000d741270 */
[----:B------:R0:W-:Y:S01]  /*27170*/  @P6 STG.E.U8 desc[UR8][R12.64], R23 ;  /* 0x000000170c006986 */ /* 0x0001e2000c101108 */
[----:B------:R-:W2:Y:S01]  /*27180*/  LDCU UR12, c[0x0][0x398] ;  /* 0x00007300ff0c77ac */ /* 0x000ea20008000800 */
[----:B----4-:R-:W-:Y:S01]  /*27190*/  ISETP.LT.AND P6, PT, R26, UR14, !P3 ;  /* 0x0000000e1a007c0c */ /* 0x010fe2000dfc1270 */
[----:B------:R-:W-:Y:S01]  /*271a0*/  IMAD.X R11, R16, 0x1, R3, P5 ;  /* 0x00000001100b7824 */ /* 0x000fe200028e0603 */
[----:B------:R-:W-:Y:S01]  /*271b0*/  SHF.R.S32.HI R18, RZ, 0x1f, R19 ;  /* 0x0000001fff127819 */ /* 0x000fe20000011413 */
[----:B------:R-:W4:Y:S01]  /*271c0*/  LDCU UR4, c[0x0][0x3b8] ;  /* 0x00007700ff0477ac */ /* 0x000f220008000800 */
[----:B------:R-:W-:-:S02]  /*271d0*/  IADD3 R8, P5, PT, R19, R0, RZ ;  /* 0x0000000013087210 */ /* 0x000fc40007fbe0ff */
[----:B------:R-:W-:Y:S02]  /*271e0*/  PRMT R21, R4, 0x7773, RZ ;  /* 0x0000777304157816 */ /* 0x000fe400000000ff */
[----:B------:R-:W-:Y:S01]  /*271f0*/  PRMT R17, R5, 0x7770, RZ ;  /* 0x0000777005117816 */ /* 0x000fe200000000ff */
[----:B-1----:R-:W-:Y:S02]  /*27200*/  IMAD.X R9, R18, 0x1, R2, P5 ;  /* 0x0000000112097824 */ /* 0x002fe400028e0602 */
[----:B------:R-:W-:Y:S01]  /*27210*/  VIADD R15, R19, UR6 ;  /* 0x00000006130f7c36 */ /* 0x000fe20008000000 */
[----:B------:R-:W1:Y:S01]  /*27220*/  LDCU UR6, c[0x0][0x398] ;  /* 0x00007300ff0677ac */ /* 0x000e620008000800 */
[----:B------:R4:W-:Y:S01]  /*27230*/  @P2 STG.E.U8 desc[UR8][R10.64], R21 ;  /* 0x000000150a002986 */ /* 0x0009e2000c101108 */
[----:B---3--:R-:W-:Y:S01]  /*27240*/  ISETP.LT.AND P3, PT, R27, UR10, !P3 ;  /* 0x0000000a1b007c0c */ /* 0x008fe2000df61270 */
[----:B------:R-:W-:Y:S01]  /*27250*/  VIADD R4, R29, 0x75 ;  /* 0x000000751d047836 */ /* 0x000fe20000000000 */
[----:B------:R-:W3:Y:S01]  /*27260*/  LDCU UR10, c[0x0][0x398] ;  /* 0x00007300ff0a77ac */ /* 0x000ee20008000800 */
[----:B------:R1:W-:Y:S01]  /*27270*/  @P6 STG.E.U8 desc[UR8][R8.64], R17 ;  /* 0x0000001108006986 */ /* 0x0003e2000c101108 */
[----:B0-----:R-:W-:-:S02]  /*27280*/  IADD3 R12, P6, PT, R19, R28, RZ ;  /* 0x0000001c130c7210 */ /* 0x001fc40007fde0ff */
[----:B--2---:R-:W-:Y:S01]  /*27290*/  ISETP.LT.AND P2, PT, R26, UR12, !P4 ;  /* 0x0000000c1a007c0c */ /* 0x004fe2000e741270 */
[----:B------:R-:W0:Y:S01]  /*272a0*/  LDCU UR12, c[0x0][0x398] ;  /* 0x00007300ff0c77ac */ /* 0x000e220008000800 */
[----:B------:R-:W-:Y:S01]  /*272b0*/  ISETP.GE.AND P5, PT, R4, UR5, PT ;  /* 0x0000000504007c0c */ /* 0x000fe2000bfa6270 */
[----:B------:R-:W-:Y:S01]  /*272c0*/  IMAD.X R13, R18, 0x1, R3, P6 ;  /* 0x00000001120d7824 */ /* 0x000fe200030e0603 */
[----:B------:R-:W-:Y:S01]  /*272d0*/  SHF.R.S32.HI R4, RZ, 0x1f, R15 ;  /* 0x0000001fff047819 */ /* 0x000fe2000001140f */
[----:B------:R-:W2:Y:S01]  /*272e0*/  LDCU UR5, c[0x0][0x3b8] ;  /* 0x00007700ff0577ac */ /* 0x000ea20008000800 */
[----:B----4-:R-:W-:Y:S02]  /*272f0*/  IADD3 R10, P6, PT, R15, R0, RZ ;  /* 0x000000000f0a7210 */ /* 0x010fe40007fde0ff */
[----:B------:R-:W-:Y:S01]  /*27300*/  PRMT R21, R5, 0x7771, RZ ;  /* 0x0000777105157816 */ /* 0x000fe200000000ff */
[----:B-1----:R-:W-:Y:S01]  /*27310*/  VIADD R8, R29, 0x76 ;  /* 0x000000761d087836 */ /* 0x002fe20000000000 */
[----:B------:R-:W-:Y:S01]  /*27320*/  PRMT R19, R5, 0x7772, RZ ;  /* 0x0000777205137816 */ /* 0x000fe200000000ff */
[----:B------:R-:W-:-:S02]  /*27330*/  IMAD.X R11, R4, 0x1, R2, P6 ;  /* 0x00000001040b7824 */ /* 0x000fc400030e0602 */
[----:B------:R1:W-:Y:S01]  /*27340*/  @P3 STG.E.U8 desc[UR8][R12.64], R21 ;  /* 0x000000150c003986 */ /* 0x0003e2000c101108 */
[----:B------:R-:W-:Y:S01]  /*27350*/  ISETP.GE.AND P3, PT, R8, UR7, PT ;  /* 0x0000000708007c0c */ /* 0x000fe2000bf66270 */
[----:B------:R-:W4:Y:S01]  /*27360*/  LDCU UR7, c[0x0][0x398] ;  /* 0x00007300ff0777ac */ /* 0x000f220008000800 */
[----:B------:R-:W-:Y:S01]  /*27370*/  ISETP.LT.AND P6, PT, R26, UR6, !P1 ;  /* 0x000000061a007c0c */ /* 0x000fe2000cfc1270 */
[----:B------:R0:W-:Y:S01]  /*27380*/  @P2 STG.E.U8 desc[UR8][R10.64], R19 ;  /* 0x000000130a002986 */ /* 0x0001e2000c101108 */
[C---:B------:R-:W-:Y:S01]  /*27390*/  IADD3 R8, P2, PT, R15.reuse, R28, RZ ;  /* 0x0000001c0f087210 */ /* 0x040fe20007f5e0ff */
[----:B------:R-:W2:Y:S01]  /*273a0*/  LDCU UR6, c[0x0][0x398] ;  /* 0x00007300ff0677ac */ /* 0x000ea20008000800 */
[----:B------:R-:W-:Y:S01]  /*273b0*/  VIADD R17, R15, UR4 ;  /* 0x000000040f117c36 */ /* 0x000fe20008000000 */
[----:B---3--:R-:W-:Y:S02]  /*273c0*/  ISETP.LT.AND P4, PT, R27, UR10, !P4 ;  /* 0x0000000a1b007c0c */ /* 0x008fe4000e781270 */
[----:B------:R-:W-:Y:S01]  /*273d0*/  IMAD.X R9, R4, 0x1, R3, P2 ;  /* 0x0000000104097824 */ /* 0x000fe200010e0603 */
[----:B------:R-:W3:Y:S01]  /*273e0*/  LDCU UR4, c[0x0][0x3b8] ;  /* 0x00007700ff0477ac */ /* 0x000ee20008000800 */
[----:B------:R-:W-:-:S02]  /*273f0*/  SHF.R.S32.HI R15, RZ, 0x1f, R17 ;  /* 0x0000001fff0f7819 */ /* 0x000fc40000011411 */
[----:B------:R-:W-:Y:S01]  /*27400*/  IADD3 R4, P2, PT, R17, R0, RZ ;  /* 0x0000000011047210 */ /* 0x000fe20007f5e0ff */
[----:B------:R-:W3:Y:S01]  /*27410*/  LDCU UR10, c[0x0][0x398] ;  /* 0x00007300ff0a77ac */ /* 0x000ee20008000800 */
[----:B-1----:R-:W-:Y:S02]  /*27420*/  PRMT R13, R5, 0x7773, RZ ;  /* 0x00007773050d7816 */ /* 0x002fe400000000ff */
[----:B0-----:R-:W-:Y:S01]  /*27430*/  PRMT R19, R6, 0x7770, RZ ;  /* 0x0000777006137816 */ /* 0x001fe200000000ff */
[----:B------:R-:W-:Y:S01]  /*27440*/  IMAD.X R5, R15, 0x1, R2, P2 ;  /* 0x000000010f057824 */ /* 0x000fe200010e0602 */
[----:B----4-:R-:W-:Y:S01]  /*27450*/  ISETP.LT.AND P1, PT, R27, UR7, !P1 ;  /* 0x000000071b007c0c */ /* 0x010fe2000cf21270 */
[----:B------:R-:W-:Y:S01]  /*27460*/  @P4 STG.E.U8 desc[UR8][R8.64], R13 ;  /* 0x0000000d08004986 */ /* 0x000fe2000c101108 */
[----:B------:R-:W0:Y:S03]  /*27470*/  LDCU UR7, c[0x0][0x398] ;  /* 0x00007300ff0777ac */ /* 0x000e260008000800 */
[----:B------:R1:W-:Y:S01]  /*27480*/  @P6 STG.E.U8 desc[UR8][R4.64], R19 ;  /* 0x0000001304006986 */ /* 0x0003e2000c101108 */
[----:B--2---:R-:W-:Y:S01]  /*27490*/  ISETP.LT.AND P6, PT, R26, UR6, !P5 ;  /* 0x000000061a007c0c */ /* 0x004fe2000efc1270 */
[----:B------:R-:W2:Y:S01]  /*274a0*/  LDCU UR6, c[0x0][0x398] ;  /* 0x00007300ff0677ac */ /* 0x000ea20008000800 */
[C---:B------:R-:W-:Y:S01]  /*274b0*/  IADD3 R14, P4, PT, R17.reuse, R28, RZ ;  /* 0x0000001c110e7210 */ /* 0x040fe20007f9e0ff */
[----:B------:R-:W-:-:S02]  /*274c0*/  VIADD R11, R17, UR5 ;  /* 0x00000005110b7c36 */ /* 0x000fc40008000000 */
[----:B------:R-:W-:Y:S01]  /*274d0*/  VIADD R10, R29, 0x77 ;  /* 0x000000771d0a7836 */ /* 0x000fe20000000000 */
[----:B------:R-:W-:Y:S01]  /*274e0*/  PRMT R21, R6, 0x7771, RZ ;  /* 0x0000777106157816 */ /* 0x000fe200000000ff */
[----:B------:R-:W-:Y:S01]  /*274f0*/  IMAD.X R15, R15, 0x1, R3, P4 ;  /* 0x000000010f0f7824 */ /* 0x000fe200020e0603 */
[----:B------:R-:W-:Y:S01]  /*27500*/  SHF.R.S32.HI R16, RZ, 0x1f, R11 ;  /* 0x0000001fff107819 */ /* 0x000fe2000001140b */
[----:B------:R-:W4:Y:S01]  /*27510*/  LDCU UR5, c[0x0][0x3b8] ;  /* 0x00007700ff0577ac */ /* 0x000f220008000800 */
[----:B------:R-:W-:Y:S02]  /*27520*/  IADD3 R12, P4, PT, R11, R0, RZ ;  /* 0x000000000b0c7210 */ /* 0x000fe40007f9e0ff */
[----:B------:R-:W-:Y:S01]  /*27530*/  ISETP.GE.AND P2, PT, R10, UR11, PT ;  /* 0x0000000b0a007c0c */ /* 0x000fe2000bf46270 */
[----:B------:R-:W-:Y:S01]  /*27540*/  VIADD R10, R29, 0x78 ;  /* 0x000000781d0a7836 */ /* 0x000fe20000000000 */
[----:B-1----:R-:W-:Y:S01]  /*27550*/  PRMT R19, R6, 0x7772, RZ ;  /* 0x0000777206137816 */ /* 0x002fe200000000ff */
[----:B------:R-:W-:Y:S01]  /*27560*/  IMAD.X R13, R16, 0x1, R2, P4 ;  /* 0x00000001100d7824 */ /* 0x000fe200020e0602 */
[----:B------:R1:W-:Y:S01]  /*27570*/  @P1 STG.E.U8 desc[UR8][R14.64], R21 ;  /* 0x000000150e001986 */ /* 0x0003e2000c101108 */
[C---:B------:R-:W-:Y:S01]  /*27580*/  IADD3 R4, P1, PT, R11.reuse, R28, RZ ;  /* 0x0000001c0b047210 */ /* 0x040fe20007f3e0ff */
[----:B---3--:R-:W-:Y:S01]  /*27590*/  VIADD R17, R11, UR4 ;  /* 0x000000040b117c36 */ /* 0x008fe20008000000 */
[----:B------:R-:W-:Y:S01]  /*275a0*/  ISETP.GE.AND P4, PT, R10, UR13, PT ;  /* 0x0000000d0a007c0c */ /* 0x000fe2000bf86270 */
[----:B------:R4:W-:Y:S01]  /*275b0*/  @P6 STG.E.U8 desc[UR8][R12.64], R19 ;  /* 0x000000130c006986 */ /* 0x0009e2000c101108 */
[----:B0-----:R-:W-:Y:S01]  /*275c0*/  ISETP.LT.AND P5, PT, R27, UR7, !P5 ;  /* 0x000000071b007c0c */ /* 0x001fe2000efa1270 */
[----:B------:R-:W0:Y:S01]  /*275d0*/  LDCU UR7, c[0x0][0x398] ;  /* 0x00007300ff0777ac */ /* 0x000e220008000800 */
[----:B--2---:R-:W-:Y:S01]  /*275e0*/  ISETP.LT.AND P6, PT, R26, UR6, !P3 ;  /* 0x000000061a007c0c */ /* 0x004fe2000dfc1270 */
[----:B------:R-:W2:Y:S01]  /*275f0*/  LDS.128 R8, [R24+0x400] ;  /* 0x0004000018087984 */ /* 0x000ea20000000c00 */
[----:B------:R-:W-:Y:S01]  /*27600*/  IMAD.X R5, R16, 0x1, R3, P1 ;  /* 0x0000000110057824 */ /* 0x000fe200008e0603 */
[----:B------:R-:W-:Y:S01]  /*27610*/  SHF.R.S32.HI R18, RZ, 0x1f, R17 ;  /* 0x0000001fff127819 */ /* 0x000fe20000011411 */
[----:B------:R-:W3:Y:S01]  /*27620*/  LDCU UR4, c[0x0][0x3b8] ;  /* 0x00007700ff0477ac */ /* 0x000ee20008000800 */
[----:B-1----:R-:W-:-:S02]  /*27630*/  IADD3 R14, P1, PT, R17, R0, RZ ;  /* 0x00000000110e7210 */ /* 0x002fc40007f3e0ff */
[----:B------:R-:W-:Y:S01]  /*27640*/  PRMT R23, R6, 0x7773, RZ ;  /* 0x0000777306177816 */ /* 0x000fe200000000ff */
[----:B------:R-:W1:Y:S01]  /*27650*/  LDCU UR6, c[0x0][0x398] ;  /* 0x00007300ff0677ac */ /* 0x000e620008000800 */
[----:B------:R-:W-:Y:S01]  /*27660*/  PRMT R21, R7, 0x7770, RZ ;  /* 0x0000777007157816 */ /* 0x000fe200000000ff */
[----:B------:R-:W-:Y:S01]  /*27670*/  IMAD.X R15, R18, 0x1, R2, P1 ;  /* 0x00000001120f7824 */ /* 0x000fe200008e0602 */
[----:B------:R-:W-:Y:S01]  /*27680*/  ISETP.LT.AND P3, PT, R27, UR10, !P3 ;  /* 0x0000000a1b007c0c */ /* 0x000fe2000df61270 */
[----:B------:R3:W-:Y:S01]  /*27690*/  @P5 STG.E.U8 desc[UR8][R4.64], R23 ;  /* 0x0000001704005986 */ /* 0x0007e2000c101108 */
[----:B----4-:R-:W-:Y:S01]  /*276a0*/  VIADD R19, R17, UR5 ;  /* 0x0000000511137c36 */ /* 0x010fe20008000000 */
[----:B------:R-:W4:Y:S01]  /*276b0*/  LDCU UR5, c[0x0][0x398] ;  /* 0x00007300ff0577ac */ /* 0x000f220008000800 */
[----:B------:R-:W-:Y:S01]  /*276c0*/  VIADD R6, R29, 0x79 ;  /* 0x000000791d067836 */ /* 0x000fe20000000000 */
[----:B------:R1:W-:Y:S01]  /*276d0*/  @P6 STG.E.U8 desc[UR8][R14.64], R21 ;  /* 0x000000150e006986 */ /* 0x0003e2000c101108 */
[----:B------:R-:W-:Y:S01]  /*276e0*/  IADD3 R12, P6, PT, R17, R28, RZ ;  /* 0x0000001c110c7210 */ /* 0x000fe20007fde0ff */
[----:B------:R-:W2:Y:S01]  /*276f0*/  LDCU UR10, c[0x0][0x398] ;  /* 0x00007300ff0a77ac */ /* 0x000ea20008000800 */
[----:B0-----:R-:W-:-:S02]  /*27700*/  ISETP.LT.AND P5, PT, R26, UR7, !P2 ;  /* 0x000000071a007c0c */ /* 0x001fc4000d7a1270 */
[----:B------:R-:W-:Y:S01]  /*27710*/  ISETP.GE.AND P1, PT, R6, UR17, PT ;  /* 0x0000001106007c0c */ /* 0x000fe2000bf26270 */
[----:B------:R-:W-:Y:S01]  /*27720*/  IMAD.X R13, R18, 0x1, R3, P6 ;  /* 0x00000001120d7824 */ /* 0x000fe200030e0603 */
[----:B------:R-:W-:Y:S01]  /*27730*/  SHF.R.S32.HI R6, RZ, 0x1f, R19 ;  /* 0x0000001fff067819 */ /* 0x000fe20000011413 */
[----:B------:R-:W0:Y:S01]  /*27740*/  LDCU UR7, c[0x0][0x398] ;  /* 0x00007300ff0777ac */ /* 0x000e220008000800 */
[----:B---3--:R-:W-:Y:S02]  /*27750*/  IADD3 R4, P6, PT, R19, R0, RZ ;  /* 0x0000000013047210 */ /* 0x008fe40007fde0ff */
[----:B------:R-:W-:Y:S01]  /*27760*/  PRMT R23, R7, 0x7771, RZ ;  /* 0x0000777107177816 */ /* 0x000fe200000000ff */
[----:B-1----:R-:W-:Y:S01]  /*27770*/  VIADD R14, R29, 0x7a ;  /* 0x0000007a1d0e7836 */ /* 0x002fe20000000000 */
[----:B------:R-:W-:Y:S01]  /*27780*/  PRMT R21, R7, 0x7772, RZ ;  /* 0x0000777207157816 */ /* 0x000fe200000000ff */
[----:B------:R-:W-:Y:S01]  /*27790*/  IMAD.X R5, R6, 0x1, R2, P6 ;  /* 0x0000000106057824 */ /* 0x000fe200030e0602 */
[----:B------:R-:W1:Y:S01]  /*277a0*/  LDCU UR11, c[0x0][0x398] ;  /* 0x00007300ff0b77ac */ /* 0x000e620008000800 */
[----:B------:R3:W-:Y:S01]  /*277b0*/  @P3 STG.E.U8 desc[UR8][R12.64], R23 ;  /* 0x000000170c003986 */ /* 0x0007e2000c101108 */
[----:B------:R-:W-:Y:S01]  /*277c0*/  ISETP.GE.AND P3, PT, R14, UR15, PT ;  /* 0x0000000f0e007c0c */ /* 0x000fe2000bf66270 */
[C---:B------:R-:W-:Y:S01]  /*277d0*/  VIADD R17, R19.reuse, UR4 ;  /* 0x0000000413117c36 */ /* 0x040fe20008000000 */
[----:B------:R-:W-:Y:S01]  /*277e0*/  IADD3 R14, P6, PT, R19, R28, RZ ;  /* 0x0000001c130e7210 */ /* 0x000fe20007fde0ff */
[----:B------:R-:W1:Y:S01]  /*277f0*/  LDCU UR4, c[0x0][0x3b8] ;  /* 0x00007700ff0477ac */ /* 0x000e620008000800 */
[----:B------:R0:W-:Y:S01]  /*27800*/  @P5 STG.E.U8 desc[UR8][R4.64], R21 ;  /* 0x0000001504005986 */ /* 0x0001e2000c101108 */
[----:B------:R-:W-:-:S02]  /*27810*/  ISETP.LT.AND P2, PT, R27, UR6, !P2 ;  /* 0x000000061b007c0c */ /* 0x000fc4000d741270 */
[----:B----4-:R-:W-:Y:S01]  /*27820*/  ISETP.LT.AND P5, PT, R26, UR5, !P4 ;  /* 0x000000051a007c0c */ /* 0x010fe2000e7a1270 */
[----:B------:R-:W4:Y:S01]  /*27830*/  LDCU UR6, c[0x0][0x398] ;  /* 0x00007300ff0677ac */ /* 0x000f220008000800 */
[----:B------:R-:W-:Y:S01]  /*27840*/  IMAD.X R15, R6, 0x1, R3, P6 ;  /* 0x00000001060f7824 */ /* 0x000fe200030e0603 */
[----:B------:R-:W-:Y:S02]  /*27850*/  SHF.R.S32.HI R16, RZ, 0x1f, R17 ;  /* 0x0000001fff107819 */ /* 0x000fe40000011411 */
[----:B------:R-:W-:Y:S01]  /*27860*/  IADD3 R6, P6, PT, R17, R0, RZ ;  /* 0x0000000011067210 */ /* 0x000fe20007fde0ff */
[----:B------:R-:W4:Y:S01]  /*27870*/  LDCU UR5, c[0x0][0x3b8] ;  /* 0x00007700ff0577ac */ /* 0x000f220008000800 */
[----:B---3--:R-:W-:Y:S02]  /*27880*/  PRMT R13, R7, 0x7773, RZ ;  /* 0x00007773070d7816 */ /* 0x008fe400000000ff */
[----:B--2---:R-:W-:Y:S01]  /*27890*/  PRMT R19, R8, 0x7770, RZ ;  /* 0x0000777008137816 */ /* 0x004fe200000000ff */
[----:B------:R-:W-:-:S02]  /*278a0*/  IMAD.X R7, R16, 0x1, R2, P6 ;  /* 0x0000000110077824 */ /* 0x000fc400030e0602 */
[----:B------:R2:W-:Y:S01]  /*278b0*/  @P2 STG.E.U8 desc[UR8][R14.64], R13 ;  /* 0x0000000d0e002986 */ /* 0x0005e2000c101108 */
[----:B0-----:R-:W-:Y:S01]  /*278c0*/  ISETP.LT.AND P4, PT, R27, UR7, !P4 ;  /* 0x000000071b007c0c */ /* 0x001fe2000e781270 */
[----:B------:R-:W-:Y:S01]  /*278d0*/  VIADD R12, R29, 0x7b ;  /* 0x0000007b1d0c7836 */ /* 0x000fe20000000000 */
[----:B------:R-:W0:Y:S01]  /*278e0*/  LDCU UR7, c[0x0][0x398] ;  /* 0x00007300ff0777ac */ /* 0x000e220008000800 */
[----:B------:R3:W-:Y:S01]  /*278f0*/  @P5 STG.E.U8 desc[UR8][R6.64], R19 ;  /* 0x0000001306005986 */ /* 0x0007e2000c101108 */
[C---:B------:R-:W-:Y:S01]  /*27900*/  IADD3 R4, P5, PT, R17.reuse, R28, RZ ;  /* 0x0000001c11047210 */ /* 0x040fe20007fbe0ff */
[----:B-1----:R-:W-:Y:S01]  /*27910*/  VIADD R17, R17, UR4 ;  /* 0x0000000411117c36 */ /* 0x002fe20008000000 */
[----:B----4-:R-:W-:Y:S01]  /*27920*/  ISETP.LT.AND P2, PT, R26, UR6, !P1 ;  /* 0x000000061a007c0c */ /* 0x010fe2000cf41270 */
[----:B------:R-:W1:Y:S02]  /*27930*/  LDCU UR6, c[0x0][0x398] ;  /* 0x00007300ff0677ac */ /* 0x000e640008000800 */
[----:B------:R-:W-:Y:S01]  /*27940*/  IMAD.X R5, R16, 0x1, R3, P5 ;  /* 0x0000000110057824 */ /* 0x000fe200028e0603 */
[----:B------:R-:W-:Y:S01]  /*27950*/  ISETP.GE.AND P5, PT, R12, UR19, PT ;  /* 0x000000130c007c0c */ /* 0x000fe2000bfa6270 */
[----:B------:R-:W4:Y:S01]  /*27960*/  LDCU UR4, c[0x0][0x3b8] ;  /* 0x00007700ff0477ac */ /* 0x000f220008000800 */
[----:B--2---:R-:W-:-:S02]  /*27970*/  SHF.R.S32.HI R15, RZ, 0x1f, R17 ;  /* 0x0000001fff0f7819 */ /* 0x004fc40000011411 */
[----:B------:R-:W-:Y:S01]  /*27980*/  IADD3 R12, P6, PT, R17, R0, RZ ;  /* 0x00000000110c7210 */ /* 0x000fe20007fde0ff */
[----:B---3--:R-:W-:Y:S01]  /*27990*/  VIADD R6, R29, 0x7c ;  /* 0x0000007c1d067836 */ /* 0x008fe20000000000 */
[----:B------:R-:W-:-:S03]  /*279a0*/  PRMT R21, R8, 0x7771, RZ ;  /* 0x0000777108157816 */ /* 0x000fc600000000ff */
[----:B------:R-:W-:Y:S01]  /*279b0*/  IMAD.X R13, R15, 0x1, R2, P6 ;  /* 0x000000010f0d7824 */ /* 0x000fe200030e0602 */
[C---:B------:R-:W-:Y:S01]  /*279c0*/  IADD3 R14, P6, PT, R17.reuse, R28, RZ ;  /* 0x0000001c110e7210 */ /* 0x040fe20007fde0ff */
[----:B------:R-:W-:Y:S01]  /*279d0*/  VIADD R17, R17, UR5 ;  /* 0x0000000511117c36 */ /* 0x000fe20008000000 */
[----:B------:R-:W-:Y:S01]  /*279e0*/  PRMT R19, R8, 0x7772, RZ ;  /* 0x0000777208137816 */ /* 0x000fe200000000ff */
[----:B------:R2:W-:Y:S01]  /*279f0*/  @P4 STG.E.U8 desc[UR8][R4.64], R21 ;  /* 0x0000001504004986 */ /* 0x0005e2000c101108 */
[----:B------:R-:W-:Y:S01]  /*27a00*/  ISETP.LT.AND P1, PT, R27, UR10, !P1 ;  /* 0x0000000a1b007c0c */ /* 0x000fe2000cf21270 */
[----:B------:R-:W3:Y:S01]  /*27a10*/  LDCU UR10, c[0x0][0x398] ;  /* 0x00007300ff0a77ac */ /* 0x000ee20008000800 */
[----:B------:R-:W-:Y:S01]  /*27a20*/  ISETP.GE.AND P4, PT, R6, UR23, PT ;  /* 0x0000001706007c0c */ /* 0x000fe2000bf86270 */
[----:B------:R-:W-:Y:S01]  /*27a30*/  IMAD.X R15, R15, 0x1, R3, P6 ;  /* 0x000000010f0f7824 */ /* 0x000fe200030e0603 */
[----:B------:R1:W-:Y:S01]  /*27a40*/  @P2 STG.E.U8 desc[UR8][R12.64], R19 ;  /* 0x000000130c002986 */ /* 0x0003e2000c101108 */
[----:B------:R-:W-:Y:S01]  /*27a50*/  IADD3 R6, P6, PT, R17, R0, RZ ;  /* 0x0000000011067210 */ /* 0x000fe20007fde0ff */
[----:B------:R-:W3:Y:S01]  /*27a60*/  LDCU UR5, c[0x0][0x3b8] ;  /* 0x00007700ff0577ac */ /* 0x000ee20008000800 */
[----:B0-----:R-:W-:Y:S01]  /*27a70*/  ISETP.LT.AND P2, PT, R26, UR7, !P3 ;  /* 0x000000071a007c0c */ /* 0x001fe2000df41270 */
[----:B------:R-:W0:Y:S01]  /*27a80*/  LDCU UR7, c[0x0][0x398] ;  /* 0x00007300ff0777ac */ /* 0x000e220008000800 */
[----:B--2---:R-:W-:-:S02]  /*27a90*/  PRMT R5, R8, 0x7773, RZ ;  /* 0x0000777308057816 */ /* 0x004fc400000000ff */
[----:B------:R-:W-:-:S05]  /*27aa0*/  SHF.R.S32.HI R8, RZ, 0x1f, R17 ;  /* 0x0000001fff087819 */ /* 0x000fca0000011411 */
[----:B------:R-:W-:Y:S01]  /*27ab0*/  IMAD.X R7, R8, 0x1, R2, P6 ;  /* 0x0000000108077824 */ /* 0x000fe200030e0602 */
[----:B-1----:R-:W-:Y:S01]  /*27ac0*/  ISETP.LT.AND P6, PT, R27, UR6, !P3 ;  /* 0x000000061b007c0c */ /* 0x002fe2000dfc1270 */
[----:B------:R-:W1:Y:S01]  /*27ad0*/  LDCU UR6, c[0x0][0x398] ;  /* 0x00007300ff0677ac */ /* 0x000e620008000800 */
[----:B------:R-:W-:Y:S01]  /*27ae0*/  PRMT R19, R9, 0x7770, RZ ;  /* 0x0000777009137816 */ /* 0x000fe200000000ff */
[----:B------:R2:W-:Y:S01]  /*27af0*/  @P1 STG.E.U8 desc[UR8][R14.64], R5 ;  /* 0x000000050e001986 */ /* 0x0005e2000c101108 */
[----:B------:R-:W-:-:S03]  /*27b00*/  VIADD R4, R29, 0x7d ;  /* 0x0000007d1d047836 */ /* 0x000fc60000000000 */
[----:B------:R0:W-:Y:S01]  /*27b10*/  @P2 STG.E.U8 desc[UR8][R6.64], R19 ;  /* 0x0000001306002986 */ /* 0x0001e2000c101108 */
[C---:B------:R-:W-:Y:S01]  /*27b20*/  IADD3 R12, P2, PT, R17.reuse, R28, RZ ;  /* 0x0000001c110c7210 */ /* 0x040fe20007f5e0ff */
[----:B----4-:R-:W-:Y:S01]  /*27b30*/  VIADD R17, R17, UR4 ;  /* 0x0000000411117c36 */ /* 0x010fe20008000000 */
[----:B---3--:R-:W-:Y:S01]  /*27b40*/  ISETP.LT.AND P3, PT, R26, UR10, !P5 ;  /* 0x0000000a1a007c0c */ /* 0x008fe2000ef61270 */
[----:B------:R-:W3:Y:S01]  /*27b50*/  LDCU UR10, c[0x0][0x398] ;  /* 0x00007300ff0a77ac */ /* 0x000ee20008000800 */
[----:B------:R-:W-:Y:S01]  /*27b60*/  ISETP.GE.AND P1, PT, R4, UR21, PT ;  /* 0x0000001504007c0c */ /* 0x000fe2000bf26270 */
[----:B------:R-:W-:Y:S01]  /*27b70*/  IMAD.X R13, R8, 0x1, R3, P2 ;  /* 0x00000001080d7824 */ /* 0x000fe200010e0603 */
[----:B------:R-:W-:Y:S01]  /*27b80*/  SHF.R.S32.HI R8, RZ, 0x1f, R17 ;  /* 0x0000001fff087819 */ /* 0x000fe20000011411 */
[----:B------:R-:W4:Y:S01]  /*27b90*/  LDCU UR4, c[0x0][0x3b8] ;  /* 0x00007700ff0477ac */ /* 0x000f220008000800 */
[----:B------:R-:W-:Y:S02]  /*27ba0*/  IADD3 R4, P2, PT, R17, R0, RZ ;  /* 0x0000000011047210 */ /* 0x000fe40007f5e0ff */
[----:B--2---:R-:W-:Y:S01]  /*27bb0*/  PRMT R15, R9, 0x7771, RZ ;  /* 0x00007771090f7816 */ /* 0x004fe200000000ff */
[----:B0-----:R-:W-:Y:S01]  /*27bc0*/  VIADD R6, R29, 0x7e ;  /* 0x0000007e1d067836 */ /* 0x001fe20000000000 */
[----:B-1----:R-:W-:Y:S01]  /*27bd0*/  ISETP.LT.AND P5, PT, R27, UR6, !P5 ;  /* 0x000000061b007c0c */ /* 0x002fe2000efa1270 */
[----:B------:R-:W-:Y:S01]  /*27be0*/  IMAD.X R5, R8, 0x1, R2, P2 ;  /* 0x0000000108057824 */ /* 0x000fe200010e0602 */
[----:B------:R-:W0:Y:S01]  /*27bf0*/  LDCU UR6, c[0x0][0x3b8] ;  /* 0x00007700ff0677ac */ /* 0x000e220008000800 */
[----:B------:R1:W-:Y:S01]  /*27c00*/  @P6 STG.E.U8 desc[UR8][R12.64], R15 ;  /* 0x0000000f0c006986 */ /* 0x0003e2000c101108 */
[----:B------:R-:W-:-:S02]  /*27c10*/  ISETP.GE.AND P2, PT, R6, UR25, PT ;  /* 0x0000001906007c0c */ /* 0x000fc4000bf46270 */
[----:B------:R-:W-:Y:S02]  /*27c20*/  PRMT R19, R9, 0x7772, RZ ;  /* 0x0000777209137816 */ /* 0x000fe400000000ff */
[C---:B------:R-:W-:Y:S01]  /*27c30*/  IADD3 R6, P6, PT, R17.reuse, R28, RZ ;  /* 0x0000001c11067210 */ /* 0x040fe20007fde0ff */
[----:B------:R-:W-:Y:S01]  /*27c40*/  VIADD R17, R17, UR5 ;  /* 0x0000000511117c36 */ /* 0x000fe20008000000 */
[----:B------:R-:W2:Y:S01]  /*27c50*/  LDCU UR5, c[0x0][0x3b8] ;  /* 0x00007700ff0577ac */ /* 0x000ea20008000800 */
[----:B------:R0:W-:Y:S01]  /*27c60*/  @P3 STG.E.U8 desc[UR8][R4.64], R19 ;  /* 0x0000001304003986 */ /* 0x0001e2000c101108 */
[----:B------:R-:W-:Y:S01]  /*27c70*/  ISETP.LT.AND P3, PT, R26, UR7, !P4 ;  /* 0x000000071a007c0c */ /* 0x000fe2000e761270 */
[----:B------:R-:W-:Y:S01]  /*27c80*/  IMAD.X R7, R8, 0x1, R3, P6 ;  /* 0x0000000108077824 */ /* 0x000fe200030e0603 */
[----:B-1----:R-:W-:Y:S01]  /*27c90*/  PRMT R15, R9, 0x7773, RZ ;  /* 0x00007773090f7816 */ /* 0x002fe200000000ff */
[----:B------:R-:W1:Y:S01]  /*27ca0*/  LDCU UR7, c[0x0][0x398] ;  /* 0x00007300ff0777ac */ /* 0x000e620008000800 */
[----:B---3--:R-:W-:-:S02]  /*27cb0*/  ISETP.LT.AND P4, PT, R27, UR10, !P4 ;  /* 0x0000000a1b007c0c */ /* 0x008fc4000e781270 */
[----:B------:R-:W-:Y:S01]  /*27cc0*/  SHF.R.S32.HI R13, RZ, 0x1f, R17 ;  /* 0x0000001fff0d7819 */ /* 0x000fe20000011411 */
[----:B------:R3:W-:Y:S01]  /*27cd0*/  @P5 STG.E.U8 desc[UR8][R6.64], R15 ;  /* 0x0000000f06005986 */ /* 0x0007e2000c101108 */
[C---:B------:R-:W-:Y:S01]  /*27ce0*/  IADD3 R8, P6, PT, R17.reuse, R0, RZ ;  /* 0x0000000011087210 */ /* 0x040fe20007fde0ff */
[----:B------:R-:W1:Y:S01]  /*27cf0*/  LDCU UR10, c[0x0][0x398] ;  /* 0x00007300ff0a77ac */ /* 0x000e620008000800 */
[C---:B------:R-:W-:Y:S01]  /*27d00*/  IADD3 R12, P5, PT, R17.reuse, R28, RZ ;  /* 0x0000001c110c7210 */ /* 0x040fe20007fbe0ff */
[----:B----4-:R-:W-:Y:S01]  /*27d10*/  VIADD R17, R17, UR4 ;  /* 0x0000000411117c36 */ /* 0x010fe20008000000 */
[C---:B------:R-:W-:Y:S01]  /*27d20*/  PRMT R21, R10.reuse, 0x7770, RZ ;  /* 0x000077700a157816 */ /* 0x040fe200000000ff */
[C---:B------:R-:W-:Y:S01]  /*27d30*/  IMAD.X R9, R13.reuse, 0x1, R2, P6 ;  /* 0x000000010d097824 */ /* 0x040fe200030e0602 */
[----:B0-----:R-:W-:Y:S01]  /*27d40*/  PRMT R19, R10, 0x7771, RZ ;  /* 0x000077710a137816 */ /* 0x001fe200000000ff */
[----:B------:R-:W-:Y:S01]  /*27d50*/  IMAD.X R13, R13, 0x1, R3, P5 ;  /* 0x000000010d0d7824 */ /* 0x000fe200028e0603 */
[----:B------:R-:W0:Y:S01]  /*27d60*/  LDCU UR4, c[0x0][0x398] ;  /* 0x00007300ff0477ac */ /* 0x000e220008000800 */
[----:B---3--:R-:W-:Y:S01]  /*27d70*/  VIADD R15, R17, UR6 ;  /* 0x00000006110f7c36 */ /* 0x008fe20008000000 */
[----:B------:R-:W3:Y:S01]  /*27d80*/  LDCU UR6, c[0x0][0x398] ;  /* 0x00007300ff0677ac */ /* 0x000ee20008000800 */
[----:B------:R4:W-:Y:S01]  /*27d90*/  @P3 STG.E.U8 desc[UR8][R8.64], R21 ;  /* 0x0000001508003986 */ /* 0x0009e2000c101108 */
[----:B------:R-:W-:Y:S01]  /*27da0*/  SHF.R.S32.HI R7, RZ, 0x1f, R17 ;  /* 0x0000001fff077819 */ /* 0x000fe20000011411 */
[----:B--2---:R-:W-:Y:S01]  /*27db0*/  VIADD R29, R15, UR5 ;  /* 0x000000050f1d7c36 */ /* 0x004fe20008000000 */
[C---:B------:R-:W-:Y:S01]  /*27dc0*/  IADD3 R4, P3, PT, R17.reuse, R0, RZ ;  /* 0x0000000011047210 */ /* 0x040fe20007f7e0ff */
[----:B------:R2:W-:Y:S01]  /*27dd0*/  @P4 STG.E.U8 desc[UR8][R12.64], R19 ;  /* 0x000000130c004986 */ /* 0x0005e2000c101108 */
[----:B------:R-:W-:-:S02]  /*27de0*/  IADD3 R6, P4, PT, R17, R28, RZ ;  /* 0x0000001c11067210 */ /* 0x000fc40007f9e0ff */
[-C--:B------:R-:W-:Y:S01]  /*27df0*/  IADD3 R14, P5, PT, R29, R0.reuse, RZ ;  /* 0x000000001d0e7210 */ /* 0x080fe20007fbe0ff */
[C---:B------:R-:W-:Y:S02]  /*27e00*/  IMAD.X R5, R7.reuse, 0x1, R2, P3 ;  /* 0x0000000107057824 */ /* 0x040fe400018e0602 */
[----:B------:R-:W-:Y:S01]  /*27e10*/  IMAD.X R7, R7, 0x1, R3, P4 ;  /* 0x0000000107077824 */ /* 0x000fe200020e0603 */
[C---:B----4-:R-:W-:Y:S02]  /*27e20*/  IADD3 R8, P3, PT, R15.reuse, R0, RZ ;  /* 0x000000000f087210 */ /* 0x050fe40007f7e0ff */
[----:B------:R-:W-:Y:S02]  /*27e30*/  SHF.R.S32.HI R0, RZ, 0x1f, R29 ;  /* 0x0000001fff007819 */ /* 0x000fe4000001141d */
[-C--:B--2---:R-:W-:Y:S02]  /*27e40*/  IADD3 R12, P4, PT, R15, R28.reuse, RZ ;  /* 0x0000001c0f0c7210 */ /* 0x084fe40007f9e0ff */
[----:B------:R-:W-:-:S02]  /*27e50*/  IADD3 R28, P6, PT, R29, R28, RZ ;  /* 0x0000001c1d1c7210 */ /* 0x000fc40007fde0ff */
[----:B------:R-:W-:Y:S01]  /*27e60*/  SHF.R.S32.HI R16, RZ, 0x1f, R15 ;  /* 0x0000001fff107819 */ /* 0x000fe2000001140f */
[--C-:B------:R-:W-:Y:S01]  /*27e70*/  IMAD.X R15, R0, 0x1, R2.reuse, P5 ;  /* 0x00000001000f7824 */ /* 0x100fe200028e0602 */
[----:B-1----:R-:W-:Y:S01]  /*27e80*/  ISETP.LT.AND P5, PT, R26, UR7, !P1 ;  /* 0x000000071a007c0c */ /* 0x002fe2000cfa1270 */
[----:B------:R-:W-:Y:S01]  /*27e90*/  IMAD.X R29, R0, 0x1, R3, P6 ;  /* 0x00000001001d7824 */ /* 0x000fe200030e0603 */
[C---:B------:R-:W-:Y:S01]  /*27ea0*/  ISETP.LT.AND P1, PT, R27.reuse, UR10, !P1 ;  /* 0x0000000a1b007c0c */ /* 0x040fe2000cf21270 */
[----:B------:R-:W-:Y:S01]  /*27eb0*/  IMAD.X R9, R16, 0x1, R2, P3 ;  /* 0x0000000110097824 */ /* 0x000fe200018e0602 */
[C---:B0-----:R-:W-:Y:S02]  /*27ec0*/  ISETP.LT.AND P6, PT, R26.reuse, UR4, !P2 ;  /* 0x000000041a007c0c */ /* 0x041fe4000d7c1270 */
[----:B---3--:R-:W-:Y:S02]  /*27ed0*/  ISETP.LT.AND P2, PT, R27, UR6, !P2 ;  /* 0x000000061b007c0c */ /* 0x008fe4000d741270 */
[----:B------:R-:W-:-:S02]  /*27ee0*/  ISETP.LT.AND P3, PT, R26, UR11, !P0 ;  /* 0x0000000b1a007c0c */ /* 0x000fc4000c761270 */
[----:B------:R-:W-:Y:S01]  /*27ef0*/  ISETP.LT.AND P0, PT, R27, UR12, !P0 ;  /* 0x0000000c1b007c0c */ /* 0x000fe2000c701270 */
[----:B------:R-:W-:Y:S01]  /*27f00*/  IMAD.X R13, R16, 0x1, R3, P4 ;  /* 0x00000001100d7824 */ /* 0x000fe200020e0603 */
[C---:B------:R-:W-:Y:S02]  /*27f10*/  PRMT R23, R10.reuse, 0x7772, RZ ;  /* 0x000077720a177816 */ /* 0x040fe400000000ff */
[----:B------:R-:W-:Y:S02]  /*27f20*/  PRMT R21, R10, 0x7773, RZ ;  /* 0x000077730a157816 */ /* 0x000fe400000000ff */
[C---:B------:R-:W-:Y:S02]  /*27f30*/  PRMT R3, R11.reuse, 0x7773, RZ ;  /* 0x000077730b037816 */ /* 0x040fe400000000ff */
[C---:B------:R-:W-:Y:S02]  /*27f40*/  PRMT R17, R11.reuse, 0x7772, RZ ;  /* 0x000077720b117816 */ /* 0x040fe400000000ff */
[----:B------:R-:W-:-:S02]  /*27f50*/  PRMT R19, R11, 0x7771, RZ ;  /* 0x000077710b137816 */ /* 0x000fc400000000ff */
[----:B------:R-:W-:Y:S01]  /*27f60*/  PRMT R11, R11, 0x7770, RZ ;  /* 0x000077700b0b7816 */ /* 0x000fe200000000ff */
[----:B------:R0:W-:Y:S04]  /*27f70*/  @P5 STG.E.U8 desc[UR8][R4.64], R23 ;  /* 0x0000001704005986 */ /* 0x0001e8000c101108 */
[----:B------:R0:W-:Y:S04]  /*27f80*/  @P1 STG.E.U8 desc[UR8][R6.64], R21 ;  /* 0x0000001506001986 */ /* 0x0001e8000c101108 */
[----:B------:R0:W-:Y:S04]  /*27f90*/  @P6 STG.E.U8 desc[UR8][R8.64], R11 ;  /* 0x0000000b08006986 */ /* 0x0001e8000c101108 */
[----:B------:R0:W-:Y:S04]  /*27fa0*/  @P2 STG.E.U8 desc[UR8][R12.64], R19 ;  /* 0x000000130c002986 */ /* 0x0001e8000c101108 */
[----:B------:R0:W-:Y:S01]  /*27fb0*/  @P3 STG.E.U8 desc[UR8][R14.64], R17 ;  /* 0x000000110e003986 */ /* 0x0001e2000c101108 */
[----:B------:R-:W-:Y:S05]  /*27fc0*/  @!P0 EXIT ;  /* 0x000000000000894d */ /* 0x000fea0003800000 */
[----:B------:R-:W-:Y:S01]  /*27fd0*/  STG.E.U8 desc[UR8][R28.64], R3 ;  /* 0x000000031c007986 */ /* 0x000fe2000c101108 */
[----:B------:R-:W-:Y:S05]  /*27fe0*/  EXIT ;  /* 0x000000000000794d */ /* 0x000fea0003800000 */
.L_x_2:
[----:B------:R-:W-:-:S00]  /*27ff0*/  BRA `(.L_x_2) ;  /* 0xfffffffc00fc7947 */ /* 0x000fc0000383ffff */
[----:B------:R-:W-:-:S00]  /*28000*/  NOP ;  /* 0x0000000000007918 */ /* 0x000fc00000000000 */
[----:B------:R-:W-:-:S00]  /*28010*/  NOP ;  /* 0x0000000000007918 */ /* 0x000fc00000000000 */
[----:B------:R-:W-:-:S00]  /*28020*/  NOP ;  /* 0x0000000000007918 */ /* 0x000fc00000000000 */
[----:B------:R-:W-:-:S00]  /*28030*/  NOP ;  /* 0x0000000000007918 */ /* 0x000fc00000000000 */
[----:B------:R-:W-:-:S00]  /*28040*/  NOP ;  /* 0x0000000000007918 */ /* 0x000fc00000000000 */
[----:B------:R-:W-:-:S00]  /*28050*/  NOP ;  /* 0x0000000000007918 */ /* 0x000fc00000000000 */
[----:B------:R-:W-:-:S00]  /*28060*/  NOP ;  /* 0x0000000000007918 */ /* 0x000fc00000000000 */
[----:B------:R-:W-:-:S00]  /*28070*/  NOP ;  /* 0x0000000000007918 */ /* 0x000fc00000000000 */
.L_x_3:


//--------------------- .nv.shared.matmul_kernel  --------------------------
	.section	.nv.shared.matmul_kernel,"aw",@nobits
	.sectionflags	@""
	.align	16
	.zero		1024


//--------------------- .nv.shared.reserved.0     --------------------------
	.section	.nv.shared.reserved.0,"aw",@nobits
	.weak		__nv_reservedSMEM_offset_0_alias
	.size		__nv_reservedSMEM_offset_0_alias, 0, 64
	.other		__nv_reservedSMEM_offset_0_alias,@"STO_CUDA_RESERVED_SHARED STV_DEFAULT"
__nv_reservedSMEM_offset_0_alias:
	.zero		0
	.zero		64


//--------------------- .nv.constant0.matmul_kernel --------------------------
	.section	.nv.constant0.matmul_kernel,"a",@progbits
	.sectionflags	@""
	.align	4
.nv.constant0.matmul_kernel:
	.zero		976


//--------------------- SYMBOLS --------------------------

	.type		.nv.reservedSmem.offset0,@object
	.size		.nv.reservedSmem.offset0,0x4
	.type		.nv.reservedSmem.cap,@object
	.size		.nv.reservedSmem.cap,0x4
